def matmul_kernel(
    a_ptr,
    b_ptr,
    c_ptr,
    M,
    N,
    K,
    stride_am,
    stride_ak,
    stride_bk,
    stride_bn,
    stride_cm,
    stride_cn,
    BLOCK_M: tl.constexpr,
    BLOCK_N: tl.constexpr,
    BLOCK_K: tl.constexpr,
    GROUP_M: tl.constexpr,
):
    pid = tl.program_id(axis=0)
    num_pid_m = tl.cdiv(M, BLOCK_M)
    num_pid_n = tl.cdiv(N, BLOCK_N)
    num_pid_in_group = GROUP_M * num_pid_n
    group_id = pid // num_pid_in_group
    first_pid_m = group_id * GROUP_M
    group_size_m = min(num_pid_m - first_pid_m, GROUP_M)
    pid_m = first_pid_m + ((pid % num_pid_in_group) % group_size_m)
    pid_n = (pid % num_pid_in_group) // group_size_m

    offs_am = (pid_m * BLOCK_M + tl.arange(0, BLOCK_M)) % M
    offs_bn = (pid_n * BLOCK_N + tl.arange(0, BLOCK_N)) % N
    offs_k = tl.arange(0, BLOCK_K)
    a_ptrs = a_ptr + offs_am[:, None] * stride_am + offs_k[None, :] * stride_ak
    b_ptrs = b_ptr + offs_k[:, None] * stride_bk + offs_bn[None, :] * stride_bn

    acc = tl.zeros((BLOCK_M, BLOCK_N), dtype=tl.float32)
    for kk in range(0, tl.cdiv(K, BLOCK_K)):
        a = tl.load(a_ptrs, mask=offs_k[None, :] < K - kk * BLOCK_K, other=0.0)
        b = tl.load(b_ptrs, mask=offs_k[:, None] < K - kk * BLOCK_K, other=0.0)
        acc = tl.dot(a, b, acc)
        a_ptrs += BLOCK_K * stride_ak
        b_ptrs += BLOCK_K * stride_bk

    c = acc.to(c_ptr.dtype.element_ty)
    offs_cm = pid_m * BLOCK_M + tl.arange(0, BLOCK_M)
    offs_cn = pid_n * BLOCK_N + tl.arange(0, BLOCK_N)
    c_ptrs = c_ptr + offs_cm[:, None] * stride_cm + offs_cn[None, :] * stride_cn
    mask = (offs_cm[:, None] < M) & (offs_cn[None, :] < N)
    tl.store(c_ptrs, c, mask=mask)

# config = {"BLOCK_K": 128, "BLOCK_M": 256, "BLOCK_N": 64, "GROUP_M": 8, "arch": "sm_90", "dtype": "fp8e4m3", "num_ctas": 1, "num_stages": 2, "num_warps": 2}
# arch = sm_90


// ===== COMPILED SASS (sm_90a) =====

	.target	sm_90a

	.elftype	@"ET_EXEC"


//--------------------- .note.nv.tkinfo           --------------------------
	.section	.note.nv.tkinfo,"",@"SHT_NOTE"
	.sectionflags	@"SHF_NOTE_NV_TKINFO"
	.tkinfo
        /*0018*/ 	.word	0x00000002
        /*0030*/ 	.string	""
        /*0030*/ 	.string	"ptxas"
        /*0030*/ 	.string	"Cuda compilation tools, release 13.0, V13.0.88"
        /*0030*/ 	.string	"Build cuda_13.0.r13.0/compiler.36424714_0"
        /*0030*/ 	.string	"-v  -suppress-debug-info  -lineinfo  -arch sm_90a "



//--------------------- .note.nv.cuinfo           --------------------------
	.section	.note.nv.cuinfo,"",@"SHT_NOTE"
	.sectionflags	@"SHF_NOTE_NV_CUINFO"
        /*0018*/ 	.short	0x0002
        /*001a*/ 	.short	0x005a
        /*001c*/ 	.short	0x0082
	.zero		2


//--------------------- .nv.info                  --------------------------
	.section	.nv.info,"",@"SHT_CUDA_INFO"
	.align	4


	//----- nvinfo : EIATTR_REGCOUNT
	.align		4
        /*0000*/ 	.byte	0x04, 0x2f
        /*0002*/ 	.short	(.L_1 - .L_0)
	.align		4
.L_0:
        /*0004*/ 	.word	index@(matmul_kernel)
        /*0008*/ 	.word	0x00000020


	//----- nvinfo : EIATTR_FRAME_SIZE
	.align		4
.L_1:
        /*000c*/ 	.byte	0x04, 0x11
        /*000e*/ 	.short	(.L_3 - .L_2)
	.align		4
.L_2:
        /*0010*/ 	.word	index@(matmul_kernel)
        /*0014*/ 	.word	0x00003930


	//----- nvinfo : EIATTR_MIN_STACK_SIZE
	.align		4
.L_3:
        /*0018*/ 	.byte	0x04, 0x12
        /*001a*/ 	.short	(.L_5 - .L_4)
	.align		4
.L_4:
        /*001c*/ 	.word	index@(matmul_kernel)
        /*0020*/ 	.word	0x00003930
.L_5:


//--------------------- .nv.compat                --------------------------
	.section	.nv.compat,"",@"SHT_CUDA_COMPAT_INFO"
	.align	4
        /*0000*/ 	.byte	0x02, 0x09, 0x01, 0x00, 0x02, 0x02, 0x02, 0x00, 0x02, 0x05, 0x05, 0x00, 0x03, 0x07, 0x01, 0x01
        /*0010*/ 	.byte	0x02, 0x03, 0x00, 0x00, 0x02, 0x06, 0x01, 0x00, 0x04, 0x0b, 0x08, 0x00, 0x00, 0x00, 0x00, 0x00
        /*0020*/ 	.byte	0x00, 0x00, 0x00, 0x00


//--------------------- .nv.info.matmul_kernel    --------------------------
	.section	.nv.info.matmul_kernel,"",@"SHT_CUDA_INFO"
	.sectionflags	@""
	.align	4


	//----- nvinfo : EIATTR_CUDA_API_VERSION
	.align		4
        /*0000*/ 	.byte	0x04, 0x37
        /*0002*/ 	.short	(.L_7 - .L_6)
.L_6:
        /*0004*/ 	.word	0x00000082


	//----- nvinfo : EIATTR_KPARAM_INFO
	.align		4
.L_7:
        /*0008*/ 	.byte	0x04, 0x17
        /*000a*/ 	.short	(.L_9 - .L_8)
.L_8:
        /*000c*/ 	.word	0x00000000
        /*0010*/ 	.short	0x000d
        /*0012*/ 	.short	0x0048
        /*0014*/ 	.byte	0x00, 0xf4, 0x21, 0x00


	//----- nvinfo : EIATTR_KPARAM_INFO
	.align		4
.L_9:
        /*0018*/ 	.byte	0x04, 0x17
        /*001a*/ 	.short	(.L_11 - .L_10)
.L_10:
        /*001c*/ 	.word	0x00000000
        /*0020*/ 	.short	0x000c
        /*0022*/ 	.short	0x0040
        /*0024*/ 	.byte	0x00, 0xf4, 0x21, 0x00


	//----- nvinfo : EIATTR_KPARAM_INFO
	.align		4
.L_11:
        /*0028*/ 	.byte	0x04, 0x17
        /*002a*/ 	.short	(.L_13 - .L_12)
.L_12:
        /*002c*/ 	.word	0x00000000
        /*0030*/ 	.short	0x000b
        /*0032*/ 	.short	0x0038
        /*0034*/ 	.byte	0x00, 0xf0, 0x11, 0x00


	//----- nvinfo : EIATTR_KPARAM_INFO
	.align		4
.L_13:
        /*0038*/ 	.byte	0x04, 0x17
        /*003a*/ 	.short	(.L_15 - .L_14)
.L_14:
        /*003c*/ 	.word	0x00000000
        /*0040*/ 	.short	0x000a
        /*0042*/ 	.short	0x0034
        /*0044*/ 	.byte	0x00, 0xf0, 0x11, 0x00


	//----- nvinfo : EIATTR_KPARAM_INFO
	.align		4
.L_15:
        /*0048*/ 	.byte	0x04, 0x17
        /*004a*/ 	.short	(.L_17 - .L_16)
.L_16:
        /*004c*/ 	.word	0x00000000
        /*0050*/ 	.short	0x0009
        /*0052*/ 	.short	0x0030
        /*0054*/ 	.byte	0x00, 0xf0, 0x11, 0x00


	//----- nvinfo : EIATTR_KPARAM_INFO
	.align		4
.L_17:
        /*0058*/ 	.byte	0x04, 0x17
        /*005a*/ 	.short	(.L_19 - .L_18)
.L_18:
        /*005c*/ 	.word	0x00000000
        /*0060*/ 	.short	0x0008
        /*0062*/ 	.short	0x002c
        /*0064*/ 	.byte	0x00, 0xf0, 0x11, 0x00


	//----- nvinfo : EIATTR_KPARAM_INFO
	.align		4
.L_19:
        /*0068*/ 	.byte	0x04, 0x17
        /*006a*/ 	.short	(.L_21 - .L_20)
.L_20:
        /*006c*/ 	.word	0x00000000
        /*0070*/ 	.short	0x0007
        /*0072*/ 	.short	0x0028
        /*0074*/ 	.byte	0x00, 0xf0, 0x11, 0x00


	//----- nvinfo : EIATTR_KPARAM_INFO
	.align		4
.L_21:
        /*0078*/ 	.byte	0x04, 0x17
        /*007a*/ 	.short	(.L_23 - .L_22)
.L_22:
        /*007c*/ 	.word	0x00000000
        /*0080*/ 	.short	0x0006
        /*0082*/ 	.short	0x0024
        /*0084*/ 	.byte	0x00, 0xf0, 0x11, 0x00


	//----- nvinfo : EIATTR_KPARAM_INFO
	.align		4
.L_23:
        /*0088*/ 	.byte	0x04, 0x17
        /*008a*/ 	.short	(.L_25 - .L_24)
.L_24:
        /*008c*/ 	.word	0x00000000
        /*0090*/ 	.short	0x0005
        /*0092*/ 	.short	0x0020
        /*0094*/ 	.byte	0x00, 0xf0, 0x11, 0x00


	//----- nvinfo : EIATTR_KPARAM_INFO
	.align		4
.L_25:
        /*0098*/ 	.byte	0x04, 0x17
        /*009a*/ 	.short	(.L_27 - .L_26)
.L_26:
        /*009c*/ 	.word	0x00000000
        /*00a0*/ 	.short	0x0004
        /*00a2*/ 	.short	0x001c
        /*00a4*/ 	.byte	0x00, 0xf0, 0x11, 0x00


	//----- nvinfo : EIATTR_KPARAM_INFO
	.align		4
.L_27:
        /*00a8*/ 	.byte	0x04, 0x17
        /*00aa*/ 	.short	(.L_29 - .L_28)
.L_28:
        /*00ac*/ 	.word	0x00000000
        /*00b0*/ 	.short	0x0003
        /*00b2*/ 	.short	0x0018
        /*00b4*/ 	.byte	0x00, 0xf0, 0x11, 0x00


	//----- nvinfo : EIATTR_KPARAM_INFO
	.align		4
.L_29:
        /*00b8*/ 	.byte	0x04, 0x17
        /*00ba*/ 	.short	(.L_31 - .L_30)
.L_30:
        /*00bc*/ 	.word	0x00000000
        /*00c0*/ 	.short	0x0002
        /*00c2*/ 	.short	0x0010
        /*00c4*/ 	.byte	0x00, 0xf4, 0x21, 0x00


	//----- nvinfo : EIATTR_KPARAM_INFO
	.align		4
.L_31:
        /*00c8*/ 	.byte	0x04, 0x17
        /*00ca*/ 	.short	(.L_33 - .L_32)
.L_32:
        /*00cc*/ 	.word	0x00000000
        /*00d0*/ 	.short	0x0001
        /*00d2*/ 	.short	0x0008
        /*00d4*/ 	.byte	0x00, 0xf4, 0x21, 0x00


	//----- nvinfo : EIATTR_KPARAM_INFO
	.align		4
.L_33:
        /*00d8*/ 	.byte	0x04, 0x17
        /*00da*/ 	.short	(.L_35 - .L_34)
.L_34:
        /*00dc*/ 	.word	0x00000000
        /*00e0*/ 	.short	0x0000
        /*00e2*/ 	.short	0x0000
        /*00e4*/ 	.byte	0x00, 0xf4, 0x21, 0x00


	//----- nvinfo : EIATTR_SPARSE_MMA_MASK
	.align		4
.L_35:
        /*00e8*/ 	.byte	0x03, 0x50
        /*00ea*/ 	.short	0x0000


	//----- nvinfo : EIATTR_MAXREG_COUNT
	.align		4
        /*00ec*/ 	.byte	0x03, 0x1b
        /*00ee*/ 	.short	0x00ff


	//----- nvinfo : EIATTR_NUM_BARRIERS
	.align		4
        /*00f0*/ 	.byte	0x02, 0x4c
        /*00f2*/ 	.byte	0x01
	.zero		1


	//----- nvinfo : EIATTR_ANNOTATIONS
	.align		4
        /*00f4*/ 	.byte	0x04, 0x55
        /*00f6*/ 	.short	(.L_37 - .L_36)


	//   ....[0]....
.L_36:
        /*00f8*/ 	.word	0x00000001
        /*00fc*/ 	.byte	0x60, 0x00, 0x00, 0x00, 0x01, 0x00, 0x00, 0x00, 0x80, 0x00, 0x00, 0x00, 0x01, 0x00, 0x00, 0x00
        /* <DEDUP_REMOVED lines=3933> */
        /*f6dc*/ 	.byte	0x90, 0xc4, 0x03, 0x00, 0x01, 0x00, 0x00, 0x00, 0xa0, 0xc4, 0x03, 0x00


	//----- nvinfo : EIATTR_MERCURY_ISA_VERSION
	.align		4
.L_37:
        /*f6e8*/ 	.byte	0x03, 0x5f
        /*f6ea*/ 	.short	0x0101


	//----- nvinfo : EIATTR_EXIT_INSTR_OFFSETS
	.align		4
        /*f6ec*/ 	.byte	0x04, 0x1c
        /*f6ee*/ 	.short	(.L_39 - .L_38)


	//   ....[0]....
.L_38:
        /*f6f0*/ 	.word	0x00070ce0


	//   ....[1]....
        /*f6f4*/ 	.word	0x00070d00


	//----- nvinfo : EIATTR_REQNTID
	.align		4
.L_39:
        /*f6f8*/ 	.byte	0x04, 0x10
        /*f6fa*/ 	.short	(.L_41 - .L_40)
.L_40:
        /*f6fc*/ 	.word	0x00000040
        /*f700*/ 	.word	0x00000001
        /*f704*/ 	.word	0x00000001


	//----- nvinfo : EIATTR_CBANK_PARAM_SIZE
	.align		4
.L_41:
        /*f708*/ 	.byte	0x03, 0x19
        /*f70a*/ 	.short	0x0050


	//----- nvinfo : EIATTR_PARAM_CBANK
	.align		4
        /*f70c*/ 	.byte	0x04, 0x0a
        /*f70e*/ 	.short	(.L_43 - .L_42)
	.align		4
.L_42:
        /*f710*/ 	.word	index@(.nv.constant0.matmul_kernel)
        /*f714*/ 	.short	0x0210
        /*f716*/ 	.short	0x0050


	//----- nvinfo : EIATTR_SW_WAR
	.align		4
.L_43:
        /*f718*/ 	.byte	0x04, 0x36
        /*f71a*/ 	.short	(.L_45 - .L_44)
.L_44:
        /*f71c*/ 	.word	0x00000008
.L_45:


//--------------------- .nv.callgraph             --------------------------
	.section	.nv.callgraph,"",@"SHT_CUDA_CALLGRAPH"
	.align	4
	.sectionentsize	8
	.align		4
        /*0000*/ 	.word	0x00000000
	.align		4
        /*0004*/ 	.word	0xffffffff
	.align		4
        /*0008*/ 	.word	0x00000000
	.align		4
        /*000c*/ 	.word	0xfffffffe
	.align		4
        /*0010*/ 	.word	0x00000000
	.align		4
        /*0014*/ 	.word	0xfffffffd
	.align		4
        /*0018*/ 	.word	0x00000000
	.align		4
        /*001c*/ 	.word	0xfffffffc


//--------------------- .text.matmul_kernel       --------------------------
	.section	.text.matmul_kernel,"ax",@progbits
	.align	128
        .global         matmul_kernel
        .type           matmul_kernel,@function
        .size           matmul_kernel,(.L_x_3 - matmul_kernel)
        .other          matmul_kernel,@"STO_CUDA_ENTRY STV_DEFAULT"
matmul_kernel:
.text.matmul_kernel:
[----:B------:R-:W0:Y:S08]  /*0000*/  LDC R1, c[0x0][0x28] ;  /* 0x00000a00ff017b82 */ /* 0x000e300000000800 */
[----:B------:R-:W1:Y:S01]  /*0010*/  LDC.64 R2, c[0x0][0x228] ;  /* 0x00008a00ff027b82 */ /* 0x000e620000000a00 */
[----:B0-----:R-:W-:Y:S01]  /*0020*/  VIADD R1, R1, 0xffffc6d0 ;  /* 0xffffc6d001017836 */ /* 0x001fe20000000000 */
[----:B------:R-:W0:Y:S01]  /*0030*/  S2R R15, SR_TID.X ;  /* 0x00000000000f7919 */ /* 0x000e220000002100 */
[----:B------:R-:W-:Y:S01]  /*0040*/  UMOV UR4, 0x400 ;  /* 0x0000040000047882 */ /* 0x000fe20000000000 */
[----:B------:R-:W-:-:S02]  /*0050*/  ULDC.64 UR32, c[0x0][0x208] ;  /* 0x0000820000207ab9 */ /* 0x000fc40000000a00 */
[----:B------:R-:W-:Y:S02]  /*0060*/  STL [R1+0x3b0], RZ ;  /* 0x0003b0ff01007387 */ /* 0x000fe40000100800 */
[----:B------:R-:W2:Y:S02]  /*0070*/  S2UR UR5, SR_CgaCtaId ;  /* 0x00000000000579c3 */ /* 0x000ea40000008800 */
[----:B------:R-:W-:Y:S04]  /*0080*/  STL [R1+0x3b4], RZ ;  /* 0x0003b4ff01007387 */ /* 0x000fe80000100800 */
[----:B------:R-:W-:Y:S04]  /*0090*/  STL [R1+0x3b8], RZ ;  /* 0x0003b8ff01007387 */ /* 0x000fe80000100800 */
[----:B------:R-:W-:Y:S04]  /*00a0*/  STL [R1+0x3bc], RZ ;  /* 0x0003bcff01007387 */ /* 0x000fe80000100800 */
[----:B------:R-:W-:Y:S01]  /*00b0*/  STL [R1+0x3c0], RZ ;  /* 0x0003c0ff01007387 */ /* 0x000fe20000100800 */
[----:B-1----:R-:W-:-:S03]  /*00c0*/  VIADD R0, R3, 0x3f ;  /* 0x0000003f03007836 */ /* 0x002fc60000000000 */
[----:B------:R-:W-:Y:S02]  /*00d0*/  STL [R1+0x3c4], RZ ;  /* 0x0003c4ff01007387 */ /* 0x000fe40000100800 */
[----:B------:R-:W-:Y:S02]  /*00e0*/  SHF.R.S32.HI R5, RZ, 0x1f, R0 ;  /* 0x0000001fff057819 */ /* 0x000fe40000011400 */
[----:B------:R-:W-:Y:S01]  /*00f0*/  STL [R1+0x3c8], RZ ;  /* 0x0003c8ff01007387 */ /* 0x000fe20000100800 */
[----:B--2---:R-:W-:Y:S01]  /*0100*/  ULEA UR4, UR5, UR4, 0x18 ;  /* 0x0000000405047291 */ /* 0x004fe2000f8ec03f */
[----:B------:R-:W-:Y:S02]  /*0110*/  LEA.HI R5, R5, R0, RZ, 0x6 ;  /* 0x0000000005057211 */ /* 0x000fe400078f30ff */
[----:B------:R-:W-:Y:S02]  /*0120*/  STL [R1+0x3cc], RZ ;  /* 0x0003ccff01007387 */ /* 0x000fe40000100800 */
[----:B------:R-:W-:-:S02]  /*0130*/  SHF.R.S32.HI R0, RZ, 0x6, R5 ;  /* 0x00000006ff007819 */ /* 0x000fc40000011405 */
[----:B------:R-:W-:Y:S03]  /*0140*/  STL [R1+0x400], RZ ;  /* 0x000400ff01007387 */ /* 0x000fe60000100800 */
[----:B------:R-:W-:Y:S01]  /*0150*/  IMAD.SHL.U32 R0, R0, 0x8, RZ ;  /* 0x0000000800007824 */ /* 0x000fe200078e00ff */
[----:B------:R-:W1:Y:S04]  /*0160*/  S2R R5, SR_CTAID.X ;  /* 0x0000000000057919 */ /* 0x000e680000002500 */
[-C--:B------:R-:W-:Y:S01]  /*0170*/  IABS R9, R0.reuse ;  /* 0x0000000000097213 */ /* 0x080fe20000000000 */
[----:B------:R-:W-:Y:S01]  /*0180*/  STL [R1+0x404], RZ ;  /* 0x000404ff01007387 */ /* 0x000fe20000100800 */
[----:B------:R-:W-:-:S02]  /*0190*/  IABS R12, R0 ;  /* 0x00000000000c7213 */ /* 0x000fc40000000000 */
[----:B------:R-:W2:Y:S01]  /*01a0*/  I2F.RP R4, R9 ;  /* 0x0000000900047306 */ /* 0x000ea20000209400 */
[----:B------:R-:W-:Y:S04]  /*01b0*/  STL [R1+0x408], RZ ;  /* 0x000408ff01007387 */ /* 0x000fe80000100800 */
[----:B------:R-:W-:Y:S04]  /*01c0*/  STL [R1+0x40c], RZ ;  /* 0x00040cff01007387 */ /* 0x000fe80000100800 */
[----:B------:R-:W-:Y:S04]  /*01d0*/  STL [R1+0x450], RZ ;  /* 0x000450ff01007387 */ /* 0x000fe80000100800 */
[----:B------:R-:W-:Y:S01]  /*01e0*/  STL [R1+0x454], RZ ;  /* 0x000454ff01007387 */ /* 0x000fe20000100800 */
[----:B--2---:R-:W2:Y:S03]  /*01f0*/  MUFU.RCP R4, R4 ;  /* 0x0000000400047308 */ /* 0x004ea60000001000 */
[----:B------:R-:W-:Y:S04]  /*0200*/  STL [R1+0x458], RZ ;  /* 0x000458ff01007387 */ /* 0x000fe80000100800 */
[----:B------:R-:W-:Y:S01]  /*0210*/  STL [R1+0x45c], RZ ;  /* 0x00045cff01007387 */ /* 0x000fe20000100800 */
[----:B-1----:R-:W-:-:S03]  /*0220*/  IABS R10, R5 ;  /* 0x00000005000a7213 */ /* 0x002fc60000000000 */
[----:B------:R-:W-:Y:S04]  /*0230*/  STL [R1+0x440], RZ ;  /* 0x000440ff01007387 */ /* 0x000fe80000100800 */
[----:B------:R-:W-:Y:S01]  /*0240*/  STL [R1+0x444], RZ ;  /* 0x000444ff01007387 */ /* 0x000fe20000100800 */
[----:B--2---:R-:W-:-:S03]  /*0250*/  VIADD R6, R4, 0xffffffe ;  /* 0x0ffffffe04067836 */ /* 0x004fc60000000000 */
[----:B------:R-:W-:Y:S01]  /*0260*/  STL [R1+0x448], RZ ;  /* 0x000448ff01007387 */ /* 0x000fe20000100800 */
[----:B------:R-:W-:Y:S01]  /*0270*/  IMAD.MOV R4, RZ, RZ, -R12 ;  /* 0x000000ffff047224 */ /* 0x000fe200078e0a0c */
[----:B------:R1:W2:Y:S02]  /*0280*/  F2I.FTZ.U32.TRUNC.NTZ R7, R6 ;  /* 0x0000000600077305 */ /* 0x0002a4000021f000 */
[----:B------:R-:W-:Y:S04]  /*0290*/  STL [R1+0x44c], RZ ;  /* 0x00044cff01007387 */ /* 0x000fe80000100800 */
[----:B------:R-:W-:Y:S01]  /*02a0*/  STL [R1+0x3a0], RZ ;  /* 0x0003a0ff01007387 */ /* 0x000fe20000100800 */
[----:B-1----:R-:W-:-:S03]  /*02b0*/  IMAD.MOV.U32 R6, RZ, RZ, RZ ;  /* 0x000000ffff067224 */ /* 0x002fc600078e00ff */
[----:B------:R-:W-:Y:S04]  /*02c0*/  STL [R1+0x3a4], RZ ;  /* 0x0003a4ff01007387 */ /* 0x000fe80000100800 */
[----:B------:R-:W-:Y:S01]  /*02d0*/  STL [R1+0x3a8], RZ ;  /* 0x0003a8ff01007387 */ /* 0x000fe20000100800 */
[----:B--2---:R-:W-:-:S03]  /*02e0*/  IMAD.MOV R8, RZ, RZ, -R7 ;  /* 0x000000ffff087224 */ /* 0x004fc600078e0a07 */
[----:B------:R-:W-:Y:S01]  /*02f0*/  STL [R1+0x3ac], RZ ;  /* 0x0003acff01007387 */ /* 0x000fe20000100800 */
[----:B------:R-:W-:Y:S02]  /*0300*/  IMAD R11, R8, R9, RZ ;  /* 0x00000009080b7224 */ /* 0x000fe400078e02ff */
[----:B------:R-:W-:Y:S01]  /*0310*/  IMAD.MOV.U32 R8, RZ, RZ, R10 ;  /* 0x000000ffff087224 */ /* 0x000fe200078e000a */
[----:B------:R-:W-:Y:S01]  /*0320*/  STL [R1+0x390], RZ ;  /* 0x000390ff01007387 */ /* 0x000fe20000100800 */
[----:B------:R-:W-:-:S03]  /*0330*/  IMAD.HI.U32 R7, R7, R11, R6 ;  /* 0x0000000b07077227 */ /* 0x000fc600078e0006 */
[----:B------:R-:W-:Y:S03]  /*0340*/  STL [R1+0x394], RZ ;  /* 0x000394ff01007387 */ /* 0x000fe60000100800 */
[----:B------:R-:W-:Y:S01]  /*0350*/  IMAD.HI.U32 R7, R7, R8, RZ ;  /* 0x0000000807077227 */ /* 0x000fe200078e00ff */
[----:B------:R-:W-:Y:S03]  /*0360*/  STL [R1+0x398], RZ ;  /* 0x000398ff01007387 */ /* 0x000fe60000100800 */
[----:B------:R-:W-:Y:S01]  /*0370*/  IMAD R4, R7, R4, R8 ;  /* 0x0000000407047224 */ /* 0x000fe200078e0208 */
[----:B------:R-:W-:Y:S04]  /*0380*/  STL [R1+0x39c], RZ ;  /* 0x00039cff01007387 */ /* 0x000fe80000100800 */
[----:B------:R-:W-:Y:S01]  /*0390*/  STL [R1+0x380], RZ ;  /* 0x000380ff01007387 */ /* 0x000fe20000100800 */
[----:B------:R-:W-:-:S03]  /*03a0*/  ISETP.GT.U32.AND P1, PT, R9, R4, PT ;  /* 0x000000040900720c */ /* 0x000fc60003f24070 */
[----:B------:R-:W-:Y:S04]  /*03b0*/  STL [R1+0x384], RZ ;  /* 0x000384ff01007387 */ /* 0x000fe80000100800 */
[----:B------:R-:W-:Y:S04]  /*03c0*/  STL [R1+0x388], RZ ;  /* 0x000388ff01007387 */ /* 0x000fe80000100800 */
[----:B------:R-:W-:Y:S02]  /*03d0*/  STL [R1+0x38c], RZ ;  /* 0x00038cff01007387 */ /* 0x000fe40000100800 */
[----:B------:R-:W-:-:S02]  /*03e0*/  @!P1 IMAD.IADD R4, R4, 0x1, -R9 ;  /* 0x0000000104049824 */ /* 0x000fc400078e0a09 */
[----:B------:R-:W-:Y:S01]  /*03f0*/  STL [R1+0x6b0], RZ ;  /* 0x0006b0ff01007387 */ /* 0x000fe20000100800 */
[----:B------:R-:W-:Y:S01]  /*0400*/  @!P1 VIADD R7, R7, 0x1 ;  /* 0x0000000107079836 */ /* 0x000fe20000000000 */
[----:B------:R-:W-:Y:S02]  /*0410*/  ISETP.NE.AND P1, PT, R0, RZ, PT ;  /* 0x000000ff0000720c */ /* 0x000fe40003f25270 */
[----:B------:R-:W-:Y:S01]  /*0420*/  STL [R1+0x6b4], RZ ;  /* 0x0006b4ff01007387 */ /* 0x000fe20000100800 */
[----:B------:R-:W-:Y:S02]  /*0430*/  ISETP.GE.U32.AND P0, PT, R4, R9, PT ;  /* 0x000000090400720c */ /* 0x000fe40003f06070 */
[----:B------:R-:W-:Y:S01]  /*0440*/  LOP3.LUT R4, R5, R0, RZ, 0x3c, !PT ;  /* 0x0000000005047212 */ /* 0x000fe200078e3cff */
[----:B------:R-:W-:Y:S03]  /*0450*/  STL [R1+0x6b8], RZ ;  /* 0x0006b8ff01007387 */ /* 0x000fe60000100800 */
[----:B------:R-:W-:Y:S01]  /*0460*/  ISETP.GE.AND P2, PT, R4, RZ, PT ;  /* 0x000000ff0400720c */ /* 0x000fe20003f46270 */
[----:B------:R-:W-:Y:S01]  /*0470*/  STL [R1+0x6bc], RZ ;  /* 0x0006bcff01007387 */ /* 0x000fe20000100800 */
[----:B------:R-:W-:-:S03]  /*0480*/  VIADD R4, R2, 0xff ;  /* 0x000000ff02047836 */ /* 0x000fc60000000000 */
[----:B------:R-:W-:Y:S02]  /*0490*/  STL [R1+0x6a0], RZ ;  /* 0x0006a0ff01007387 */ /* 0x000fe40000100800 */
[----:B------:R-:W-:Y:S02]  /*04a0*/  @P0 VIADD R7, R7, 0x1 ;  /* 0x0000000107070836 */ /* 0x000fe40000000000 */
[----:B------:R-:W-:Y:S02]  /*04b0*/  STL [R1+0x6a4], RZ ;  /* 0x0006a4ff01007387 */ /* 0x000fe40000100800 */
[----:B------:R-:W-:Y:S01]  /*04c0*/  IMAD.MOV.U32 R6, RZ, RZ, R7 ;  /* 0x000000ffff067224 */ /* 0x000fe200078e0007 */
[----:B------:R-:W-:Y:S01]  /*04d0*/  SHF.R.S32.HI R7, RZ, 0x1f, R4 ;  /* 0x0000001fff077819 */ /* 0x000fe20000011404 */
[----:B------:R-:W-:Y:S02]  /*04e0*/  STL [R1+0x6a8], RZ ;  /* 0x0006a8ff01007387 */ /* 0x000fe40000100800 */
[----:B------:R-:W-:Y:S01]  /*04f0*/  @!P2 IMAD.MOV R6, RZ, RZ, -R6 ;  /* 0x000000ffff06a224 */ /* 0x000fe200078e0a06 */
[----:B------:R-:W-:Y:S01]  /*0500*/  @!P1 LOP3.LUT R6, RZ, R0, RZ, 0x33, !PT ;  /* 0x00000000ff069212 */ /* 0x000fe200078e33ff */
[----:B------:R-:W-:Y:S01]  /*0510*/  STL [R1+0x6ac], RZ ;  /* 0x0006acff01007387 */ /* 0x000fe20000100800 */
[----:B------:R-:W-:-:S03]  /*0520*/  LEA.HI R7, R7, R4, RZ, 0x8 ;  /* 0x0000000407077211 */ /* 0x000fc600078f40ff */
[----:B------:R-:W-:Y:S01]  /*0530*/  STL [R1+0x690], RZ ;  /* 0x000690ff01007387 */ /* 0x000fe20000100800 */
[----:B------:R-:W-:Y:S02]  /*0540*/  IMAD.SHL.U32 R4, R6, 0x8, RZ ;  /* 0x0000000806047824 */ /* 0x000fe400078e00ff */
[----:B------:R-:W-:Y:S01]  /*0550*/  IMAD.MOV R6, RZ, RZ, -R6 ;  /* 0x000000ffff067224 */ /* 0x000fe200078e0a06 */
[----:B------:R-:W-:Y:S02]  /*0560*/  STL [R1+0x694], RZ ;  /* 0x000694ff01007387 */ /* 0x000fe40000100800 */
[----:B------:R-:W-:Y:S01]  /*0570*/  LEA.HI.SX32 R7, R7, -R4, 0x18 ;  /* 0x8000000407077211 */ /* 0x000fe200078fc2ff */
[----:B------:R-:W-:Y:S01]  /*0580*/  IMAD R13, R0, R6, R5 ;  /* 0x00000006000d7224 */ /* 0x000fe200078e0205 */
[----:B------:R-:W-:Y:S01]  /*0590*/  STL [R1+0x698], RZ ;  /* 0x000698ff01007387 */ /* 0x000fe20000100800 */
[----:B------:R-:W-:Y:S01]  /*05a0*/  IMAD.MOV.U32 R6, RZ, RZ, RZ ;  /* 0x000000ffff067224 */ /* 0x000fe200078e00ff */
[----:B------:R-:W-:-:S02]  /*05b0*/  VIMNMX R8, R7, 0x8, PT ;  /* 0x0000000807087848 */ /* 0x000fc40003fe0100 */
[----:B------:R-:W-:Y:S02]  /*05c0*/  STL [R1+0x69c], RZ ;  /* 0x00069cff01007387 */ /* 0x000fe40000100800 */
[-C--:B------:R-:W-:Y:S02]  /*05d0*/  IABS R10, R8.reuse ;  /* 0x00000008000a7213 */ /* 0x080fe40000000000 */
[----:B------:R-:W-:Y:S01]  /*05e0*/  STL [R1+0x680], RZ ;  /* 0x000680ff01007387 */ /* 0x000fe20000100800 */
[----:B------:R-:W-:Y:S01]  /*05f0*/  IABS R0, R8 ;  /* 0x0000000800007213 */ /* 0x000fe20000000000 */
[----:B------:R-:W1:Y:S02]  /*0600*/  I2F.RP R9, R10 ;  /* 0x0000000a00097306 */ /* 0x000e640000209400 */
[----:B------:R-:W-:Y:S04]  /*0610*/  STL [R1+0x684], RZ ;  /* 0x000684ff01007387 */ /* 0x000fe80000100800 */
[----:B------:R-:W-:Y:S04]  /*0620*/  STL [R1+0x688], RZ ;  /* 0x000688ff01007387 */ /* 0x000fe80000100800 */
[----:B------:R-:W-:Y:S04]  /*0630*/  STL [R1+0x68c], RZ ;  /* 0x00068cff01007387 */ /* 0x000fe80000100800 */
[----:B------:R-:W-:Y:S01]  /*0640*/  STL [R1+0x670], RZ ;  /* 0x000670ff01007387 */ /* 0x000fe20000100800 */
[----:B-1----:R-:W1:Y:S03]  /*0650*/  MUFU.RCP R9, R9 ;  /* 0x0000000900097308 */ /* 0x002e660000001000 */
[----:B------:R-:W-:Y:S04]  /*0660*/  STL [R1+0x674], RZ ;  /* 0x000674ff01007387 */ /* 0x000fe80000100800 */
[----:B------:R-:W-:Y:S04]  /*0670*/  STL [R1+0x678], RZ ;  /* 0x000678ff01007387 */ /* 0x000fe80000100800 */
[----:B------:R-:W-:Y:S04]  /*0680*/  STL [R1+0x67c], RZ ;  /* 0x00067cff01007387 */ /* 0x000fe80000100800 */
[----:B------:R-:W-:Y:S01]  /*0690*/  STL [R1+0x3f0], RZ ;  /* 0x0003f0ff01007387 */ /* 0x000fe20000100800 */
[----:B-1----:R-:W-:-:S03]  /*06a0*/  VIADD R7, R9, 0xffffffe ;  /* 0x0ffffffe09077836 */ /* 0x002fc60000000000 */
[----:B------:R-:W-:Y:S04]  /*06b0*/  STL [R1+0x3f4], RZ ;  /* 0x0003f4ff01007387 */ /* 0x000fe80000100800 */
[----:B------:R-:W-:Y:S01]  /*06c0*/  STL [R1+0x3f8], RZ ;  /* 0x0003f8ff01007387 */ /* 0x000fe20000100800 */
[----:B------:R-:W1:Y:S03]  /*06d0*/  F2I.FTZ.U32.TRUNC.NTZ R7, R7 ;  /* 0x0000000700077305 */ /* 0x000e66000021f000 */
[----:B------:R-:W-:Y:S04]  /*06e0*/  STL [R1+0x3fc], RZ ;  /* 0x0003fcff01007387 */ /* 0x000fe80000100800 */
[----:B------:R-:W-:Y:S04]  /*06f0*/  STL [R1+0x340], RZ ;  /* 0x000340ff01007387 */ /* 0x000fe80000100800 */
[----:B------:R-:W-:Y:S04]  /*0700*/  STL [R1+0x344], RZ ;  /* 0x000344ff01007387 */ /* 0x000fe80000100800 */
[----:B------:R-:W-:Y:S01]  /*0710*/  STL [R1+0x348], RZ ;  /* 0x000348ff01007387 */ /* 0x000fe20000100800 */
[----:B-1----:R-:W-:-:S03]  /*0720*/  IMAD.MOV R11, RZ, RZ, -R7 ;  /* 0x000000ffff0b7224 */ /* 0x002fc600078e0a07 */
[----:B------:R-:W-:Y:S01]  /*0730*/  STL [R1+0x34c], RZ ;  /* 0x00034cff01007387 */ /* 0x000fe20000100800 */
[----:B------:R-:W-:Y:S01]  /*0740*/  IMAD.MOV.U32 R5, RZ, RZ, R11 ;  /* 0x000000ffff057224 */ /* 0x000fe200078e000b */
[----:B------:R-:W-:Y:S02]  /*0750*/  IABS R11, R13 ;  /* 0x0000000d000b7213 */ /* 0x000fe40000000000 */
[----:B------:R-:W-:Y:S01]  /*0760*/  STL [R1+0x310], RZ ;  /* 0x000310ff01007387 */ /* 0x000fe20000100800 */
[----:B------:R-:W-:-:S03]  /*0770*/  IMAD R5, R5, R10, RZ ;  /* 0x0000000a05057224 */ /* 0x000fc600078e02ff */
[----:B------:R-:W-:Y:S01]  /*0780*/  STL [R1+0x314], RZ ;  /* 0x000314ff01007387 */ /* 0x000fe20000100800 */
[----:B------:R-:W-:-:S03]  /*0790*/  IMAD.HI.U32 R6, R7, R5, R6 ;  /* 0x0000000507067227 */ /* 0x000fc600078e0006 */
[----:B------:R-:W-:Y:S01]  /*07a0*/  STL [R1+0x318], RZ ;  /* 0x000318ff01007387 */ /* 0x000fe20000100800 */
[----:B------:R-:W-:Y:S02]  /*07b0*/  IMAD.MOV R5, RZ, RZ, -R0 ;  /* 0x000000ffff057224 */ /* 0x000fe400078e0a00 */
[----:B------:R-:W-:Y:S01]  /*07c0*/  IMAD.HI.U32 R0, R6, R11, RZ ;  /* 0x0000000b06007227 */ /* 0x000fe200078e00ff */
[----:B------:R-:W-:Y:S01]  /*07d0*/  STL [R1+0x31c], RZ ;  /* 0x00031cff01007387 */ /* 0x000fe20000100800 */
[----:B0-----:R-:W-:Y:S02]  /*07e0*/  LOP3.LUT R6, R15, 0x3f, RZ, 0xc0, !PT ;  /* 0x0000003f0f067812 */ /* 0x001fe400078ec0ff */
        /* <DEDUP_REMOVED lines=16> */
[----:B------:R-:W-:Y:S04]  /*08f0*/  STL [R1+0x640], RZ ;  /* 0x000640ff01007387 */ /* 0x000fe80000100800 */
[----:B------:R-:W-:Y:S02]  /*0900*/  STL [R1+0x644], RZ ;  /* 0x000644ff01007387 */ /* 0x000fe40000100800 */
[----:B------:R-:W-:-:S02]  /*0910*/  @P0 VIADD R0, R0, 0x1 ;  /* 0x0000000100000836 */ /* 0x000fc40000000000 */
[----:B------:R-:W-:Y:S04]  /*0920*/  STL [R1+0x648], RZ ;  /* 0x000648ff01007387 */ /* 0x000fe80000100800 */
[----:B------:R-:W-:Y:S01]  /*0930*/  STL [R1+0x64c], RZ ;  /* 0x00064cff01007387 */ /* 0x000fe20000100800 */
[----:B------:R-:W-:Y:S01]  /*0940*/  @!P2 IMAD.MOV R0, RZ, RZ, -R0 ;  /* 0x000000ffff00a224 */ /* 0x000fe200078e0a00 */
[----:B------:R-:W-:Y:S02]  /*0950*/  @!P1 LOP3.LUT R0, RZ, R8, RZ, 0x33, !PT ;  /* 0x00000008ff009212 */ /* 0x000fe400078e33ff */
[----:B------:R-:W-:Y:S03]  /*0960*/  STL [R1+0x630], RZ ;  /* 0x000630ff01007387 */ /* 0x000fe60000100800 */
[----:B------:R-:W-:Y:S01]  /*0970*/  IMAD.MOV R5, RZ, RZ, -R0 ;  /* 0x000000ffff057224 */ /* 0x000fe200078e0a00 */
[----:B------:R-:W-:Y:S01]  /*0980*/  STL [R1+0x634], RZ ;  /* 0x000634ff01007387 */ /* 0x000fe20000100800 */
[----:B------:R-:W-:-:S02]  /*0990*/  IMAD.SHL.U32 R16, R0, 0x40, RZ ;  /* 0x0000004000107824 */ /* 0x000fc400078e00ff */
[----:B------:R-:W-:Y:S01]  /*09a0*/  IMAD R5, R8, R5, R13 ;  /* 0x0000000508057224 */ /* 0x000fe200078e020d */
[----:B------:R-:W-:Y:S01]  /*09b0*/  STL [R1+0x638], RZ ;  /* 0x000638ff01007387 */ /* 0x000fe20000100800 */
[----:B------:R-:W-:Y:S02]  /*09c0*/  VIADD R0, R16, 0x1 ;  /* 0x0000000110007836 */ /* 0x000fe40000000000 */
[----:B------:R-:W-:Y:S01]  /*09d0*/  IMAD.IADD R4, R4, 0x1, R5 ;  /* 0x0000000104047824 */ /* 0x000fe200078e0205 */
[----:B------:R-:W-:Y:S01]  /*09e0*/  STL [R1+0x63c], RZ ;  /* 0x00063cff01007387 */ /* 0x000fe20000100800 */
[----:B------:R-:W0:Y:S01]  /*09f0*/  LDC R5, c[0x0][0x230] ;  /* 0x00008c00ff057b82 */ /* 0x000e220000000800 */
[----:B------:R-:W-:Y:S02]  /*0a00*/  VIADD R7, R16, 0x2 ;  /* 0x0000000210077836 */ /* 0x000fe40000000000 */
[----:B------:R-:W-:Y:S01]  /*0a10*/  STL [R1+0x620], RZ ;  /* 0x000620ff01007387 */ /* 0x000fe20000100800 */
[----:B------:R-:W-:Y:S01]  /*0a20*/  PRMT R11, R6, 0x6540, R4 ;  /* 0x00006540060b7816 */ /* 0x000fe20000000004 */
[----:B------:R-:W-:-:S02]  /*0a30*/  VIADD R15, R16, 0xe ;  /* 0x0000000e100f7836 */ /* 0x000fc40000000000 */
[----:B------:R-:W-:Y:S01]  /*0a40*/  STL [R1+0x624], RZ ;  /* 0x000624ff01007387 */ /* 0x000fe20000100800 */
[C---:B------:R-:W-:Y:S02]  /*0a50*/  VIADD R29, R16.reuse, 0x32 ;  /* 0x00000032101d7836 */ /* 0x040fe40000000000 */
[C---:B------:R-:W-:Y:S01]  /*0a60*/  VIADD R28, R16.reuse, 0x33 ;  /* 0x00000033101c7836 */ /* 0x040fe20000000000 */
[----:B------:R-:W-:Y:S01]  /*0a70*/  STL [R1+0x628], RZ ;  /* 0x000628ff01007387 */ /* 0x000fe20000100800 */
[C---:B------:R-:W-:Y:S02]  /*0a80*/  VIADD R27, R16.reuse, 0x34 ;  /* 0x00000034101b7836 */ /* 0x040fe40000000000 */
[C---:B------:R-:W-:Y:S01]  /*0a90*/  VIADD R26, R16.reuse, 0x35 ;  /* 0x00000035101a7836 */ /* 0x040fe20000000000 */
[----:B------:R-:W-:Y:S01]  /*0aa0*/  STL [R1+0x62c], RZ ;  /* 0x00062cff01007387 */ /* 0x000fe20000100800 */
[C---:B------:R-:W-:Y:S02]  /*0ab0*/  VIADD R18, R16.reuse, 0x36 ;  /* 0x0000003610127836 */ /* 0x040fe40000000000 */
[C---:B------:R-:W-:Y:S01]  /*0ac0*/  VIADD R13, R16.reuse, 0x37 ;  /* 0x00000037100d7836 */ /* 0x040fe20000000000 */
[----:B------:R-:W-:Y:S01]  /*0ad0*/  STL [R1+0x350], RZ ;  /* 0x000350ff01007387 */ /* 0x000fe20000100800 */
[----:B------:R-:W-:-:S02]  /*0ae0*/  VIADD R12, R16, 0x38 ;  /* 0x00000038100c7836 */ /* 0x000fc40000000000 */
[C---:B------:R-:W-:Y:S01]  /*0af0*/  VIADD R10, R16.reuse, 0x39 ;  /* 0x00000039100a7836 */ /* 0x040fe20000000000 */
[----:B------:R-:W-:Y:S01]  /*0b00*/  STL [R1+0x354], RZ ;  /* 0x000354ff01007387 */ /* 0x000fe20000100800 */
[----:B0-----:R-:W-:Y:S02]  /*0b10*/  VIADD R5, R5, 0x7f ;  /* 0x0000007f05057836 */ /* 0x001fe40000000000 */
[C---:B------:R-:W-:Y:S01]  /*0b20*/  VIADD R9, R16.reuse, 0x3a ;  /* 0x0000003a10097836 */ /* 0x040fe20000000000 */
[----:B------:R-:W-:Y:S01]  /*0b30*/  STL [R1+0x358], RZ ;  /* 0x000358ff01007387 */ /* 0x000fe20000100800 */
[C---:B------:R-:W-:Y:S01]  /*0b40*/  VIADD R8, R16.reuse, 0x3b ;  /* 0x0000003b10087836 */ /* 0x040fe20000000000 */
[----:B------:R-:W-:Y:S01]  /*0b50*/  ISETP.GE.AND P0, PT, R5, 0x80, PT ;  /* 0x000000800500780c */ /* 0x000fe20003f06270 */
[C---:B------:R-:W-:Y:S01]  /*0b60*/  VIADD R5, R16.reuse, 0x3 ;  /* 0x0000000310057836 */ /* 0x040fe20000000000 */
[----:B------:R-:W-:Y:S04]  /*0b70*/  STL [R1+0x35c], RZ ;  /* 0x00035cff01007387 */ /* 0x000fe80000100800 */
        /* <DEDUP_REMOVED lines=168> */
[----:B------:R-:W-:Y:S04]  /*1600*/  STL [R1+0xbd4], R16 ;  /* 0x000bd41001007387 */ /* 0x000fe80000100800 */
[----:B------:R0:W-:Y:S04]  /*1610*/  STL [R1+0x11c], R0 ;  /* 0x00011c0001007387 */ /* 0x0001e80000100800 */
[----:B------:R1:W-:Y:S04]  /*1620*/  STL [R1+0x118], R7 ;  /* 0x0001180701007387 */ /* 0x0003e80000100800 */
[----:B------:R2:W-:Y:S01]  /*1630*/  STL [R1+0x114], R5 ;  /* 0x0001140501007387 */ /* 0x0005e20000100800 */
[----:B0-----:R-:W-:-:S02]  /*1640*/  VIADD R0, R16, 0x4 ;  /* 0x0000000410007836 */ /* 0x001fc40000000000 */
[----:B-1----:R-:W-:-:S03]  /*1650*/  VIADD R7, R16, 0x5 ;  /* 0x0000000510077836 */ /* 0x002fc60000000000 */
[----:B------:R0:W-:Y:S01]  /*1660*/  STL [R1+0x110], R0 ;  /* 0x0001100001007387 */ /* 0x0001e20000100800 */
[----:B--2---:R-:W-:-:S03]  /*1670*/  VIADD R5, R16, 0x6 ;  /* 0x0000000610057836 */ /* 0x004fc60000000000 */
[----:B------:R1:W-:Y:S04]  /*1680*/  STL [R1+0x10c], R7 ;  /* 0x00010c0701007387 */ /* 0x0003e80000100800 */
[----:B------:R2:W-:Y:S01]  /*1690*/  STL [R1+0x108], R5 ;  /* 0x0001080501007387 */ /* 0x0005e20000100800 */
[C---:B0-----:R-:W-:Y:S02]  /*16a0*/  VIADD R0, R16.reuse, 0x7 ;  /* 0x0000000710007836 */ /* 0x041fe40000000000 */
        /* <DEDUP_REMOVED lines=20> */
[----:B--2---:R-:W-:-:S05]  /*17f0*/  VIADD R5, R16, 0x12 ;  /* 0x0000001210057836 */ /* 0x004fca0000000000 */
[----:B------:R1:W-:Y:S01]  /*1800*/  STL [R1+0xbc], R5 ;  /* 0x0000bc0501007387 */ /* 0x0003e20000100800 */
[----:B0-----:R-:W-:-:S03]  /*1810*/  VIADD R0, R16, 0x14 ;  /* 0x0000001410007836 */ /* 0x001fc60000000000 */
[----:B------:R0:W-:Y:S04]  /*1820*/  STL [R1+0xac], R7 ;  /* 0x0000ac0701007387 */ /* 0x0001e80000100800 */
[----:B------:R2:W-:Y:S01]  /*1830*/  STL [R1+0xa8], R0 ;  /* 0x0000a80001007387 */ /* 0x0005e20000100800 */
[C---:B-1----:R-:W-:Y:S02]  /*1840*/  VIADD R5, R16.reuse, 0x15 ;  /* 0x0000001510057836 */ /* 0x042fe40000000000 */
[----:B0-----:R-:W-:-:S03]  /*1850*/  VIADD R7, R16, 0x16 ;  /* 0x0000001610077836 */ /* 0x001fc60000000000 */
        /* <DEDUP_REMOVED lines=37> */
[----:B--2---:R-:W-:-:S03]  /*1ab0*/  IMAD.SHL.U32 R0, R4, 0x100, RZ ;  /* 0x0000010004007824 */ /* 0x004fc600078e00ff */
[----:B------:R1:W-:Y:S01]  /*1ac0*/  STL [R1+0x40], R7 ;  /* 0x0000400701007387 */ /* 0x0003e20000100800 */
[C---:B------:R-:W-:Y:S02]  /*1ad0*/  VIADD R4, R16.reuse, 0x2b ;  /* 0x0000002b10047836 */ /* 0x040fe40000000000 */
[C---:B0-----:R-:W-:Y:S02]  /*1ae0*/  VIADD R5, R16.reuse, 0x29 ;  /* 0x0000002910057836 */ /* 0x041fe40000000000 */
[----:B-1----:R-:W-:-:S03]  /*1af0*/  VIADD R7, R16, 0x2a ;  /* 0x0000002a10077836 */ /* 0x002fc60000000000 */
[----:B------:R0:W-:Y:S04]  /*1b00*/  STL [R1+0x3c], R5 ;  /* 0x00003c0501007387 */ /* 0x0001e80000100800 */
[----:B------:R1:W-:Y:S01]  /*1b10*/  STL [R1+0x38], R7 ;  /* 0x0000380701007387 */ /* 0x0003e20000100800 */
[----:B0-----:R-:W-:Y:S01]  /*1b20*/  LOP3.LUT R5, R0, 0x40, R6, 0xfe, !PT ;  /* 0x0000004000057812 */ /* 0x001fe200078efe06 */
[C---:B------:R-:W-:Y:S02]  /*1b30*/  VIADD R0, R16.reuse, 0x2c ;  /* 0x0000002c10007836 */ /* 0x040fe40000000000 */
[C---:B------:R-:W-:Y:S02]  /*1b40*/  VIADD R6, R16.reuse, 0x3d ;  /* 0x0000003d10067836 */ /* 0x040fe40000000000 */
[----:B------:R0:W-:Y:S01]  /*1b50*/  STL [R1+0xc88], R5 ;  /* 0x000c880501007387 */ /* 0x0001e20000100800 */
[----:B-1----:R-:W-:-:S03]  /*1b60*/  VIADD R7, R16, 0x3c ;  /* 0x0000003c10077836 */ /* 0x002fc60000000000 */
[----:B------:R-:W-:Y:S04]  /*1b70*/  STL [R1+0xc84], R11 ;  /* 0x000c840b01007387 */ /* 0x000fe80000100800 */
[----:B------:R1:W-:Y:S01]  /*1b80*/  STL [R1+0x34], R4 ;  /* 0x0000340401007387 */ /* 0x0003e20000100800 */
[----:B0-----:R-:W-:-:S03]  /*1b90*/  VIADD R5, R16, 0x2f ;  /* 0x0000002f10057836 */ /* 0x001fc60000000000 */
[----:B------:R0:W-:Y:S01]  /*1ba0*/  STL [R1+0x30], R0 ;  /* 0x0000300001007387 */ /* 0x0001e20000100800 */
[C---:B-1----:R-:W-:Y:S02]  /*1bb0*/  VIADD R4, R16.reuse, 0x2d ;  /* 0x0000002d10047836 */ /* 0x042fe40000000000 */
[----:B0-----:R-:W-:-:S03]  /*1bc0*/  VIADD R0, R16, 0x2e ;  /* 0x0000002e10007836 */ /* 0x001fc60000000000 */
[----:B------:R0:W-:Y:S04]  /*1bd0*/  STL [R1+0x14], R4 ;  /* 0x0000140401007387 */ /* 0x0001e80000100800 */
[----:B------:R1:W-:Y:S04]  /*1be0*/  STL [R1+0x10], R0 ;  /* 0x0000100001007387 */ /* 0x0003e80000100800 */
[----:B------:R2:W-:Y:S01]  /*1bf0*/  STL [R1+0xc], R5 ;  /* 0x00000c0501007387 */ /* 0x0005e20000100800 */
[C---:B0-----:R-:W-:Y:S02]  /*1c00*/  VIADD R4, R16.reuse, 0x30 ;  /* 0x0000003010047836 */ /* 0x041fe40000000000 */
[----:B-1----:R-:W-:-:S03]  /*1c10*/  VIADD R0, R16, 0x31 ;  /* 0x0000003110007836 */ /* 0x002fc60000000000 */
[----:B------:R0:W-:Y:S01]  /*1c20*/  STL [R1+0x8], R4 ;  /* 0x0000080401007387 */ /* 0x0001e20000100800 */
[----:B--2---:R-:W-:-:S03]  /*1c30*/  VIADD R5, R16, 0x3e ;  /* 0x0000003e10057836 */ /* 0x004fc60000000000 */
[----:B------:R1:W-:Y:S01]  /*1c40*/  STL [R1+0x4], R0 ;  /* 0x0000040001007387 */ /* 0x0003e20000100800 */
[----:B0-----:R-:W-:Y:S01]  /*1c50*/  VIADD R4, R16, 0x3f ;  /* 0x0000003f10047836 */ /* 0x001fe20000000000 */
[C---:B------:R-:W-:Y:S02]  /*1c60*/  LOP3.LUT R16, R11.reuse, 0x80, RZ, 0xfc, !PT ;  /* 0x000000800b107812 */ /* 0x040fe400078efcff */
[----:B-1----:R-:W-:-:S03]  /*1c70*/  LOP3.LUT R0, R11, 0xc0, RZ, 0xfc, !PT ;  /* 0x000000c00b007812 */ /* 0x002fc600078efcff */
[----:B------:R0:W-:Y:S04]  /*1c80*/  STL [R1+0xc90], R16 ;  /* 0x000c901001007387 */ /* 0x0001e80000100800 */
[----:B------:R0:W-:Y:S01]  /*1c90*/  STL [R1+0xc8c], R0 ;  /* 0x000c8c0001007387 */ /* 0x0001e20000100800 */
[----:B------:R-:W-:Y:S05]  /*1ca0*/  @!P0 BRA `(.L_x_0) ;  /* 0x000005f800b48947 */ /* 0x000fea0003800000 */
[----:B------:R-:W-:Y:S01]  /*1cb0*/  IABS R19, R2 ;  /* 0x0000000200137213 */ /* 0x000fe20000000000 */
[----:B------:R1:W-:Y:S01]  /*1cc0*/  STL [R1+0x2430], R26 ;  /* 0x0024301a01007387 */ /* 0x0003e20000100800 */
[----:B0-----:R-:W-:Y:S01]  /*1cd0*/  IABS R0, R3 ;  /* 0x0000000300007213 */ /* 0x001fe20000000000 */
[----:B------:R-:W-:Y:S01]  /*1ce0*/  IMAD.MOV.U32 R14, RZ, RZ, RZ ;  /* 0x000000ffff0e7224 */ /* 0x000fe200078e00ff */
[----:B------:R-:W0:Y:S01]  /*1cf0*/  I2F.RP R11, R19 ;  /* 0x00000013000b7306 */ /* 0x000e220000209400 */
[----:B------:R-:W-:Y:S01]  /*1d00*/  ISETP.GE.AND P5, PT, R4, RZ, PT ;  /* 0x000000ff0400720c */ /* 0x000fe20003fa6270 */
[----:B------:R-:W-:Y:S01]  /*1d10*/  ULDC.64 UR6, c[0x0][0x218] ;  /* 0x0000860000067ab9 */ /* 0x000fe20000000a00 */
[----:B------:R-:W-:Y:S01]  /*1d20*/  ULDC UR34, c[0x0][0x240] ;  /* 0x0000900000227ab9 */ /* 0x000fe20000000800 */
[----:B------:R-:W-:Y:S01]  /*1d30*/  ULDC UR58, c[0x0][0x234] ;  /* 0x00008d00003a7ab9 */ /* 0x000fe20000000800 */
[----:B------:R-:W-:Y:S01]  /*1d40*/  ULDC UR9, c[0x0][0x238] ;  /* 0x00008e0000097ab9 */ /* 0x000fe20000000800 */
[----:B------:R-:W-:Y:S01]  /*1d50*/  ULDC UR50, c[0x0][0x238] ;  /* 0x00008e0000327ab9 */ /* 0x000fe20000000800 */
[----:B-1----:R-:W2:Y:S01]  /*1d60*/  LDL R26, [R1+0xc84] ;  /* 0x000c8400011a7983 */ /* 0x002ea20000100800 */
[----:B------:R-:W1:Y:S01]  /*1d70*/  I2F.RP R16, R0 ;  /* 0x0000000000107306 */ /* 0x000e620000209400 */
[----:B------:R-:W-:Y:S01]  /*1d80*/  ULDC UR42, c[0x0][0x238] ;  /* 0x00008e00002a7ab9 */ /* 0x000fe20000000800 */
[----:B------:R-:W-:Y:S01]  /*1d90*/  ULDC UR30, c[0x0][0x238] ;  /* 0x00008e00001e7ab9 */ /* 0x000fe20000000800 */
[----:B------:R3:W-:Y:S01]  /*1da0*/  STL [R1+0x242c], R27 ;  /* 0x00242c1b01007387 */ /* 0x0007e20000100800 */
[----:B------:R-:W-:Y:S01]  /*1db0*/  ULDC UR22, c[0x0][0x238] ;  /* 0x00008e0000167ab9 */ /* 0x000fe20000000800 */
[----:B------:R-:W-:Y:S01]  /*1dc0*/  ULDC UR14, c[0x0][0x238] ;  /* 0x00008e00000e7ab9 */ /* 0x000fe20000000800 */
[----:B------:R-:W-:Y:S01]  /*1dd0*/  ULDC UR60, c[0x0][0x238] ;  /* 0x00008e00003c7ab9 */ /* 0x000fe20000000800 */
[----:B------:R-:W-:Y:S01]  /*1de0*/  ULDC UR56, c[0x0][0x238] ;  /* 0x00008e0000387ab9 */ /* 0x000fe20000000800 */
[----:B0-----:R-:W0:Y:S01]  /*1df0*/  MUFU.RCP R11, R11 ;  /* 0x0000000b000b7308 */ /* 0x001e220000001000 */
[----:B------:R-:W-:Y:S01]  /*1e00*/  ULDC UR52, c[0x0][0x238] ;  /* 0x00008e0000347ab9 */ /* 0x000fe20000000800 */
[----:B------:R-:W-:Y:S01]  /*1e10*/  ULDC UR48, c[0x0][0x238] ;  /* 0x00008e0000307ab9 */ /* 0x000fe20000000800 */
[----:B------:R-:W-:Y:S01]  /*1e20*/  ULDC UR44, c[0x0][0x238] ;  /* 0x00008e00002c7ab9 */ /* 0x000fe20000000800 */
[----:B------:R-:W-:Y:S01]  /*1e30*/  ULDC UR40, c[0x0][0x238] ;  /* 0x00008e0000287ab9 */ /* 0x000fe20000000800 */
[----:B---3--:R-:W3:Y:S01]  /*1e40*/  LDL R27, [R1+0xc88] ;  /* 0x000c8800011b7983 */ /* 0x008ee20000100800 */
[----:B------:R-:W-:Y:S01]  /*1e50*/  ULDC UR36, c[0x0][0x238] ;  /* 0x00008e0000247ab9 */ /* 0x000fe20000000800 */
[----:B------:R-:W-:Y:S01]  /*1e60*/  ULDC UR28, c[0x0][0x238] ;  /* 0x00008e00001c7ab9 */ /* 0x000fe20000000800 */
[----:B-1----:R-:W1:Y:S01]  /*1e70*/  MUFU.RCP R16, R16 ;  /* 0x0000001000107308 */ /* 0x002e620000001000 */
[----:B------:R4:W-:Y:S01]  /*1e80*/  STL [R1+0x2428], R28 ;  /* 0x0024281c01007387 */ /* 0x0009e20000100800 */
[----:B------:R-:W-:Y:S01]  /*1e90*/  ULDC UR24, c[0x0][0x238] ;  /* 0x00008e0000187ab9 */ /* 0x000fe20000000800 */
[----:B------:R-:W-:Y:S01]  /*1ea0*/  ULDC UR20, c[0x0][0x238] ;  /* 0x00008e0000147ab9 */ /* 0x000fe20000000800 */
[----:B------:R-:W-:Y:S01]  /*1eb0*/  ULDC UR16, c[0x0][0x238] ;  /* 0x00008e0000107ab9 */ /* 0x000fe20000000800 */
[----:B------:R-:W-:Y:S01]  /*1ec0*/  ULDC UR10, c[0x0][0x238] ;  /* 0x00008e00000a7ab9 */ /* 0x000fe20000000800 */
[----:B------:R-:W-:Y:S01]  /*1ed0*/  ULDC UR61, c[0x0][0x238] ;  /* 0x00008e00003d7ab9 */ /* 0x000fe20000000800 */
[----:B------:R-:W-:Y:S01]  /*1ee0*/  ULDC UR59, c[0x0][0x238] ;  /* 0x00008e00003b7ab9 */ /* 0x000fe20000000800 */
[----:B------:R-:W-:Y:S01]  /*1ef0*/  ULDC UR57, c[0x0][0x238] ;  /* 0x00008e0000397ab9 */ /* 0x000fe20000000800 */
[----:B0-----:R-:W-:Y:S01]  /*1f00*/  VIADD R11, R11, 0xffffffe ;  /* 0x0ffffffe0b0b7836 */ /* 0x001fe20000000000 */
[----:B------:R-:W-:Y:S01]  /*1f10*/  ULDC UR55, c[0x0][0x238] ;  /* 0x00008e0000377ab9 */ /* 0x000fe20000000800 */
[----:B----4-:R-:W4:Y:S01]  /*1f20*/  LDL R28, [R1+0xc90] ;  /* 0x000c9000011c7983 */ /* 0x010f220000100800 */
[----:B------:R-:W-:Y:S01]  /*1f30*/  ULDC UR53, c[0x0][0x238] ;  /* 0x00008e0000357ab9 */ /* 0x000fe20000000800 */
[----:B------:R-:W-:Y:S01]  /*1f40*/  ULDC UR51, c[0x0][0x238] ;  /* 0x00008e0000337ab9 */ /* 0x000fe20000000800 */
[----:B------:R-:W-:Y:S01]  /*1f50*/  ULDC UR49, c[0x0][0x238] ;  /* 0x00008e0000317ab9 */ /* 0x000fe20000000800 */
[----:B------:R0:W-:Y:S01]  /*1f60*/  STL [R1+0x2424], R29 ;  /* 0x0024241d01007387 */ /* 0x0001e20000100800 */
[----:B------:R-:W-:Y:S01]  /*1f70*/  ULDC UR47, c[0x0][0x238] ;  /* 0x00008e00002f7ab9 */ /* 0x000fe20000000800 */
[----:B-1----:R-:W-:Y:S01]  /*1f80*/  VIADD R16, R16, 0xffffffe ;  /* 0x0ffffffe10107836 */ /* 0x002fe20000000000 */
[----:B------:R-:W-:Y:S01]  /*1f90*/  ULDC UR45, c[0x0][0x238] ;  /* 0x00008e00002d7ab9 */ /* 0x000fe20000000800 */
[----:B------:R-:W-:Y:S01]  /*1fa0*/  ULDC UR43, c[0x0][0x238] ;  /* 0x00008e00002b7ab9 */ /* 0x000fe20000000800 */
[----:B------:R-:W-:Y:S01]  /*1fb0*/  ULDC UR41, c[0x0][0x238] ;  /* 0x00008e0000297ab9 */ /* 0x000fe20000000800 */
[----:B------:R-:W-:Y:S01]  /*1fc0*/  ULDC UR39, c[0x0][0x238] ;  /* 0x00008e0000277ab9 */ /* 0x000fe20000000800 */
[----:B------:R-:W-:Y:S01]  /*1fd0*/  ULDC UR37, c[0x0][0x238] ;  /* 0x00008e0000257ab9 */ /* 0x000fe20000000800 */
[----:B------:R-:W-:Y:S01]  /*1fe0*/  ULDC UR31, c[0x0][0x238] ;  /* 0x00008e00001f7ab9 */ /* 0x000fe20000000800 */
[----:B------:R-:W-:Y:S01]  /*1ff0*/  ULDC UR29, c[0x0][0x238] ;  /* 0x00008e00001d7ab9 */ /* 0x000fe20000000800 */
[----:B0-----:R-:W5:Y:S01]  /*2000*/  LDL R29, [R1+0xc8c] ;  /* 0x000c8c00011d7983 */ /* 0x001f620000100800 */
[----:B------:R0:W-:Y:S01]  /*2010*/  F2I.FTZ.U32.TRUNC.NTZ R17, R16 ;  /* 0x0000001000117305 */ /* 0x0001e2000021f000 */
[----:B------:R-:W-:Y:S01]  /*2020*/  ULDC UR27, c[0x0][0x238] ;  /* 0x00008e00001b7ab9 */ /* 0x000fe20000000800 */
[----:B------:R-:W-:Y:S01]  /*2030*/  ULDC UR25, c[0x0][0x238] ;  /* 0x00008e0000197ab9 */ /* 0x000fe20000000800 */
[----:B------:R1:W-:Y:S01]  /*2040*/  STL [R1+0x2400], R3 ;  /* 0x0024000301007387 */ /* 0x0003e20000100800 */
[----:B------:R-:W-:Y:S01]  /*2050*/  ULDC UR23, c[0x0][0x238] ;  /* 0x00008e0000177ab9 */ /* 0x000fe20000000800 */
[----:B------:R-:W-:Y:S01]  /*2060*/  ULDC UR21, c[0x0][0x238] ;  /* 0x00008e0000157ab9 */ /* 0x000fe20000000800 */
[----:B------:R-:W-:Y:S01]  /*2070*/  ULDC UR19, c[0x0][0x238] ;  /* 0x00008e0000137ab9 */ /* 0x000fe20000000800 */
[----:B------:R-:W-:Y:S01]  /*2080*/  ULDC UR17, c[0x0][0x238] ;  /* 0x00008e0000117ab9 */ /* 0x000fe20000000800 */
[----:B------:R-:W-:Y:S01]  /*2090*/  ULDC UR13, c[0x0][0x238] ;  /* 0x00008e00000d7ab9 */ /* 0x000fe20000000800 */
[----:B0-----:R-:W-:Y:S01]  /*20a0*/  IMAD.MOV.U32 R16, RZ, RZ, RZ ;  /* 0x000000ffff107224 */ /* 0x001fe200078e00ff */
[----:B------:R-:W-:Y:S01]  /*20b0*/  ULDC UR12, c[0x0][0x238] ;  /* 0x00008e00000c7ab9 */ /* 0x000fe20000000800 */
[----:B------:R-:W-:Y:S01]  /*20c0*/  ULDC UR11, c[0x0][0x238] ;  /* 0x00008e00000b7ab9 */ /* 0x000fe20000000800 */
[----:B------:R-:W-:Y:S01]  /*20d0*/  ULDC UR5, c[0x0][0x238] ;  /* 0x00008e0000057ab9 */ /* 0x000fe20000000800 */
[----:B-1----:R-:W-:Y:S01]  /*20e0*/  IMAD.MOV.U32 R3, RZ, RZ, R15 ;  /* 0x000000ffff037224 */ /* 0x002fe200078e000f */
[----:B------:R-:W-:Y:S01]  /*20f0*/  ULDC UR15, c[0x0][0x238] ;  /* 0x00008e00000f7ab9 */ /* 0x000fe20000000800 */
[----:B------:R-:W0:Y:S01]  /*2100*/  F2I.FTZ.U32.TRUNC.NTZ R15, R11 ;  /* 0x0000000b000f7305 */ /* 0x000e22000021f000 */
[----:B------:R-:W-:Y:S01]  /*2110*/  ULDC UR46, c[0x0][0x238] ;  /* 0x00008e00002e7ab9 */ /* 0x000fe20000000800 */
[----:B------:R-:W-:Y:S01]  /*2120*/  ULDC UR8, c[0x0][0x238] ;  /* 0x00008e0000087ab9 */ /* 0x000fe20000000800 */
[----:B------:R-:W-:Y:S01]  /*2130*/  ULDC UR26, c[0x0][0x238] ;  /* 0x00008e00001a7ab9 */ /* 0x000fe20000000800 */
[----:B------:R-:W-:Y:S01]  /*2140*/  ULDC UR54, c[0x0][0x238] ;  /* 0x00008e0000367ab9 */ /* 0x000fe20000000800 */
[----:B------:R-:W-:Y:S01]  /*2150*/  ULDC UR38, c[0x0][0x238] ;  /* 0x00008e0000267ab9 */ /* 0x000fe20000000800 */
[----:B------:R-:W-:Y:S01]  /*2160*/  ULDC UR18, c[0x0][0x238] ;  /* 0x00008e0000127ab9 */ /* 0x000fe20000000800 */
[----:B0-----:R-:W-:-:S04]  /*2170*/  IMAD.MOV R11, RZ, RZ, -R15 ;  /* 0x000000ffff0b7224 */ /* 0x001fc800078e0a0f */
[----:B------:R-:W-:Y:S02]  /*2180*/  IMAD R23, R11, R19, RZ ;  /* 0x000000130b177224 */ /* 0x000fe400078e02ff */
[----:B------:R-:W-:Y:S02]  /*2190*/  IMAD.MOV R11, RZ, RZ, -R17 ;  /* 0x000000ffff0b7224 */ /* 0x000fe400078e0a11 */
[----:B------:R-:W-:-:S04]  /*21a0*/  IMAD.HI.U32 R23, R15, R23, R14 ;  /* 0x000000170f177227 */ /* 0x000fc800078e000e */
[----:B------:R-:W-:-:S04]  /*21b0*/  IMAD R11, R11, R0, RZ ;  /* 0x000000000b0b7224 */ /* 0x000fc800078e02ff */
[----:B------:R-:W-:Y:S02]  /*21c0*/  IMAD.HI.U32 R11, R17, R11, R16 ;  /* 0x0000000b110b7227 */ /* 0x000fe400078e0010 */
[----:B------:R-:W5:Y:S04]  /*21d0*/  LDL.LU R16, [R1+0xc] ;  /* 0x00000c0001107983 */ /* 0x000f680000300800 */
[----:B------:R-:W5:Y:S01]  /*21e0*/  LDL.LU R17, [R1+0x8] ;  /* 0x0000080001117983 */ /* 0x000f620000300800 */
[----:B--2---:R-:W-:-:S05]  /*21f0*/  IABS R21, R26 ;  /* 0x0000001a00157213 */ /* 0x004fca0000000000 */
[----:B------:R-:W-:-:S04]  /*2200*/  IMAD.HI.U32 R24, R23, R21, RZ ;  /* 0x0000001517187227 */ /* 0x000fc800078e00ff */
[----:B------:R-:W-:Y:S01]  /*2210*/  IMAD.MOV R24, RZ, RZ, -R24 ;  /* 0x000000ffff187224 */ /* 0x000fe200078e0a18 */
[----:B---3--:R-:W-:-:S05]  /*2220*/  IABS R14, R27 ;  /* 0x0000001b000e7213 */ /* 0x008fca0000000000 */
[----:B------:R-:W-:-:S04]  /*2230*/  IMAD.HI.U32 R25, R23, R14, RZ ;  /* 0x0000000e17197227 */ /* 0x000fc800078e00ff */
[----:B------:R-:W-:-:S04]  /*2240*/  IMAD.MOV R25, RZ, RZ, -R25 ;  /* 0x000000ffff197224 */ /* 0x000fc800078e0a19 */
[----:B------:R-:W-:Y:S01]  /*2250*/  IMAD R14, R19, R25, R14 ;  /* 0x00000019130e7224 */ /* 0x000fe200078e020e */
[----:B----4-:R-:W-:-:S05]  /*2260*/  IABS R20, R28 ;  /* 0x0000001c00147213 */ /* 0x010fca0000000000 */
[----:B------:R-:W-:Y:S01]  /*2270*/  IMAD.HI.U32 R22, R23, R20, RZ ;  /* 0x0000001417167227 */ /* 0x000fe200078e00ff */
[----:B-----5:R-:W-:-:S03]  /*2280*/  IABS R15, R29 ;  /* 0x0000001d000f7213 */ /* 0x020fc60000000000 */
[----:B------:R-:W-:Y:S01]  /*2290*/  IMAD.MOV.U32 R25, RZ, RZ, R16 ;  /* 0x000000ffff197224 */ /* 0x000fe200078e0010 */
[----:B------:R-:W-:Y:S01]  /*22a0*/  IABS R16, R4 ;  /* 0x0000000400107213 */ /* 0x000fe20000000000 */
[----:B------:R-:W-:Y:S01]  /*22b0*/  IMAD.MOV R22, RZ, RZ, -R22 ;  /* 0x000000ffff167224 */ /* 0x000fe200078e0a16 */
[----:B------:R-:W2:Y:S01]  /*22c0*/  LDL R4, [R1+0x14] ;  /* 0x0000140001047983 */ /* 0x000ea20000100800 */
[C---:B------:R-:W-:Y:S02]  /*22d0*/  IMAD R21, R19.reuse, R24, R21 ;  /* 0x0000001813157224 */ /* 0x040fe400078e0215 */
[C---:B------:R-:W-:Y:S01]  /*22e0*/  IMAD R20, R19.reuse, R22, R20 ;  /* 0x0000001613147224 */ /* 0x040fe200078e0214 */
[----:B------:R-:W-:Y:S01]  /*22f0*/  IABS R22, R5 ;  /* 0x0000000500167213 */ /* 0x000fe20000000000 */
[----:B------:R-:W-:Y:S01]  /*2300*/  IMAD.MOV.U32 R24, RZ, RZ, R17 ;  /* 0x000000ffff187224 */ /* 0x000fe200078e0011 */
[C---:B------:R-:W-:Y:S01]  /*2310*/  ISETP.GT.U32.AND P0, PT, R19.reuse, R21, PT ;  /* 0x000000151300720c */ /* 0x040fe20003f04070 */
[----:B------:R-:W-:Y:S01]  /*2320*/  IMAD.MOV.U32 R17, RZ, RZ, R16 ;  /* 0x000000ffff117224 */ /* 0x000fe200078e0010 */
[----:B------:R-:W-:Y:S01]  /*2330*/  ISETP.GT.U32.AND P1, PT, R19, R14, PT ;  /* 0x0000000e1300720c */ /* 0x000fe20003f24070 */
[----:B------:R-:W-:-:S02]  /*2340*/  IMAD.MOV.U32 R16, RZ, RZ, R22 ;  /* 0x000000ffff107224 */ /* 0x000fc400078e0016 */
[----:B------:R-:W-:-:S04]  /*2350*/  IMAD.HI.U32 R23, R23, R15, RZ ;  /* 0x0000000f17177227 */ /* 0x000fc800078e00ff */
[----:B------:R-:W-:-:S04]  /*2360*/  IMAD.HI.U32 R22, R11, R16, RZ ;  /* 0x000000100b167227 */ /* 0x000fc800078e00ff */
[----:B------:R-:W-:Y:S02]  /*2370*/  IMAD.MOV R22, RZ, RZ, -R22 ;  /* 0x000000ffff167224 */ /* 0x000fe400078e0a16 */
[----:B------:R-:W-:Y:S02]  /*2380*/  IMAD.MOV R23, RZ, RZ, -R23 ;  /* 0x000000ffff177224 */ /* 0x000fe400078e0a17 */
[--C-:B------:R-:W-:Y:S01]  /*2390*/  @!P0 IMAD.IADD R21, R21, 0x1, -R19.reuse ;  /* 0x0000000115158824 */ /* 0x100fe200078e0a13 */
[----:B------:R-:W-:Y:S01]  /*23a0*/  ISETP.GE.AND P0, PT, R26, RZ, PT ;  /* 0x000000ff1a00720c */ /* 0x000fe20003f06270 */
[----:B------:R-:W-:Y:S02]  /*23b0*/  IMAD R16, R0, R22, R16 ;  /* 0x0000001600107224 */ /* 0x000fe400078e0210 */
[----:B------:R-:W-:Y:S01]  /*23c0*/  @!P1 IMAD.IADD R14, R14, 0x1, -R19 ;  /* 0x000000010e0e9824 */ /* 0x000fe200078e0a13 */
[----:B------:R-:W3:Y:S01]  /*23d0*/  LDL.LU R22, [R1+0x4] ;  /* 0x0000040001167983 */ /* 0x000ee20000300800 */
[----:B------:R-:W-:Y:S01]  /*23e0*/  ISETP.GE.AND P1, PT, R27, RZ, PT ;  /* 0x000000ff1b00720c */ /* 0x000fe20003f26270 */
[----:B------:R-:W-:-:S02]  /*23f0*/  IMAD R15, R19, R23, R15 ;  /* 0x00000017130f7224 */ /* 0x000fc400078e020f */
[----:B------:R-:W4:Y:S04]  /*2400*/  LDL.LU R26, [R1+0x2430] ;  /* 0x00243000011a7983 */ /* 0x000f280000300800 */
[----:B------:R-:W5:Y:S01]  /*2410*/  LDL.LU R27, [R1+0x242c] ;  /* 0x00242c00011b7983 */ /* 0x000f620000300800 */
[C---:B------:R-:W-:Y:S02]  /*2420*/  ISETP.GT.U32.AND P3, PT, R19.reuse, R15, PT ;  /* 0x0000000f1300720c */ /* 0x040fe40003f64070 */
[----:B------:R-:W-:-:S11]  /*2430*/  ISETP.GT.U32.AND P2, PT, R19, R20, PT ;  /* 0x000000141300720c */ /* 0x000fd60003f44070 */
[----:B------:R-:W-:-:S05]  /*2440*/  @!P3 IMAD.IADD R15, R15, 0x1, -R19 ;  /* 0x000000010f0fb824 */ /* 0x000fca00078e0a13 */
[C---:B------:R-:W-:Y:S01]  /*2450*/  ISETP.GT.U32.AND P6, PT, R19.reuse, R15, PT ;  /* 0x0000000f1300720c */ /* 0x040fe20003fc4070 */
[----:B------:R-:W-:Y:S01]  /*2460*/  @!P2 IMAD.IADD R20, R20, 0x1, -R19 ;  /* 0x000000011414a824 */ /* 0x000fe200078e0a13 */
[----:B------:R-:W-:-:S11]  /*2470*/  ISETP.GT.U32.AND P2, PT, R19, R21, PT ;  /* 0x000000151300720c */ /* 0x000fd60003f44070 */
[--C-:B------:R-:W-:Y:S01]  /*2480*/  @!P6 IMAD.IADD R15, R15, 0x1, -R19.reuse ;  /* 0x000000010f0fe824 */ /* 0x100fe200078e0a13 */
[----:B------:R-:W-:Y:S02]  /*2490*/  ISETP.GE.AND P6, PT, R28, RZ, PT ;  /* 0x000000ff1c00720c */ /* 0x000fe40003fc6270 */
[----:B------:R-:W3:Y:S01]  /*24a0*/  LDL.LU R28, [R1+0x2428] ;  /* 0x00242800011c7983 */ /* 0x000ee20000300800 */
[----:B------:R-:W-:Y:S01]  /*24b0*/  @!P2 IMAD.IADD R21, R21, 0x1, -R19 ;  /* 0x000000011515a824 */ /* 0x000fe200078e0a13 */
[----:B------:R-:W-:Y:S02]  /*24c0*/  ISETP.GE.AND P2, PT, R29, RZ, PT ;  /* 0x000000ff1d00720c */ /* 0x000fe40003f46270 */
[----:B------:R-:W3:Y:S01]  /*24d0*/  LDL.LU R29, [R1+0x2424] ;  /* 0x00242400011d7983 */ /* 0x000ee20000300800 */
[----:B------:R-:W-:Y:S01]  /*24e0*/  ISETP.GT.U32.AND P4, PT, R19, R20, PT ;  /* 0x000000141300720c */ /* 0x000fe20003f84070 */
[----:B------:R-:W-:Y:S01]  /*24f0*/  IMAD.HI.U32 R23, R11, R17, RZ ;  /* 0x000000110b177227 */ /* 0x000fe200078e00ff */
[----:B------:R-:W-:-:S03]  /*2500*/  ISETP.GT.U32.AND P3, PT, R19, R14, PT ;  /* 0x0000000e1300720c */ /* 0x000fc60003f64070 */
[----:B------:R-:W-:-:S04]  /*2510*/  IMAD.MOV R23, RZ, RZ, -R23 ;  /* 0x000000ffff177224 */ /* 0x000fc800078e0a17 */
[----:B------:R-:W-:-:S04]  /*2520*/  IMAD R17, R0, R23, R17 ;  /* 0x0000001700117224 */ /* 0x000fc800078e0211 */
[--C-:B------:R-:W-:Y:S01]  /*2530*/  @!P4 IMAD.IADD R20, R20, 0x1, -R19.reuse ;  /* 0x000000011414c824 */ /* 0x100fe200078e0a13 */
[----:B------:R-:W-:Y:S01]  /*2540*/  ISETP.GT.U32.AND P4, PT, R0, R17, PT ;  /* 0x000000110000720c */ /* 0x000fe20003f84070 */
[----:B------:R-:W-:Y:S01]  /*2550*/  @!P3 IMAD.IADD R14, R14, 0x1, -R19 ;  /* 0x000000010e0eb824 */ /* 0x000fe200078e0a13 */
[----:B------:R-:W-:Y:S01]  /*2560*/  ISETP.GT.U32.AND P3, PT, R0, R16, PT ;  /* 0x000000100000720c */ /* 0x000fe20003f64070 */
[----:B------:R-:W-:Y:S02]  /*2570*/  @!P0 IMAD.MOV R21, RZ, RZ, -R21 ;  /* 0x000000ffff158224 */ /* 0x000fe400078e0a15 */
[----:B------:R-:W-:Y:S01]  /*2580*/  @!P1 IMAD.MOV R14, RZ, RZ, -R14 ;  /* 0x000000ffff0e9224 */ /* 0x000fe200078e0a0e */
[----:B------:R-:W-:Y:S01]  /*2590*/  ISETP.GE.AND P1, PT, R6, RZ, PT ;  /* 0x000000ff0600720c */ /* 0x000fe20003f26270 */
[----:B------:R-:W-:Y:S01]  /*25a0*/  @!P6 IMAD.MOV R20, RZ, RZ, -R20 ;  /* 0x000000ffff14e224 */ /* 0x000fe200078e0a14 */
[----:B------:R-:W-:Y:S01]  /*25b0*/  ISETP.NE.AND P6, PT, R2, RZ, PT ;  /* 0x000000ff0200720c */ /* 0x000fe20003fc5270 */
[----:B------:R-:W-:-:S04]  /*25c0*/  @!P2 IMAD.MOV R15, RZ, RZ, -R15 ;  /* 0x000000ffff0fa224 */ /* 0x000fc800078e0a0f */
[--C-:B------:R-:W-:Y:S02]  /*25d0*/  @!P4 IMAD.IADD R17, R17, 0x1, -R0.reuse ;  /* 0x000000011111c824 */ /* 0x100fe400078e0a00 */
[----:B------:R-:W-:-:S03]  /*25e0*/  @!P3 IMAD.IADD R16, R16, 0x1, -R0 ;  /* 0x000000011010b824 */ /* 0x000fc600078e0a00 */
[C---:B------:R-:W-:Y:S02]  /*25f0*/  ISETP.GT.U32.AND P2, PT, R0.reuse, R17, PT ;  /* 0x000000110000720c */ /* 0x040fe40003f44070 */
[----:B------:R-:W-:Y:S02]  /*2600*/  ISETP.GE.AND P4, PT, R7, RZ, PT ;  /* 0x000000ff0700720c */ /* 0x000fe40003f86270 */
[----:B------:R-:W-:Y:S02]  /*2610*/  ISETP.GT.U32.AND P3, PT, R0, R16, PT ;  /* 0x000000100000720c */ /* 0x000fe40003f64070 */
[----:B------:R-:W-:Y:S02]  /*2620*/  IABS R7, R7 ;  /* 0x0000000700077213 */ /* 0x000fe40000000000 */
[----:B------:R-:W-:-:S05]  /*2630*/  ISETP.GE.AND P0, PT, R5, RZ, PT ;  /* 0x000000ff0500720c */ /* 0x000fca0003f06270 */
[----:B------:R-:W-:-:S04]  /*2640*/  @!P2 IMAD.IADD R17, R17, 0x1, -R0 ;  /* 0x000000011111a824 */ /* 0x000fc800078e0a00 */
[----:B------:R-:W-:Y:S01]  /*2650*/  @!P3 IMAD.IADD R16, R16, 0x1, -R0 ;  /* 0x000000011010b824 */ /* 0x000fe200078e0a00 */
[----:B------:R-:W-:Y:S02]  /*2660*/  ISETP.GE.AND P3, PT, R9, RZ, PT ;  /* 0x000000ff0900720c */ /* 0x000fe40003f66270 */
[----:B------:R-:W-:Y:S01]  /*2670*/  ISETP.GE.AND P2, PT, R8, RZ, PT ;  /* 0x000000ff0800720c */ /* 0x000fe20003f46270 */
[----:B--2---:R-:W-:Y:S01]  /*2680*/  IMAD.MOV.U32 R23, RZ, RZ, R4 ;  /* 0x000000ffff177224 */ /* 0x004fe200078e0004 */
[----:B------:R-:W-:-:S05]  /*2690*/  IABS R4, R6 ;  /* 0x0000000600047213 */ /* 0x000fca0000000000 */
[----:B------:R-:W-:-:S04]  /*26a0*/  IMAD.HI.U32 R19, R11, R4, RZ ;  /* 0x000000040b137227 */ /* 0x000fc800078e00ff */
[----:B------:R-:W-:-:S04]  /*26b0*/  IMAD.MOV R19, RZ, RZ, -R19 ;  /* 0x000000ffff137224 */ /* 0x000fc800078e0a13 */
[----:B------:R-:W-:Y:S01]  /*26c0*/  IMAD R6, R0, R19, R4 ;  /* 0x0000001300067224 */ /* 0x000fe200078e0204 */
[----:B------:R-:W-:-:S04]  /*26d0*/  LOP3.LUT R4, RZ, R2, RZ, 0x33, !PT ;  /* 0x00000002ff047212 */ /* 0x000fc800078e33ff */
[C---:B------:R-:W-:Y:S02]  /*26e0*/  SEL R19, R4.reuse, R21, !P6 ;  /* 0x0000001504137207 */ /* 0x040fe40007000000 */
[C---:B------:R-:W-:Y:S02]  /*26f0*/  SEL R14, R4.reuse, R14, !P6 ;  /* 0x0000000e040e7207 */ /* 0x040fe40007000000 */
[C---:B------:R-:W-:Y:S01]  /*2700*/  SEL R5, R4.reuse, R20, !P6 ;  /* 0x0000001404057207 */ /* 0x040fe20007000000 */
[----:B------:R-:W-:Y:S01]  /*2710*/  STL [R1+0x12c], R19 ;  /* 0x00012c1301007387 */ /* 0x000fe20000100800 */
[----:B------:R-:W-:Y:S02]  /*2720*/  SEL R4, R4, R15, !P6 ;  /* 0x0000000f04047207 */ /* 0x000fe40007000000 */
[----:B------:R-:W-:Y:S01]  /*2730*/  IABS R2, R8 ;  /* 0x0000000800027213 */ /* 0x000fe20000000000 */
[----:B------:R0:W-:Y:S01]  /*2740*/  STL [R1+0x128], R14 ;  /* 0x0001280e01007387 */ /* 0x0001e20000100800 */
[----:B------:R-:W-:-:S03]  /*2750*/  ISETP.GT.U32.AND P6, PT, R0, R6, PT ;  /* 0x000000060000720c */ /* 0x000fc60003fc4070 */
[----:B------:R1:W-:Y:S01]  /*2760*/  STL [R1+0x124], R5 ;  /* 0x0001240501007387 */ /* 0x0003e20000100800 */
[----:B0-----:R-:W-:-:S03]  /*2770*/  IMAD.HI.U32 R14, R11, R7, RZ ;  /* 0x000000070b0e7227 */ /* 0x001fc600078e00ff */
[----:B------:R0:W-:Y:S01]  /*2780*/  STL [R1+0x120], R4 ;  /* 0x0001200401007387 */ /* 0x0001e20000100800 */
[----:B------:R-:W-:Y:S01]  /*2790*/  IMAD.MOV R14, RZ, RZ, -R14 ;  /* 0x000000ffff0e7224 */ /* 0x000fe200078e0a0e */
[----:B-1----:R-:W-:Y:S01]  /*27a0*/  IABS R5, R9 ;  /* 0x0000000900057213 */ /* 0x002fe20000000000 */
[----:B------:R-:W-:Y:S01]  /*27b0*/  IMAD.MOV.U32 R19, RZ, RZ, R17 ;  /* 0x000000ffff137224 */ /* 0x000fe200078e0011 */
[----:B------:R-:W-:Y:S01]  /*27c0*/  IABS R9, R10 ;  /* 0x0000000a00097213 */ /* 0x000fe20000000000 */
[----:B------:R-:W-:Y:S02]  /*27d0*/  IMAD R14, R0, R14, R7 ;  /* 0x0000000e000e7224 */ /* 0x000fe400078e0207 */
[----:B0-----:R-:W-:-:S04]  /*27e0*/  IMAD.HI.U32 R4, R11, R2, RZ ;  /* 0x000000020b047227 */ /* 0x001fc800078e00ff */
[----:B------:R-:W-:Y:S02]  /*27f0*/  IMAD.MOV R4, RZ, RZ, -R4 ;  /* 0x000000ffff047224 */ /* 0x000fe400078e0a04 */
[----:B------:R-:W-:Y:S01]  /*2800*/  @!P5 IMAD.MOV R19, RZ, RZ, -R19 ;  /* 0x000000ffff13d224 */ /* 0x000fe200078e0a13 */
[C---:B------:R-:W-:Y:S01]  /*2810*/  ISETP.GT.U32.AND P5, PT, R0.reuse, R14, PT ;  /* 0x0000000e0000720c */ /* 0x040fe20003fa4070 */
[----:B------:R-:W-:Y:S02]  /*2820*/  IMAD R4, R0, R4, R2 ;  /* 0x0000000400047224 */ /* 0x000fe400078e0202 */
[----:B------:R-:W-:Y:S02]  /*2830*/  @!P6 IMAD.IADD R6, R6, 0x1, -R0 ;  /* 0x000000010606e824 */ /* 0x000fe400078e0a00 */
[----:B------:R-:W-:-:S03]  /*2840*/  IMAD.HI.U32 R2, R11, R9, RZ ;  /* 0x000000090b027227 */ /* 0x000fc600078e00ff */
[C---:B------:R-:W-:Y:S01]  /*2850*/  ISETP.GT.U32.AND P6, PT, R0.reuse, R6, PT ;  /* 0x000000060000720c */ /* 0x040fe20003fc4070 */
[----:B------:R-:W-:Y:S02]  /*2860*/  IMAD.MOV.U32 R15, RZ, RZ, R16 ;  /* 0x000000ffff0f7224 */ /* 0x000fe400078e0010 */
[----:B------:R-:W-:Y:S02]  /*2870*/  IMAD.MOV R2, RZ, RZ, -R2 ;  /* 0x000000ffff027224 */ /* 0x000fe400078e0a02 */
[----:B------:R-:W-:Y:S01]  /*2880*/  @!P0 IMAD.MOV R15, RZ, RZ, -R15 ;  /* 0x000000ffff0f8224 */ /* 0x000fe200078e0a0f */
[C---:B------:R-:W-:Y:S01]  /*2890*/  ISETP.GT.U32.AND P0, PT, R0.reuse, R4, PT ;  /* 0x000000040000720c */ /* 0x040fe20003f04070 */
[----:B------:R-:W-:Y:S02]  /*28a0*/  IMAD R9, R0, R2, R9 ;  /* 0x0000000200097224 */ /* 0x000fe400078e0209 */
[----:B------:R-:W-:-:S04]  /*28b0*/  IMAD.HI.U32 R8, R11, R5, RZ ;  /* 0x000000050b087227 */ /* 0x000fc800078e00ff */
[----:B------:R-:W-:Y:S01]  /*28c0*/  @!P5 IMAD.IADD R14, R14, 0x1, -R0 ;  /* 0x000000010e0ed824 */ /* 0x000fe200078e0a00 */
[----:B------:R-:W-:Y:S01]  /*28d0*/  ISETP.GT.U32.AND P5, PT, R0, R9, PT ;  /* 0x000000090000720c */ /* 0x000fe20003fa4070 */
[----:B------:R-:W-:Y:S01]  /*28e0*/  IMAD.MOV R7, RZ, RZ, -R8 ;  /* 0x000000ffff077224 */ /* 0x000fe200078e0a08 */
[----:B------:R-:W-:Y:S01]  /*28f0*/  IABS R8, R12 ;  /* 0x0000000c00087213 */ /* 0x000fe20000000000 */
[--C-:B------:R-:W-:Y:S02]  /*2900*/  @!P6 IMAD.IADD R6, R6, 0x1, -R0.reuse ;  /* 0x000000010606e824 */ /* 0x100fe400078e0a00 */
[----:B------:R-:W-:Y:S01]  /*2910*/  IMAD R5, R0, R7, R5 ;  /* 0x0000000700057224 */ /* 0x000fe200078e0205 */
[----:B------:R-:W-:Y:S01]  /*2920*/  STL [R1+0x2c], R19 ;  /* 0x00002c1301007387 */ /* 0x000fe20000100800 */
[----:B------:R-:W-:Y:S01]  /*2930*/  @!P0 IMAD.IADD R4, R4, 0x1, -R0 ;  /* 0x0000000104048824 */ /* 0x000fe200078e0a00 */
[----:B------:R-:W-:Y:S01]  /*2940*/  IABS R7, R13 ;  /* 0x0000000d00077213 */ /* 0x000fe20000000000 */
[----:B------:R-:W-:Y:S01]  /*2950*/  IMAD.MOV.U32 R17, RZ, RZ, R6 ;  /* 0x000000ffff117224 */ /* 0x000fe200078e0006 */
[----:B------:R0:W-:Y:S01]  /*2960*/  STL [R1+0x28], R15 ;  /* 0x0000280f01007387 */ /* 0x0001e20000100800 */
[----:B------:R-:W-:-:S02]  /*2970*/  ISETP.GT.U32.AND P6, PT, R0, R5, PT ;  /* 0x000000050000720c */ /* 0x000fc40003fc4070 */
[----:B------:R-:W-:Y:S01]  /*2980*/  @!P1 IMAD.MOV R17, RZ, RZ, -R17 ;  /* 0x000000ffff119224 */ /* 0x000fe200078e0a11 */
[----:B------:R-:W-:Y:S01]  /*2990*/  IABS R2, R18 ;  /* 0x0000001200027213 */ /* 0x000fe20000000000 */
[----:B------:R-:W-:Y:S01]  /*29a0*/  @!P5 IMAD.IADD R9, R9, 0x1, -R0 ;  /* 0x000000010909d824 */ /* 0x000fe200078e0a00 */
[C---:B------:R-:W-:Y:S01]  /*29b0*/  ISETP.GT.U32.AND P0, PT, R0.reuse, R14, PT ;  /* 0x0000000e0000720c */ /* 0x040fe20003f04070 */
[----:B0-----:R-:W-:Y:S01]  /*29c0*/  IMAD.HI.U32 R15, R11, R8, RZ ;  /* 0x000000080b0f7227 */ /* 0x001fe200078e00ff */
[----:B------:R-:W-:-:S03]  /*29d0*/  ISETP.GT.U32.AND P1, PT, R0, R4, PT ;  /* 0x000000040000720c */ /* 0x000fc60003f24070 */
[----:B------:R-:W-:Y:S02]  /*29e0*/  IMAD.MOV R15, RZ, RZ, -R15 ;  /* 0x000000ffff0f7224 */ /* 0x000fe400078e0a0f */
[----:B------:R-:W-:Y:S01]  /*29f0*/  IMAD.HI.U32 R16, R11, R7, RZ ;  /* 0x000000070b107227 */ /* 0x000fe200078e00ff */
[----:B------:R-:W-:-:S03]  /*2a00*/  ISETP.GT.U32.AND P5, PT, R0, R9, PT ;  /* 0x000000090000720c */ /* 0x000fc60003fa4070 */
[----:B------:R-:W-:Y:S02]  /*2a10*/  IMAD R8, R0, R15, R8 ;  /* 0x0000000f00087224 */ /* 0x000fe400078e0208 */
[----:B------:R-:W-:Y:S02]  /*2a20*/  IMAD.MOV R6, RZ, RZ, -R16 ;  /* 0x000000ffff067224 */ /* 0x000fe400078e0a10 */
[----:B------:R-:W-:-:S04]  /*2a30*/  IMAD.HI.U32 R15, R11, R2, RZ ;  /* 0x000000020b0f7227 */ /* 0x000fc800078e00ff */
[--C-:B------:R-:W-:Y:S02]  /*2a40*/  @!P6 IMAD.IADD R5, R5, 0x1, -R0.reuse ;  /* 0x000000010505e824 */ /* 0x100fe400078e0a00 */
[C---:B------:R-:W-:Y:S02]  /*2a50*/  IMAD R6, R0.reuse, R6, R7 ;  /* 0x0000000600067224 */ /* 0x040fe400078e0207 */
[----:B------:R-:W-:Y:S01]  /*2a60*/  IMAD.MOV R15, RZ, RZ, -R15 ;  /* 0x000000ffff0f7224 */ /* 0x000fe200078e0a0f */
[----:B------:R-:W-:Y:S01]  /*2a70*/  ISETP.GT.U32.AND P6, PT, R0, R5, PT ;  /* 0x000000050000720c */ /* 0x000fe20003fc4070 */
[--C-:B------:R-:W-:Y:S01]  /*2a80*/  @!P0 IMAD.IADD R14, R14, 0x1, -R0.reuse ;  /* 0x000000010e0e8824 */ /* 0x100fe200078e0a00 */
[----:B------:R-:W-:Y:S01]  /*2a90*/  ISETP.GT.U32.AND P0, PT, R0, R8, PT ;  /* 0x000000080000720c */ /* 0x000fe20003f04070 */
[----:B------:R-:W-:Y:S01]  /*2aa0*/  @!P1 IMAD.IADD R4, R4, 0x1, -R0 ;  /* 0x0000000104049824 */ /* 0x000fe200078e0a00 */
[C---:B------:R-:W-:Y:S01]  /*2ab0*/  ISETP.GT.U32.AND P1, PT, R0.reuse, R6, PT ;  /* 0x000000060000720c */ /* 0x040fe20003f24070 */
[----:B------:R-:W-:-:S02]  /*2ac0*/  IMAD R2, R0, R15, R2 ;  /* 0x0000000f00027224 */ /* 0x000fc400078e0202 */
[----:B------:R-:W-:-:S03]  /*2ad0*/  @!P5 IMAD.IADD R9, R9, 0x1, -R0 ;  /* 0x000000010909d824 */ /* 0x000fc600078e0a00 */
[----:B------:R-:W-:Y:S02]  /*2ae0*/  ISETP.GT.U32.AND P5, PT, R0, R2, PT ;  /* 0x000000020000720c */ /* 0x000fe40003fa4070 */
[----:B----4-:R-:W-:Y:S02]  /*2af0*/  IABS R7, R26 ;  /* 0x0000001a00077213 */ /* 0x010fe40000000000 */
[----:B-----5:R-:W-:Y:S01]  /*2b00*/  IABS R16, R27 ;  /* 0x0000001b00107213 */ /* 0x020fe20000000000 */
[--C-:B------:R-:W-:Y:S01]  /*2b10*/  @!P6 IMAD.IADD R5, R5, 0x1, -R0.reuse ;  /* 0x000000010505e824 */ /* 0x100fe200078e0a00 */
[----:B------:R-:W-:Y:S01]  /*2b20*/  ISETP.GE.AND P6, PT, R10, RZ, PT ;  /* 0x000000ff0a00720c */ /* 0x000fe20003fc6270 */
[--C-:B------:R-:W-:Y:S01]  /*2b30*/  @!P0 IMAD.IADD R8, R8, 0x1, -R0.reuse ;  /* 0x0000000108088824 */ /* 0x100fe200078e0a00 */
[----:B------:R-:W-:Y:S01]  /*2b40*/  ISETP.GE.AND P0, PT, R12, RZ, PT ;  /* 0x000000ff0c00720c */ /* 0x000fe20003f06270 */
[----:B------:R-:W-:Y:S01]  /*2b50*/  @!P1 IMAD.IADD R6, R6, 0x1, -R0 ;  /* 0x0000000106069824 */ /* 0x000fe200078e0a00 */
[----:B------:R0:W-:Y:S01]  /*2b60*/  STL [R1+0x24], R17 ;  /* 0x0000241101007387 */ /* 0x0001e20000100800 */
[----:B------:R-:W-:Y:S01]  /*2b70*/  IMAD.HI.U32 R15, R11, R7, RZ ;  /* 0x000000070b0f7227 */ /* 0x000fe200078e00ff */
[----:B------:R-:W-:-:S03]  /*2b80*/  ISETP.GE.AND P1, PT, R13, RZ, PT ;  /* 0x000000ff0d00720c */ /* 0x000fc60003f26270 */
[----:B------:R-:W-:Y:S02]  /*2b90*/  IMAD.MOV.U32 R12, RZ, RZ, R16 ;  /* 0x000000ffff0c7224 */ /* 0x000fe400078e0010 */
[----:B------:R-:W-:Y:S02]  /*2ba0*/  IMAD.MOV.U32 R19, RZ, RZ, R14 ;  /* 0x000000ffff137224 */ /* 0x000fe400078e000e */
[----:B------:R-:W-:Y:S02]  /*2bb0*/  @!P5 IMAD.IADD R2, R2, 0x1, -R0 ;  /* 0x000000010202d824 */ /* 0x000fe400078e0a00 */
[----:B0-----:R-:W-:Y:S01]  /*2bc0*/  IMAD.MOV.U32 R17, RZ, RZ, R4 ;  /* 0x000000ffff117224 */ /* 0x001fe200078e0004 */
[----:B------:R-:W-:Y:S01]  /*2bd0*/  ISETP.GT.U32.AND P5, PT, R0, R6, PT ;  /* 0x000000060000720c */ /* 0x000fe20003fa4070 */
[----:B------:R-:W-:Y:S02]  /*2be0*/  IMAD.MOV R15, RZ, RZ, -R15 ;  /* 0x000000ffff0f7224 */ /* 0x000fe400078e0a0f */
[----:B------:R-:W-:-:S04]  /*2bf0*/  IMAD.HI.U32 R13, R11, R12, RZ ;  /* 0x0000000c0b0d7227 */ /* 0x000fc800078e00ff */
[----:B------:R-:W-:Y:S02]  /*2c00*/  @!P4 IMAD.MOV R19, RZ, RZ, -R19 ;  /* 0x000000ffff13c224 */ /* 0x000fe400078e0a13 */
[----:B------:R-:W-:Y:S02]  /*2c10*/  @!P2 IMAD.MOV R17, RZ, RZ, -R17 ;  /* 0x000000ffff11a224 */ /* 0x000fe400078e0a11 */
[----:B------:R-:W-:Y:S01]  /*2c20*/  @!P3 IMAD.MOV R5, RZ, RZ, -R5 ;  /* 0x000000ffff05b224 */ /* 0x000fe200078e0a05 */
[----:B------:R-:W-:Y:S01]  /*2c30*/  STL [R1+0x20], R19 ;  /* 0x0000201301007387 */ /* 0x000fe20000100800 */
[C---:B------:R-:W-:Y:S02]  /*2c40*/  IMAD R7, R0.reuse, R15, R7 ;  /* 0x0000000f00077224 */ /* 0x040fe400078e0207 */
[----:B------:R-:W-:Y:S02]  /*2c50*/  IMAD.MOV R13, RZ, RZ, -R13 ;  /* 0x000000ffff0d7224 */ /* 0x000fe400078e0a0d */
[----:B------:R-:W-:Y:S01]  /*2c60*/  IMAD.MOV.U32 R4, RZ, RZ, R9 ;  /* 0x000000ffff047224 */ /* 0x000fe200078e0009 */
[----:B------:R-:W-:Y:S01]  /*2c70*/  STL [R1+0x1c], R17 ;  /* 0x00001c1101007387 */ /* 0x000fe20000100800 */
[----:B------:R-:W-:-:S02]  /*2c80*/  ISETP.GT.U32.AND P4, PT, R0, R8, PT ;  /* 0x000000080000720c */ /* 0x000fc40003f84070 */
[----:B------:R-:W-:Y:S01]  /*2c90*/  @!P6 IMAD.MOV R4, RZ, RZ, -R4 ;  /* 0x000000ffff04e224 */ /* 0x000fe200078e0a04 */
[----:B------:R0:W-:Y:S01]  /*2ca0*/  STL [R1+0x18], R5 ;  /* 0x0000180501007387 */ /* 0x0001e20000100800 */
[----:B------:R-:W-:Y:S01]  /*2cb0*/  ISETP.GT.U32.AND P6, PT, R0, R7, PT ;  /* 0x000000070000720c */ /* 0x000fe20003fc4070 */
[----:B------:R-:W-:Y:S02]  /*2cc0*/  @!P5 IMAD.IADD R6, R6, 0x1, -R0 ;  /* 0x000000010606d824 */ /* 0x000fe400078e0a00 */
[C---:B0-----:R-:W-:Y:S01]  /*2cd0*/  IMAD R5, R0.reuse, R13, R12 ;  /* 0x0000000d00057224 */ /* 0x041fe200078e020c */
[----:B------:R-:W-:-:S04]  /*2ce0*/  ISETP.GT.U32.AND P2, PT, R0, R2, PT ;  /* 0x000000020000720c */ /* 0x000fc80003f44070 */
[----:B------:R-:W-:Y:S01]  /*2cf0*/  ISETP.GT.U32.AND P5, PT, R0, R5, PT ;  /* 0x000000050000720c */ /* 0x000fe20003fa4070 */
[--C-:B------:R-:W-:Y:S01]  /*2d00*/  @!P4 IMAD.IADD R8, R8, 0x1, -R0.reuse ;  /* 0x000000010808c824 */ /* 0x100fe200078e0a00 */
[----:B------:R-:W-:Y:S01]  /*2d10*/  ISETP.GE.AND P3, PT, R18, RZ, PT ;  /* 0x000000ff1200720c */ /* 0x000fe20003f66270 */
[----:B------:R0:W-:Y:S01]  /*2d20*/  STL [R1], R4 ;  /* 0x0000000401007387 */ /* 0x0001e20000100800 */
[----:B------:R-:W-:Y:S01]  /*2d30*/  ISETP.GE.AND P4, PT, R26, RZ, PT ;  /* 0x000000ff1a00720c */ /* 0x000fe20003f86270 */
[----:B------:R-:W-:Y:S02]  /*2d40*/  @!P6 IMAD.IADD R7, R7, 0x1, -R0 ;  /* 0x000000010707e824 */ /* 0x000fe400078e0a00 */
[----:B------:R-:W2:Y:S01]  /*2d50*/  LDL.LU R26, [R1+0x10] ;  /* 0x00001000011a7983 */ /* 0x000ea20000300800 */
[----:B------:R-:W-:Y:S01]  /*2d60*/  IMAD.MOV.U32 R15, RZ, RZ, R8 ;  /* 0x000000ffff0f7224 */ /* 0x000fe200078e0008 */
[----:B---3--:R-:W-:-:S04]  /*2d70*/  IABS R10, R28 ;  /* 0x0000001c000a7213 */ /* 0x008fc80000000000 */
[--C-:B------:R-:W-:Y:S01]  /*2d80*/  @!P5 IMAD.IADD R5, R5, 0x1, -R0.reuse ;  /* 0x000000010505d824 */ /* 0x100fe200078e0a00 */
[----:B------:R-:W-:Y:S01]  /*2d90*/  ISETP.GT.U32.AND P5, PT, R0, R7, PT ;  /* 0x000000070000720c */ /* 0x000fe20003fa4070 */
[----:B------:R-:W-:Y:S02]  /*2da0*/  @!P0 IMAD.MOV R15, RZ, RZ, -R15 ;  /* 0x000000ffff0f8224 */ /* 0x000fe400078e0a0f */
[----:B------:R-:W-:Y:S02]  /*2db0*/  @!P2 IMAD.IADD R2, R2, 0x1, -R0 ;  /* 0x000000010202a824 */ /* 0x000fe400078e0a00 */
[----:B------:R-:W-:Y:S01]  /*2dc0*/  @!P1 IMAD.MOV R6, RZ, RZ, -R6 ;  /* 0x000000ffff069224 */ /* 0x000fe200078e0a06 */
[----:B------:R-:W-:Y:S01]  /*2dd0*/  STL [R1+0x50], R15 ;  /* 0x0000500f01007387 */ /* 0x000fe20000100800 */
[----:B------:R-:W-:Y:S01]  /*2de0*/  @!P3 IMAD.MOV R2, RZ, RZ, -R2 ;  /* 0x000000ffff02b224 */ /* 0x000fe200078e0a02 */
[----:B------:R-:W-:Y:S01]  /*2df0*/  IABS R12, R29 ;  /* 0x0000001d000c7213 */ /* 0x000fe20000000000 */
[----:B------:R-:W-:Y:S01]  /*2e00*/  IMAD.HI.U32 R14, R11, R10, RZ ;  /* 0x0000000a0b0e7227 */ /* 0x000fe200078e00ff */
[----:B------:R1:W-:Y:S01]  /*2e10*/  STL [R1+0x54], R6 ;  /* 0x0000540601007387 */ /* 0x0003e20000100800 */
[----:B------:R-:W-:-:S03]  /*2e20*/  ISETP.GE.AND P3, PT, R29, RZ, PT ;  /* 0x000000ff1d00720c */ /* 0x000fc60003f66270 */
[----:B------:R-:W3:Y:S01]  /*2e30*/  LDL.LU R29, [R1+0x30] ;  /* 0x00003000011d7983 */ /* 0x000ee20000300800 */
[----:B------:R-:W-:Y:S02]  /*2e40*/  IMAD.MOV R14, RZ, RZ, -R14 ;  /* 0x000000ffff0e7224 */ /* 0x000fe400078e0a0e */
[----:B------:R-:W-:Y:S02]  /*2e50*/  @!P5 IMAD.IADD R7, R7, 0x1, -R0 ;  /* 0x000000010707d824 */ /* 0x000fe400078e0a00 */
[----:B0-----:R-:W-:Y:S02]  /*2e60*/  IMAD R4, R0, R14, R10 ;  /* 0x0000000e00047224 */ /* 0x001fe400078e020a */
[----:B------:R-:W-:-:S04]  /*2e70*/  IMAD.MOV.U32 R14, RZ, RZ, R7 ;  /* 0x000000ffff0e7224 */ /* 0x000fc800078e0007 */
[----:B------:R-:W-:Y:S01]  /*2e80*/  @!P4 IMAD.MOV R14, RZ, RZ, -R14 ;  /* 0x000000ffff0ec224 */ /* 0x000fe200078e0a0e */
[----:B------:R0:W-:Y:S01]  /*2e90*/  STL [R1+0x58], R2 ;  /* 0x0000580201007387 */ /* 0x0001e20000100800 */
[----:B------:R-:W-:-:S03]  /*2ea0*/  ISETP.GE.AND P0, PT, R28, RZ, PT ;  /* 0x000000ff1c00720c */ /* 0x000fc60003f06270 */
[----:B------:R-:W-:Y:S04]  /*2eb0*/  STL [R1+0x60], R14 ;  /* 0x0000600e01007387 */ /* 0x000fe80000100800 */
[----:B------:R-:W4:Y:S04]  /*2ec0*/  LDL.LU R28, [R1+0x34] ;  /* 0x00003400011c7983 */ /* 0x000f280000300800 */
[----:B------:R-:W5:Y:S01]  /*2ed0*/  LDL.LU R21, [R1+0x38] ;  /* 0x0000380001157983 */ /* 0x000f620000300800 */
[----:B------:R-:W-:Y:S01]  /*2ee0*/  ISETP.GT.U32.AND P6, PT, R0, R4, PT ;  /* 0x000000040000720c */ /* 0x000fe20003fc4070 */
[----:B------:R-:W-:Y:S01]  /*2ef0*/  IMAD.HI.U32 R8, R11, R12, RZ ;  /* 0x0000000c0b087227 */ /* 0x000fe200078e00ff */
[----:B------:R-:W-:-:S03]  /*2f00*/  IABS R10, R24 ;  /* 0x00000018000a7213 */ /* 0x000fc60000000000 */
[----:B------:R-:W-:-:S08]  /*2f10*/  IMAD.MOV R8, RZ, RZ, -R8 ;  /* 0x000000ffff087224 */ /* 0x000fd000078e0a08 */
[----:B------:R-:W-:Y:S02]  /*2f20*/  @!P6 IMAD.IADD R4, R4, 0x1, -R0 ;  /* 0x000000010404e824 */ /* 0x000fe400078e0a00 */
[C---:B-1----:R-:W-:Y:S02]  /*2f30*/  IMAD R6, R0.reuse, R8, R12 ;  /* 0x0000000800067224 */ /* 0x042fe400078e020c */
[----:B------:R-:W-:Y:S01]  /*2f40*/  IMAD.HI.U32 R12, R11, R10, RZ ;  /* 0x0000000a0b0c7227 */ /* 0x000fe200078e00ff */
[----:B------:R-:W-:-:S03]  /*2f50*/  ISETP.GT.U32.AND P1, PT, R0, R4, PT ;  /* 0x000000040000720c */ /* 0x000fc60003f24070 */
[----:B------:R-:W-:Y:S01]  /*2f60*/  IMAD.MOV R12, RZ, RZ, -R12 ;  /* 0x000000ffff0c7224 */ /* 0x000fe200078e0a0c */
[----:B------:R-:W-:-:S03]  /*2f70*/  ISETP.GT.U32.AND P6, PT, R0, R5, PT ;  /* 0x000000050000720c */ /* 0x000fc60003fc4070 */
[----:B------:R-:W-:-:S06]  /*2f80*/  IMAD R10, R0, R12, R10 ;  /* 0x0000000c000a7224 */ /* 0x000fcc00078e020a */
[--C-:B------:R-:W-:Y:S01]  /*2f90*/  @!P1 IMAD.IADD R4, R4, 0x1, -R0.reuse ;  /* 0x0000000104049824 */ /* 0x100fe200078e0a00 */
[----:B------:R-:W-:Y:S02]  /*2fa0*/  ISETP.GT.U32.AND P1, PT, R0, R10, PT ;  /* 0x0000000a0000720c */ /* 0x000fe40003f24070 */
[----:B------:R-:W-:Y:S01]  /*2fb0*/  ISETP.GE.AND P2, PT, R27, RZ, PT ;  /* 0x000000ff1b00720c */ /* 0x000fe20003f46270 */
[----:B------:R-:W-:-:S04]  /*2fc0*/  @!P6 IMAD.IADD R5, R5, 0x1, -R0 ;  /* 0x000000010505e824 */ /* 0x000fc800078e0a00 */
[----:B0-----:R-:W-:-:S06]  /*2fd0*/  IMAD.MOV.U32 R2, RZ, RZ, R5 ;  /* 0x000000ffff027224 */ /* 0x001fcc00078e0005 */
[----:B------:R-:W-:Y:S01]  /*2fe0*/  @!P1 IMAD.IADD R10, R10, 0x1, -R0 ;  /* 0x000000010a0a9824 */ /* 0x000fe200078e0a00 */
[----:B------:R-:W-:Y:S01]  /*2ff0*/  IABS R12, R25 ;  /* 0x00000019000c7213 */ /* 0x000fe20000000000 */
[----:B------:R-:W-:-:S03]  /*3000*/  @!P2 IMAD.MOV R2, RZ, RZ, -R2 ;  /* 0x000000ffff02a224 */ /* 0x000fc600078e0a02 */
[C---:B------:R-:W-:Y:S02]  /*3010*/  ISETP.GT.U32.AND P1, PT, R0.reuse, R10, PT ;  /* 0x0000000a0000720c */ /* 0x040fe40003f24070 */
[----:B------:R0:W-:Y:S01]  /*3020*/  STL [R1+0x64], R2 ;  /* 0x0000640201007387 */ /* 0x0001e20000100800 */
[----:B------:R-:W-:-:S03]  /*3030*/  ISETP.GT.U32.AND P5, PT, R0, R6, PT ;  /* 0x000000060000720c */ /* 0x000fc60003fa4070 */
[----:B------:R-:W4:Y:S01]  /*3040*/  LDL.LU R27, [R1+0x3c] ;  /* 0x00003c00011b7983 */ /* 0x000f220000300800 */
[----:B0-----:R-:W-:-:S04]  /*3050*/  IMAD.HI.U32 R2, R11, R12, RZ ;  /* 0x0000000c0b027227 */ /* 0x001fc800078e00ff */
[----:B------:R-:W-:Y:S02]  /*3060*/  IMAD.MOV R2, RZ, RZ, -R2 ;  /* 0x000000ffff027224 */ /* 0x000fe400078e0a02 */
[----:B------:R-:W-:Y:S02]  /*3070*/  @!P1 IMAD.IADD R10, R10, 0x1, -R0 ;  /* 0x000000010a0a9824 */ /* 0x000fe400078e0a00 */
[----:B------:R-:W-:Y:S02]  /*3080*/  IMAD R12, R0, R2, R12 ;  /* 0x00000002000c7224 */ /* 0x000fe400078e020c */
[----:B------:R-:W-:Y:S01]  /*3090*/  @!P5 IMAD.IADD R6, R6, 0x1, -R0 ;  /* 0x000000010606d824 */ /* 0x000fe200078e0a00 */
[----:B------:R-:W-:Y:S02]  /*30a0*/  ISETP.GE.AND P2, PT, R24, RZ, PT ;  /* 0x000000ff1800720c */ /* 0x000fe40003f46270 */
[----:B------:R-:W4:Y:S02]  /*30b0*/  LDL.LU R24, [R1+0x40] ;  /* 0x0000400001187983 */ /* 0x000f240000300800 */
[----:B------:R-:W-:-:S02]  /*30c0*/  ISETP.GT.U32.AND P5, PT, R0, R6, PT ;  /* 0x000000060000720c */ /* 0x000fc40003fa4070 */
[----:B------:R-:W-:Y:S02]  /*30d0*/  IABS R9, R22 ;  /* 0x0000001600097213 */ /* 0x000fe40000000000 */
[----:B------:R-:W-:Y:S02]  /*30e0*/  ISETP.GE.AND P4, PT, R22, RZ, PT ;  /* 0x000000ff1600720c */ /* 0x000fe40003f86270 */
[----:B------:R-:W-:Y:S01]  /*30f0*/  IABS R15, R23 ;  /* 0x00000017000f7213 */ /* 0x000fe20000000000 */
[----:B------:R-:W4:Y:S04]  /*3100*/  LDL.LU R22, [R1+0x44] ;  /* 0x0000440001167983 */ /* 0x000f280000300800 */
[----:B------:R-:W4:Y:S02]  /*3110*/  LDL.LU R23, [R1+0x48] ;  /* 0x0000480001177983 */ /* 0x000f240000300800 */
[----:B------:R-:W-:Y:S01]  /*3120*/  @!P5 IMAD.IADD R6, R6, 0x1, -R0 ;  /* 0x000000010606d824 */ /* 0x000fe200078e0a00 */
[----:B------:R-:W-:-:S02]  /*3130*/  ISETP.GE.AND P5, PT, R25, RZ, PT ;  /* 0x000000ff1900720c */ /* 0x000fc40003fa6270 */
[----:B------:R-:W4:Y:S01]  /*3140*/  LDL.LU R25, [R1+0x5c] ;  /* 0x00005c0001197983 */ /* 0x000f220000300800 */
[----:B--2---:R-:W-:-:S05]  /*3150*/  IABS R14, R26 ;  /* 0x0000001a000e7213 */ /* 0x004fca0000000000 */
[----:B------:R-:W-:-:S04]  /*3160*/  IMAD.HI.U32 R7, R11, R14, RZ ;  /* 0x0000000e0b077227 */ /* 0x000fc800078e00ff */
[----:B------:R-:W-:-:S04]  /*3170*/  IMAD.MOV R7, RZ, RZ, -R7 ;  /* 0x000000ffff077224 */ /* 0x000fc800078e0a07 */
[----:B------:R-:W-:Y:S01]  /*3180*/  IMAD R14, R0, R7, R14 ;  /* 0x00000007000e7224 */ /* 0x000fe200078e020e */
[----:B---3--:R-:W-:-:S04]  /*3190*/  IABS R19, R29 ;  /* 0x0000001d00137213 */ /* 0x008fc80000000000 */
[----:B------:R-:W-:Y:S01]  /*31a0*/  ISETP.GT.U32.AND P1, PT, R0, R14, PT ;  /* 0x0000000e0000720c */ /* 0x000fe20003f24070 */
[----:B------:R-:W-:-:S04]  /*31b0*/  IMAD.HI.U32 R2, R11, R19, RZ ;  /* 0x000000130b027227 */ /* 0x000fc800078e00ff */
[----:B------:R-:W-:-:S04]  /*31c0*/  IMAD.MOV R2, RZ, RZ, -R2 ;  /* 0x000000ffff027224 */ /* 0x000fc800078e0a02 */
[----:B------:R-:W-:-:S04]  /*31d0*/  IMAD R19, R0, R2, R19 ;  /* 0x0000000200137224 */ /* 0x000fc800078e0213 */
[----:B------:R-:W-:Y:S01]  /*31e0*/  @!P1 IMAD.IADD R14, R14, 0x1, -R0 ;  /* 0x000000010e0e9824 */ /* 0x000fe200078e0a00 */
[----:B------:R-:W-:Y:S02]  /*31f0*/  ISETP.GT.U32.AND P1, PT, R0, R19, PT ;  /* 0x000000130000720c */ /* 0x000fe40003f24070 */
[----:B-----5:R-:W-:-:S05]  /*3200*/  IABS R17, R21 ;  /* 0x0000001500117213 */ /* 0x020fca0000000000 */
[----:B------:R-:W-:-:S04]  /*3210*/  IMAD.HI.U32 R20, R11, R17, RZ ;  /* 0x000000110b147227 */ /* 0x000fc800078e00ff */
[----:B------:R-:W-:Y:S02]  /*3220*/  IMAD.MOV R20, RZ, RZ, -R20 ;  /* 0x000000ffff147224 */ /* 0x000fe400078e0a14 */
[----:B------:R-:W-:Y:S01]  /*3230*/  @!P1 IMAD.IADD R19, R19, 0x1, -R0 ;  /* 0x0000000113139824 */ /* 0x000fe200078e0a00 */
[----:B------:R-:W-:Y:S01]  /*3240*/  ISETP.GE.AND P1, PT, R26, RZ, PT ;  /* 0x000000ff1a00720c */ /* 0x000fe20003f26270 */
[----:B------:R-:W-:Y:S01]  /*3250*/  IMAD R17, R0, R20, R17 ;  /* 0x0000001400117224 */ /* 0x000fe200078e0211 */
[----:B------:R-:W2:Y:S04]  /*3260*/  LDL.LU R26, [R1+0x68] ;  /* 0x00006800011a7983 */ /* 0x000ea80000300800 */
[----:B------:R-:W3:Y:S01]  /*3270*/  LDL.LU R20, [R1+0x14] ;  /* 0x0000140001147983 */ /* 0x000ee20000300800 */
[----:B------:R-:W-:-:S04]  /*3280*/  IMAD.HI.U32 R13, R11, R9, RZ ;  /* 0x000000090b0d7227 */ /* 0x000fc800078e00ff */
[----:B------:R-:W-:-:S04]  /*3290*/  IMAD.MOV R13, RZ, RZ, -R13 ;  /* 0x000000ffff0d7224 */ /* 0x000fc800078e0a0d */
[----:B------:R-:W-:-:S05]  /*32a0*/  IMAD R8, R0, R13, R9 ;  /* 0x0000000d00087224 */ /* 0x000fca00078e0209 */
[----:B------:R-:W-:-:S13]  /*32b0*/  ISETP.GT.U32.AND P6, PT, R0, R8, PT ;  /* 0x000000080000720c */ /* 0x000fda0003fc4070 */
[----:B------:R-:W-:-:S05]  /*32c0*/  @!P6 IMAD.IADD R8, R8, 0x1, -R0 ;  /* 0x000000010808e824 */ /* 0x000fca00078e0a00 */
[----:B------:R-:W-:Y:S01]  /*32d0*/  ISETP.GT.U32.AND P6, PT, R0, R8, PT ;  /* 0x000000080000720c */ /* 0x000fe20003fc4070 */
[----:B------:R-:W-:-:S04]  /*32e0*/  IMAD.HI.U32 R5, R11, R15, RZ ;  /* 0x0000000f0b057227 */ /* 0x000fc800078e00ff */
[----:B------:R-:W-:-:S08]  /*32f0*/  IMAD.MOV R5, RZ, RZ, -R5 ;  /* 0x000000ffff057224 */ /* 0x000fd000078e0a05 */
[----:B------:R-:W-:Y:S01]  /*3300*/  @!P6 IMAD.IADD R8, R8, 0x1, -R0 ;  /* 0x000000010808e824 */ /* 0x000fe200078e0a00 */
[C---:B------:R-:W-:Y:S01]  /*3310*/  ISETP.GT.U32.AND P6, PT, R0.reuse, R12, PT ;  /* 0x0000000c0000720c */ /* 0x040fe20003fc4070 */
[----:B------:R-:W-:Y:S01]  /*3320*/  IMAD R15, R0, R5, R15 ;  /* 0x00000005000f7224 */ /* 0x000fe200078e020f */
[----:B----4-:R-:W-:-:S05]  /*3330*/  IABS R18, R28 ;  /* 0x0000001c00127213 */ /* 0x010fca0000000000 */
[----:B------:R-:W-:-:S06]  /*3340*/  IMAD.HI.U32 R2, R11, R18, RZ ;  /* 0x000000120b027227 */ /* 0x000fcc00078e00ff */
[----:B------:R-:W-:Y:S01]  /*3350*/  @!P6 IMAD.IADD R12, R12, 0x1, -R0 ;  /* 0x000000010c0ce824 */ /* 0x000fe200078e0a00 */
[C---:B------:R-:W-:Y:S01]  /*3360*/  ISETP.GT.U32.AND P6, PT, R0.reuse, R15, PT ;  /* 0x0000000f0000720c */ /* 0x040fe20003fc4070 */
[----:B------:R-:W-:Y:S01]  /*3370*/  IMAD.MOV R2, RZ, RZ, -R2 ;  /* 0x000000ffff027224 */ /* 0x000fe200078e0a02 */
[----:B------:R-:W-:Y:S01]  /*3380*/  IABS R5, R27 ;  /* 0x0000001b00057213 */ /* 0x000fe20000000000 */
[----:B------:R-:W-:Y:S02]  /*3390*/  @!P0 IMAD.MOV R4, RZ, RZ, -R4 ;  /* 0x000000ffff048224 */ /* 0x000fe400078e0a04 */
[C---:B------:R-:W-:Y:S01]  /*33a0*/  IMAD R18, R0.reuse, R2, R18 ;  /* 0x0000000200127224 */ /* 0x040fe200078e0212 */
[C---:B------:R-:W-:Y:S01]  /*33b0*/  ISETP.GT.U32.AND P0, PT, R0.reuse, R12, PT ;  /* 0x0000000c0000720c */ /* 0x040fe20003f04070 */
[----:B------:R-:W-:Y:S01]  /*33c0*/  @!P3 IMAD.MOV R6, RZ, RZ, -R6 ;  /* 0x000000ffff06b224 */ /* 0x000fe200078e0a06 */
[----:B------:R-:W-:Y:S01]  /*33d0*/  ISETP.GT.U32.AND P3, PT, R0, R14, PT ;  /* 0x0000000e0000720c */ /* 0x000fe20003f64070 */
[----:B------:R-:W-:-:S04]  /*33e0*/  IMAD.HI.U32 R16, R11, R5, RZ ;  /* 0x000000050b107227 */ /* 0x000fc800078e00ff */
        /* <DEDUP_REMOVED lines=9> */
[----:B------:R-:W-:Y:S01]  /*3480*/  @!P0 IMAD.IADD R12, R12, 0x1, -R0 ;  /* 0x000000010c0c8824 */ /* 0x000fe200078e0a00 */
[----:B------:R-:W-:Y:S01]  /*3490*/  ISETP.GT.U32.AND P0, PT, R0, R17, PT ;  /* 0x000000110000720c */ /* 0x000fe20003f04070 */
[----:B------:R-:W-:-:S04]  /*34a0*/  IMAD.HI.U32 R7, R11, R13, RZ ;  /* 0x0000000d0b077227 */ /* 0x000fc800078e00ff */
[--C-:B------:R-:W-:Y:S01]  /*34b0*/  @!P3 IMAD.IADD R14, R14, 0x1, -R0.reuse ;  /* 0x000000010e0eb824 */ /* 0x100fe200078e0a00 */
[----:B------:R-:W-:Y:S01]  /*34c0*/  ISETP.GT.U32.AND P3, PT, R0, R5, PT ;  /* 0x000000050000720c */ /* 0x000fe20003f64070 */
[----:B------:R-:W-:Y:S02]  /*34d0*/  @!P6 IMAD.IADD R18, R18, 0x1, -R0 ;  /* 0x000000011212e824 */ /* 0x000fe400078e0a00 */
[----:B------:R-:W-:-:S03]  /*34e0*/  IMAD.MOV R7, RZ, RZ, -R7 ;  /* 0x000000ffff077224 */ /* 0x000fc600078e0a07 */
[C---:B------:R-:W-:Y:S01]  /*34f0*/  ISETP.GT.U32.AND P6, PT, R0.reuse, R18, PT ;  /* 0x000000120000720c */ /* 0x040fe20003fc4070 */
[C---:B------:R-:W-:Y:S02]  /*3500*/  IMAD R13, R0.reuse, R7, R13 ;  /* 0x00000007000d7224 */ /* 0x040fe400078e020d */
[--C-:B------:R-:W-:Y:S02]  /*3510*/  @!P4 IMAD.IADD R15, R15, 0x1, -R0.reuse ;  /* 0x000000010f0fc824 */ /* 0x100fe400078e0a00 */
[--C-:B------:R-:W-:Y:S01]  /*3520*/  @!P2 IMAD.IADD R19, R19, 0x1, -R0.reuse ;  /* 0x000000011313a824 */ /* 0x100fe200078e0a00 */
[----:B------:R-:W-:Y:S01]  /*3530*/  ISETP.GT.U32.AND P4, PT, R0, R13, PT ;  /* 0x0000000d0000720c */ /* 0x000fe20003f84070 */
[--C-:B------:R-:W-:Y:S01]  /*3540*/  @!P0 IMAD.IADD R17, R17, 0x1, -R0.reuse ;  /* 0x0000000111118824 */ /* 0x100fe200078e0a00 */
[----:B------:R-:W-:Y:S01]  /*3550*/  ISETP.GE.AND P0, PT, R29, RZ, PT ;  /* 0x000000ff1d00720c */ /* 0x000fe20003f06270 */
[----:B------:R-:W-:Y:S01]  /*3560*/  @!P3 IMAD.IADD R5, R5, 0x1, -R0 ;  /* 0x000000010505b824 */ /* 0x000fe200078e0a00 */
[----:B------:R-:W-:Y:S01]  /*3570*/  ISETP.GE.AND P3, PT, R28, RZ, PT ;  /* 0x000000ff1c00720c */ /* 0x000fe20003f66270 */
[----:B------:R-:W-:Y:S01]  /*3580*/  @!P1 IMAD.MOV R14, RZ, RZ, -R14 ;  /* 0x000000ffff0e9224 */ /* 0x000fe200078e0a0e */
[----:B------:R0:W-:Y:S01]  /*3590*/  STL [R1+0x23f4], R4 ;  /* 0x0023f40401007387 */ /* 0x0001e20000100800 */
[----:B------:R-:W-:Y:S01]  /*35a0*/  @!P6 IMAD.IADD R18, R18, 0x1, -R0 ;  /* 0x000000011212e824 */ /* 0x000fe200078e0a00 */
[----:B------:R-:W-:-:S02]  /*35b0*/  ISETP.GT.U32.AND P1, PT, R0, R5, PT ;  /* 0x000000050000720c */ /* 0x000fc40003f24070 */
[----:B------:R1:W-:Y:S01]  /*35c0*/  STL [R1+0x23f8], R6 ;  /* 0x0023f80601007387 */ /* 0x0003e20000100800 */
[----:B------:R-:W-:Y:S02]  /*35d0*/  @!P5 IMAD.MOV R12, RZ, RZ, -R12 ;  /* 0x000000ffff0cd224 */ /* 0x000fe400078e0a0c */
[----:B------:R-:W-:Y:S01]  /*35e0*/  @!P4 IMAD.IADD R13, R13, 0x1, -R0 ;  /* 0x000000010d0dc824 */ /* 0x000fe200078e0a00 */
[----:B------:R-:W-:Y:S01]  /*35f0*/  STL [R1+0x23fc], R8 ;  /* 0x0023fc0801007387 */ /* 0x000fe20000100800 */
[----:B0-----:R-:W-:Y:S02]  /*3600*/  IMAD.MOV.U32 R4, RZ, RZ, R18 ;  /* 0x000000ffff047224 */ /* 0x001fe400078e0012 */
[----:B-1----:R-:W-:Y:S01]  /*3610*/  IMAD.MOV.U32 R6, RZ, RZ, R19 ;  /* 0x000000ffff067224 */ /* 0x002fe200078e0013 */
[----:B------:R-:W-:Y:S01]  /*3620*/  STL [R1+0x2404], R10 ;  /* 0x0024040a01007387 */ /* 0x000fe20000100800 */
[----:B------:R-:W-:Y:S01]  /*3630*/  ISETP.GE.AND P4, PT, R21, RZ, PT ;  /* 0x000000ff1500720c */ /* 0x000fe20003f86270 */
[----:B------:R-:W-:-:S02]  /*3640*/  @!P3 IMAD.MOV R4, RZ, RZ, -R4 ;  /* 0x000000ffff04b224 */ /* 0x000fc400078e0a04 */
[----:B------:R-:W-:Y:S01]  /*3650*/  @!P0 IMAD.MOV R6, RZ, RZ, -R6 ;  /* 0x000000ffff068224 */ /* 0x000fe200078e0a06 */
[----:B------:R-:W4:Y:S01]  /*3660*/  LDL.LU R21, [R1+0x6c] ;  /* 0x00006c0001157983 */ /* 0x000f220000300800 */
[----:B------:R-:W-:-:S03]  /*3670*/  @!P1 IMAD.IADD R5, R5, 0x1, -R0 ;  /* 0x0000000105059824 */ /* 0x000fc600078e0a00 */
[----:B------:R-:W-:Y:S01]  /*3680*/  STL [R1+0x2408], R12 ;  /* 0x0024080c01007387 */ /* 0x000fe20000100800 */
[----:B------:R-:W-:-:S03]  /*3690*/  ISETP.GE.AND P1, PT, R24, RZ, PT ;  /* 0x000000ff1800720c */ /* 0x000fc60003f26270 */
[----:B------:R-:W-:Y:S01]  /*36a0*/  STL [R1+0x240c], R14 ;  /* 0x00240c0e01007387 */ /* 0x000fe20000100800 */
[----:B---3--:R-:W-:-:S13]  /*36b0*/  ISETP.GE.AND P2, PT, R20, RZ, PT ;  /* 0x000000ff1400720c */ /* 0x008fda0003f46270 */
[----:B------:R-:W-:-:S05]  /*36c0*/  @!P2 IMAD.MOV R15, RZ, RZ, -R15 ;  /* 0x000000ffff0fa224 */ /* 0x000fca00078e0a0f */
[----:B------:R-:W-:Y:S04]  /*36d0*/  STL [R1+0x2410], R15 ;  /* 0x0024100f01007387 */ /* 0x000fe80000100800 */
[----:B------:R-:W-:Y:S04]  /*36e0*/  STL [R1+0x38], R6 ;  /* 0x0000380601007387 */ /* 0x000fe80000100800 */
[----:B------:R0:W-:Y:S04]  /*36f0*/  STL [R1+0x4c], R4 ;  /* 0x00004c0401007387 */ /* 0x0001e80000100800 */
[----:B------:R-:W3:Y:S01]  /*3700*/  LDL.LU R24, [R1+0x70] ;  /* 0x0000700001187983 */ /* 0x000ee20000300800 */
[----:B------:R-:W-:-:S02]  /*3710*/  IABS R9, R22 ;  /* 0x0000001600097213 */ /* 0x000fc40000000000 */
[----:B------:R-:W-:-:S03]  /*3720*/  ISETP.GT.U32.AND P2, PT, R0, R13, PT ;  /* 0x0000000d0000720c */ /* 0x000fc60003f44070 */
[----:B------:R-:W-:-:S04]  /*3730*/  IMAD.HI.U32 R2, R11, R9, RZ ;  /* 0x000000090b027227 */ /* 0x000fc800078e00ff */
[----:B------:R-:W-:-:S04]  /*3740*/  IMAD.MOV R2, RZ, RZ, -R2 ;  /* 0x000000ffff027224 */ /* 0x000fc800078e0a02 */
[----:B------:R-:W-:Y:S02]  /*3750*/  IMAD R9, R0, R2, R9 ;  /* 0x0000000200097224 */ /* 0x000fe400078e0209 */
[----:B------:R-:W-:Y:S01]  /*3760*/  @!P2 IMAD.IADD R13, R13, 0x1, -R0 ;  /* 0x000000010d0da824 */ /* 0x000fe200078e0a00 */
[----:B------:R-:W-:Y:S02]  /*3770*/  ISETP.GE.AND P2, PT, R22, RZ, PT ;  /* 0x000000ff1600720c */ /* 0x000fe40003f46270 */
[----:B------:R-:W5:Y:S01]  /*3780*/  LDL.LU R22, [R1+0x74] ;  /* 0x0000740001167983 */ /* 0x000f620000300800 */
[----:B------:R-:W-:Y:S02]  /*3790*/  ISETP.GT.U32.AND P6, PT, R0, R9, PT ;  /* 0x000000090000720c */ /* 0x000fe40003fc4070 */
[----:B------:R-:W-:-:S05]  /*37a0*/  IABS R2, R23 ;  /* 0x0000001700027213 */ /* 0x000fca0000000000 */
[----:B------:R-:W-:-:S04]  /*37b0*/  IMAD.HI.U32 R20, R11, R2, RZ ;  /* 0x000000020b147227 */ /* 0x000fc800078e00ff */
[----:B------:R-:W-:Y:S02]  /*37c0*/  IMAD.MOV R20, RZ, RZ, -R20 ;  /* 0x000000ffff147224 */ /* 0x000fe400078e0a14 */
[----:B------:R-:W-:Y:S02]  /*37d0*/  @!P6 IMAD.IADD R9, R9, 0x1, -R0 ;  /* 0x000000010909e824 */ /* 0x000fe400078e0a00 */
[----:B------:R-:W-:-:S03]  /*37e0*/  IMAD R2, R0, R20, R2 ;  /* 0x0000001400027224 */ /* 0x000fc600078e0202 */
[C---:B------:R-:W-:Y:S02]  /*37f0*/  ISETP.GT.U32.AND P5, PT, R0.reuse, R9, PT ;  /* 0x000000090000720c */ /* 0x040fe40003fa4070 */
[----:B------:R-:W-:Y:S02]  /*3800*/  ISETP.GT.U32.AND P0, PT, R0, R2, PT ;  /* 0x000000020000720c */ /* 0x000fe40003f04070 */
[----:B------:R-:W-:-:S09]  /*3810*/  IABS R7, R25 ;  /* 0x0000001900077213 */ /* 0x000fd20000000000 */
[--C-:B------:R-:W-:Y:S01]  /*3820*/  @!P5 IMAD.IADD R9, R9, 0x1, -R0.reuse ;  /* 0x000000010909d824 */ /* 0x100fe200078e0a00 */
[----:B------:R-:W-:Y:S02]  /*3830*/  ISETP.GE.AND P5, PT, R23, RZ, PT ;  /* 0x000000ff1700720c */ /* 0x000fe40003fa6270 */
[----:B------:R-:W5:Y:S01]  /*3840*/  LDL.LU R23, [R1+0x78] ;  /* 0x0000780001177983 */ /* 0x000f620000300800 */
[----:B------:R-:W-:Y:S01]  /*3850*/  @!P0 IMAD.IADD R2, R2, 0x1, -R0 ;  /* 0x0000000102028824 */ /* 0x000fe200078e0a00 */
[----:B------:R-:W-:Y:S02]  /*3860*/  ISETP.GE.AND P0, PT, R25, RZ, PT ;  /* 0x000000ff1900720c */ /* 0x000fe40003f06270 */
[----:B------:R-:W5:Y:S01]  /*3870*/  LDL.LU R25, [R1+0x7c] ;  /* 0x00007c0001197983 */ /* 0x000f620000300800 */
[----:B------:R-:W-:Y:S02]  /*3880*/  ISETP.GT.U32.AND P6, PT, R0, R17, PT ;  /* 0x000000110000720c */ /* 0x000fe40003fc4070 */
[----:B------:R-:W-:Y:S01]  /*3890*/  ISETP.GE.AND P3, PT, R27, RZ, PT ;  /* 0x000000ff1b00720c */ /* 0x000fe20003f66270 */
[----:B------:R-:W-:-:S04]  /*38a0*/  IMAD.HI.U32 R16, R11, R7, RZ ;  /* 0x000000070b107227 */ /* 0x000fc800078e00ff */
[----:B------:R-:W-:-:S06]  /*38b0*/  IMAD.MOV R16, RZ, RZ, -R16 ;  /* 0x000000ffff107224 */ /* 0x000fcc00078e0a10 */
[----:B------:R-:W-:Y:S02]  /*38c0*/  @!P6 IMAD.IADD R17, R17, 0x1, -R0 ;  /* 0x000000011111e824 */ /* 0x000fe400078e0a00 */
[----:B0-----:R-:W-:Y:S02]  /*38d0*/  IMAD.MOV.U32 R4, RZ, RZ, R5 ;  /* 0x000000ffff047224 */ /* 0x001fe400078e0005 */
[----:B------:R-:W-:Y:S02]  /*38e0*/  IMAD.MOV.U32 R6, RZ, RZ, R17 ;  /* 0x000000ffff067224 */ /* 0x000fe400078e0011 */
[C---:B------:R-:W-:Y:S02]  /*38f0*/  IMAD R7, R0.reuse, R16, R7 ;  /* 0x0000001000077224 */ /* 0x040fe400078e0207 */
[----:B------:R-:W-:Y:S01]  /*3900*/  @!P4 IMAD.MOV R6, RZ, RZ, -R6 ;  /* 0x000000ffff06c224 */ /* 0x000fe200078e0a06 */
[----:B--2---:R-:W-:Y:S01]  /*3910*/  IABS R16, R26 ;  /* 0x0000001a00107213 */ /* 0x004fe20000000000 */
[----:B------:R-:W-:Y:S01]  /*3920*/  @!P3 IMAD.MOV R4, RZ, RZ, -R4 ;  /* 0x000000ffff04b224 */ /* 0x000fe200078e0a04 */
[----:B------:R-:W-:-:S02]  /*3930*/  ISETP.GT.U32.AND P4, PT, R0, R2, PT ;  /* 0x000000020000720c */ /* 0x000fc40003f84070 */
[----:B------:R0:W-:Y:S01]  /*3940*/  STL [R1+0x40], R6 ;  /* 0x0000400601007387 */ /* 0x0001e20000100800 */
[----:B------:R-:W-:-:S03]  /*3950*/  IMAD.HI.U32 R19, R11, R16, RZ ;  /* 0x000000100b137227 */ /* 0x000fc600078e00ff */
[----:B------:R1:W-:Y:S01]  /*3960*/  STL [R1+0x44], R4 ;  /* 0x0000440401007387 */ /* 0x0003e20000100800 */
[----:B------:R-:W-:Y:S02]  /*3970*/  IMAD.MOV R19, RZ, RZ, -R19 ;  /* 0x000000ffff137224 */ /* 0x000fe400078e0a13 */
[----:B0-----:R-:W-:Y:S02]  /*3980*/  IMAD.MOV.U32 R6, RZ, RZ, R13 ;  /* 0x000000ffff067224 */ /* 0x001fe400078e000d */
[----:B-1----:R-:W-:Y:S02]  /*3990*/  IMAD.MOV.U32 R4, RZ, RZ, R9 ;  /* 0x000000ffff047224 */ /* 0x002fe400078e0009 */
[----:B------:R-:W-:Y:S02]  /*39a0*/  @!P1 IMAD.MOV R6, RZ, RZ, -R6 ;  /* 0x000000ffff069224 */ /* 0x000fe400078e0a06 */
[----:B------:R-:W-:Y:S02]  /*39b0*/  @!P2 IMAD.MOV R4, RZ, RZ, -R4 ;  /* 0x000000ffff04a224 */ /* 0x000fe400078e0a04 */
[----:B------:R-:W-:Y:S01]  /*39c0*/  IMAD R16, R0, R19, R16 ;  /* 0x0000001300107224 */ /* 0x000fe200078e0210 */
[----:B------:R-:W-:Y:S01]  /*39d0*/  STL [R1+0x48], R6 ;  /* 0x0000480601007387 */ /* 0x000fe20000100800 */
[----:B------:R-:W-:-:S03]  /*39e0*/  @!P4 IMAD.IADD R2, R2, 0x1, -R0 ;  /* 0x000000010202c824 */ /* 0x000fc600078e0a00 */
[----:B------:R0:W-:Y:S01]  /*39f0*/  STL [R1+0xf0], R4 ;  /* 0x0000f00401007387 */ /* 0x0001e20000100800 */
[----:B------:R-:W-:Y:S02]  /*3a00*/  ISETP.GT.U32.AND P6, PT, R0, R7, PT ;  /* 0x000000070000720c */ /* 0x000fe40003fc4070 */
[----:B---3--:R-:W-:Y:S02]  /*3a10*/  IABS R19, R24 ;  /* 0x0000001800137213 */ /* 0x008fe40000000000 */
[----:B------:R-:W-:Y:S02]  /*3a20*/  ISETP.GE.AND P4, PT, R24, RZ, PT ;  /* 0x000000ff1800720c */ /* 0x000fe40003f86270 */
[----:B------:R-:W2:Y:S07]  /*3a30*/  LDL.LU R24, [R1+0x80] ;  /* 0x0000800001187983 */ /* 0x000eae0000300800 */
[----:B------:R-:W-:-:S05]  /*3a40*/  @!P6 IMAD.IADD R7, R7, 0x1, -R0 ;  /* 0x000000010707e824 */ /* 0x000fca00078e0a00 */
[----:B------:R-:W-:Y:S01]  /*3a50*/  ISETP.GT.U32.AND P3, PT, R0, R7, PT ;  /* 0x000000070000720c */ /* 0x000fe20003f64070 */
[----:B0-----:R-:W-:Y:S01]  /*3a60*/  IMAD.MOV.U32 R4, RZ, RZ, R2 ;  /* 0x000000ffff047224 */ /* 0x001fe200078e0002 */
[----:B----4-:R-:W-:Y:S02]  /*3a70*/  IABS R18, R21 ;  /* 0x0000001500127213 */ /* 0x010fe40000000000 */
[----:B-----5:R-:W-:-:S09]  /*3a80*/  IABS R2, R22 ;  /* 0x0000001600027213 */ /* 0x020fd20000000000 */
[----:B------:R-:W-:Y:S01]  /*3a90*/  @!P3 IMAD.IADD R7, R7, 0x1, -R0 ;  /* 0x000000010707b824 */ /* 0x000fe200078e0a00 */
[----:B------:R-:W-:Y:S02]  /*3aa0*/  ISETP.GE.AND P3, PT, R22, RZ, PT ;  /* 0x000000ff1600720c */ /* 0x000fe40003f66270 */
[----:B------:R-:W3:Y:S01]  /*3ab0*/  LDL.LU R22, [R1+0x84] ;  /* 0x0000840001167983 */ /* 0x000ee20000300800 */
[----:B------:R-:W-:Y:S01]  /*3ac0*/  IMAD.HI.U32 R5, R11, R18, RZ ;  /* 0x000000120b057227 */ /* 0x000fe200078e00ff */
[----:B------:R-:W-:-:S03]  /*3ad0*/  ISETP.GT.U32.AND P6, PT, R0, R16, PT ;  /* 0x000000100000720c */ /* 0x000fc60003fc4070 */
[----:B------:R-:W-:-:S04]  /*3ae0*/  IMAD.MOV R5, RZ, RZ, -R5 ;  /* 0x000000ffff057224 */ /* 0x000fc800078e0a05 */
[----:B------:R-:W-:Y:S02]  /*3af0*/  IMAD R18, R0, R5, R18 ;  /* 0x0000000500127224 */ /* 0x000fe400078e0212 */
[----:B------:R-:W-:-:S03]  /*3b00*/  @!P5 IMAD.MOV R4, RZ, RZ, -R4 ;  /* 0x000000ffff04d224 */ /* 0x000fc600078e0a04 */
[----:B------:R-:W-:Y:S01]  /*3b10*/  ISETP.GT.U32.AND P5, PT, R0, R18, PT ;  /* 0x000000120000720c */ /* 0x000fe20003fa4070 */
[----:B------:R-:W-:Y:S01]  /*3b20*/  @!P6 IMAD.IADD R16, R16, 0x1, -R0 ;  /* 0x000000011010e824 */ /* 0x000fe200078e0a00 */
[----:B------:R-:W-:Y:S01]  /*3b30*/  ISETP.GE.AND P1, PT, R26, RZ, PT ;  /* 0x000000ff1a00720c */ /* 0x000fe20003f26270 */
[----:B------:R0:W-:Y:S01]  /*3b40*/  STL [R1+0xec], R4 ;  /* 0x0000ec0401007387 */ /* 0x0001e20000100800 */
[----:B------:R-:W-:Y:S02]  /*3b50*/  IMAD.HI.U32 R9, R11, R19, RZ ;  /* 0x000000130b097227 */ /* 0x000fe400078e00ff */
[----:B------:R-:W-:Y:S01]  /*3b60*/  ISETP.GT.U32.AND P6, PT, R0, R16, PT ;  /* 0x000000100000720c */ /* 0x000fe20003fc4070 */
[----:B------:R-:W4:Y:S01]  /*3b70*/  LDL.LU R26, [R1+0x88] ;  /* 0x00008800011a7983 */ /* 0x000f220000300800 */
[----:B0-----:R-:W-:Y:S02]  /*3b80*/  IMAD.MOV.U32 R4, RZ, RZ, R7 ;  /* 0x000000ffff047224 */ /* 0x001fe400078e0007 */
[----:B------:R-:W-:-:S02]  /*3b90*/  IMAD.MOV R9, RZ, RZ, -R9 ;  /* 0x000000ffff097224 */ /* 0x000fc400078e0a09 */
[----:B------:R-:W-:Y:S02]  /*3ba0*/  @!P0 IMAD.MOV R4, RZ, RZ, -R4 ;  /* 0x000000ffff048224 */ /* 0x000fe400078e0a04 */
[----:B------:R-:W-:Y:S01]  /*3bb0*/  @!P5 IMAD.IADD R18, R18, 0x1, -R0 ;  /* 0x000000011212d824 */ /* 0x000fe200078e0a00 */
[----:B------:R-:W-:Y:S01]  /*3bc0*/  IABS R5, R23 ;  /* 0x0000001700057213 */ /* 0x000fe20000000000 */
[C---:B------:R-:W-:Y:S01]  /*3bd0*/  IMAD R19, R0.reuse, R9, R19 ;  /* 0x0000000900137224 */ /* 0x040fe200078e0213 */
[----:B------:R-:W-:Y:S01]  /*3be0*/  ISETP.GE.AND P0, PT, R23, RZ, PT ;  /* 0x000000ff1700720c */ /* 0x000fe20003f06270 */
[----:B------:R0:W-:Y:S01]  /*3bf0*/  STL [R1+0xe8], R4 ;  /* 0x0000e80401007387 */ /* 0x0001e20000100800 */
[----:B------:R-:W-:-:S03]  /*3c00*/  ISETP.GT.U32.AND P5, PT, R0, R18, PT ;  /* 0x000000120000720c */ /* 0x000fc60003fa4070 */
[----:B------:R-:W5:Y:S01]  /*3c10*/  LDL.LU R23, [R1+0x8c] ;  /* 0x00008c0001177983 */ /* 0x000f620000300800 */
[----:B------:R-:W-:-:S03]  /*3c20*/  @!P6 IMAD.IADD R16, R16, 0x1, -R0 ;  /* 0x000000011010e824 */ /* 0x000fc600078e0a00 */
[----:B------:R-:W5:Y:S01]  /*3c30*/  LDL.LU R29, [R1+0x90] ;  /* 0x00009000011d7983 */ /* 0x000f620000300800 */
[----:B------:R-:W-:-:S03]  /*3c40*/  IABS R7, R25 ;  /* 0x0000001900077213 */ /* 0x000fc60000000000 */
[----:B------:R-:W5:Y:S01]  /*3c50*/  LDL.LU R28, [R1+0x94] ;  /* 0x00009400011c7983 */ /* 0x000f620000300800 */
[----:B------:R-:W-:Y:S01]  /*3c60*/  ISETP.GT.U32.AND P6, PT, R0, R19, PT ;  /* 0x000000130000720c */ /* 0x000fe20003fc4070 */
[----:B------:R-:W-:Y:S01]  /*3c70*/  IMAD.HI.U32 R20, R11, R5, RZ ;  /* 0x000000050b147227 */ /* 0x000fe200078e00ff */
[----:B------:R-:W-:-:S03]  /*3c80*/  ISETP.GE.AND P2, PT, R21, RZ, PT ;  /* 0x000000ff1500720c */ /* 0x000fc60003f46270 */
[----:B------:R-:W-:-:S04]  /*3c90*/  IMAD.HI.U32 R17, R11, R7, RZ ;  /* 0x000000070b117227 */ /* 0x000fc800078e00ff */
[----:B------:R-:W-:Y:S02]  /*3ca0*/  IMAD.MOV R20, RZ, RZ, -R20 ;  /* 0x000000ffff147224 */ /* 0x000fe400078e0a14 */
[----:B------:R-:W-:Y:S02]  /*3cb0*/  IMAD.MOV R17, RZ, RZ, -R17 ;  /* 0x000000ffff117224 */ /* 0x000fe400078e0a11 */
[----:B------:R-:W-:Y:S02]  /*3cc0*/  IMAD R5, R0, R20, R5 ;  /* 0x0000001400057224 */ /* 0x000fe400078e0205 */
[----:B------:R-:W-:Y:S02]  /*3cd0*/  @!P5 IMAD.IADD R18, R18, 0x1, -R0 ;  /* 0x000000011212d824 */ /* 0x000fe400078e0a00 */
[----:B------:R-:W-:Y:S02]  /*3ce0*/  IMAD.MOV.U32 R6, RZ, RZ, R16 ;  /* 0x000000ffff067224 */ /* 0x000fe400078e0010 */
[----:B------:R-:W-:-:S02]  /*3cf0*/  @!P6 IMAD.IADD R19, R19, 0x1, -R0 ;  /* 0x000000011313e824 */ /* 0x000fc400078e0a00 */
[C---:B------:R-:W-:Y:S02]  /*3d00*/  IMAD R7, R0.reuse, R17, R7 ;  /* 0x0000001100077224 */ /* 0x040fe400078e0207 */
[----:B0-----:R-:W-:Y:S02]  /*3d10*/  IMAD.MOV.U32 R4, RZ, RZ, R18 ;  /* 0x000000ffff047224 */ /* 0x001fe400078e0012 */
[----:B------:R-:W-:Y:S01]  /*3d20*/  @!P1 IMAD.MOV R6, RZ, RZ, -R6 ;  /* 0x000000ffff069224 */ /* 0x000fe200078e0a06 */
[C---:B------:R-:W-:Y:S01]  /*3d30*/  ISETP.GT.U32.AND P1, PT, R0.reuse, R5, PT ;  /* 0x000000050000720c */ /* 0x040fe20003f24070 */
[----:B------:R-:W-:Y:S01]  /*3d40*/  @!P2 IMAD.MOV R4, RZ, RZ, -R4 ;  /* 0x000000ffff04a224 */ /* 0x000fe200078e0a04 */
[C---:B------:R-:W-:Y:S02]  /*3d50*/  ISETP.GT.U32.AND P6, PT, R0.reuse, R19, PT ;  /* 0x000000130000720c */ /* 0x040fe40003fc4070 */
[----:B------:R-:W-:Y:S01]  /*3d60*/  ISETP.GT.U32.AND P2, PT, R0, R7, PT ;  /* 0x000000070000720c */ /* 0x000fe20003f44070 */
[----:B------:R-:W-:Y:S08]  /*3d70*/  STL [R1+0xd0], R6 ;  /* 0x0000d00601007387 */ /* 0x000ff00000100800 */
[----:B------:R-:W-:-:S02]  /*3d80*/  @!P1 IMAD.IADD R5, R5, 0x1, -R0 ;  /* 0x0000000105059824 */ /* 0x000fc400078e0a00 */
[--C-:B------:R-:W-:Y:S02]  /*3d90*/  @!P6 IMAD.IADD R19, R19, 0x1, -R0.reuse ;  /* 0x000000011313e824 */ /* 0x100fe400078e0a00 */
[----:B------:R-:W-:Y:S01]  /*3da0*/  @!P2 IMAD.IADD R7, R7, 0x1, -R0 ;  /* 0x000000010707a824 */ /* 0x000fe200078e0a00 */
[----:B------:R-:W-:Y:S01]  /*3db0*/  ISETP.GT.U32.AND P2, PT, R0, R5, PT ;  /* 0x000000050000720c */ /* 0x000fe20003f44070 */
[----:B------:R0:W-:Y:S01]  /*3dc0*/  STL [R1+0xd8], R4 ;  /* 0x0000d80401007387 */ /* 0x0001e20000100800 */
[----:B------:R-:W-:Y:S01]  /*3dd0*/  ISETP.GE.AND P6, PT, R25, RZ, PT ;  /* 0x000000ff1900720c */ /* 0x000fe20003fc6270 */
[----:B0-----:R-:W-:-:S04]  /*3de0*/  IMAD.MOV.U32 R4, RZ, RZ, R19 ;  /* 0x000000ffff047224 */ /* 0x001fc800078e0013 */
[----:B------:R-:W-:-:S06]  /*3df0*/  @!P4 IMAD.MOV R4, RZ, RZ, -R4 ;  /* 0x000000ffff04c224 */ /* 0x000fcc00078e0a04 */
[----:B------:R-:W-:Y:S01]  /*3e00*/  @!P2 IMAD.IADD R5, R5, 0x1, -R0 ;  /* 0x000000010505a824 */ /* 0x000fe200078e0a00 */
[----:B------:R0:W-:Y:S04]  /*3e10*/  STL [R1+0xd4], R4 ;  /* 0x0000d40401007387 */ /* 0x0001e80000100800 */
[----:B------:R-:W5:Y:S01]  /*3e20*/  LDL.LU R25, [R1+0x98] ;  /* 0x0000980001197983 */ /* 0x000f620000300800 */
[----:B--2---:R-:W-:Y:S02]  /*3e30*/  IABS R9, R24 ;  /* 0x0000001800097213 */ /* 0x004fe40000000000 */
[----:B------:R-:W-:Y:S02]  /*3e40*/  ISETP.GE.AND P2, PT, R24, RZ, PT ;  /* 0x000000ff1800720c */ /* 0x000fe40003f46270 */
[----:B------:R-:W2:Y:S01]  /*3e50*/  LDL.LU R24, [R1+0x9c] ;  /* 0x00009c0001187983 */ /* 0x000ea20000300800 */
[----:B------:R-:W-:-:S04]  /*3e60*/  IMAD.HI.U32 R13, R11, R2, RZ ;  /* 0x000000020b0d7227 */ /* 0x000fc800078e00ff */
[----:B------:R-:W-:-:S04]  /*3e70*/  IMAD.MOV R13, RZ, RZ, -R13 ;  /* 0x000000ffff0d7224 */ /* 0x000fc800078e0a0d */
[----:B------:R-:W-:Y:S02]  /*3e80*/  IMAD R2, R0, R13, R2 ;  /* 0x0000000d00027224 */ /* 0x000fe400078e0202 */
[----:B------:R-:W-:-:S03]  /*3e90*/  IMAD.HI.U32 R17, R11, R9, RZ ;  /* 0x000000090b117227 */ /* 0x000fc600078e00ff */
[----:B------:R-:W-:Y:S01]  /*3ea0*/  ISETP.GT.U32.AND P5, PT, R0, R2, PT ;  /* 0x000000020000720c */ /* 0x000fe20003fa4070 */
[----:B------:R-:W-:-:S04]  /*3eb0*/  IMAD.MOV R17, RZ, RZ, -R17 ;  /* 0x000000ffff117224 */ /* 0x000fc800078e0a11 */
[----:B------:R-:W-:-:S08]  /*3ec0*/  IMAD R9, R0, R17, R9 ;  /* 0x0000001100097224 */ /* 0x000fd000078e0209 */
[----:B------:R-:W-:Y:S01]  /*3ed0*/  @!P5 IMAD.IADD R2, R2, 0x1, -R0 ;  /* 0x000000010202d824 */ /* 0x000fe200078e0a00 */
[C---:B------:R-:W-:Y:S02]  /*3ee0*/  ISETP.GT.U32.AND P5, PT, R0.reuse, R9, PT ;  /* 0x000000090000720c */ /* 0x040fe40003fa4070 */
[----:B---3--:R-:W-:Y:S02]  /*3ef0*/  IABS R13, R22 ;  /* 0x00000016000d7213 */ /* 0x008fe40000000000 */
[----:B------:R-:W-:-:S03]  /*3f00*/  ISETP.GT.U32.AND P1, PT, R0, R2, PT ;  /* 0x000000020000720c */ /* 0x000fc60003f24070 */
[----:B------:R-:W-:-:S06]  /*3f10*/  IMAD.HI.U32 R16, R11, R13, RZ ;  /* 0x0000000d0b107227 */ /* 0x000fcc00078e00ff */
[----:B------:R-:W-:Y:S01]  /*3f20*/  @!P5 IMAD.IADD R9, R9, 0x1, -R0 ;  /* 0x000000010909d824 */ /* 0x000fe200078e0a00 */
[----:B------:R-:W-:Y:S01]  /*3f30*/  ISETP.GT.U32.AND P5, PT, R0, R7, PT ;  /* 0x000000070000720c */ /* 0x000fe20003fa4070 */
[----:B------:R-:W-:-:S04]  /*3f40*/  IMAD.MOV R16, RZ, RZ, -R16 ;  /* 0x000000ffff107224 */ /* 0x000fc800078e0a10 */
[----:B------:R-:W-:Y:S02]  /*3f50*/  IMAD R13, R0, R16, R13 ;  /* 0x00000010000d7224 */ /* 0x000fe400078e020d */
[----:B------:R-:W-:Y:S02]  /*3f60*/  @!P1 IMAD.IADD R2, R2, 0x1, -R0 ;  /* 0x0000000102029824 */ /* 0x000fe400078e0a00 */
[----:B0-----:R-:W-:Y:S01]  /*3f70*/  IMAD.MOV.U32 R4, RZ, RZ, R5 ;  /* 0x000000ffff047224 */ /* 0x001fe200078e0005 */
[----:B------:R-:W-:-:S03]  /*3f80*/  ISETP.GT.U32.AND P1, PT, R0, R13, PT ;  /* 0x0000000d0000720c */ /* 0x000fc60003f24070 */
[----:B------:R-:W-:Y:S02]  /*3f90*/  @!P5 IMAD.IADD R7, R7, 0x1, -R0 ;  /* 0x000000010707d824 */ /* 0x000fe400078e0a00 */
[----:B------:R-:W-:Y:S02]  /*3fa0*/  @!P3 IMAD.MOV R2, RZ, RZ, -R2 ;  /* 0x000000ffff02b224 */ /* 0x000fe400078e0a02 */
[----:B------:R-:W-:Y:S02]  /*3fb0*/  @!P0 IMAD.MOV R4, RZ, RZ, -R4 ;  /* 0x000000ffff048224 */ /* 0x000fe400078e0a04 */
[----:B------:R-:W-:Y:S01]  /*3fc0*/  IMAD.MOV.U32 R5, RZ, RZ, R7 ;  /* 0x000000ffff057224 */ /* 0x000fe200078e0007 */
[----:B----4-:R-:W-:Y:S01]  /*3fd0*/  IABS R16, R26 ;  /* 0x0000001a00107213 */ /* 0x010fe20000000000 */
[----:B------:R-:W-:Y:S01]  /*3fe0*/  STL [R1+0xc0], R2 ;  /* 0x0000c00201007387 */ /* 0x000fe20000100800 */
[----:B------:R-:W-:Y:S01]  /*3ff0*/  ISETP.GT.U32.AND P4, PT, R0, R9, PT ;  /* 0x000000090000720c */ /* 0x000fe20003f84070 */
[----:B------:R-:W-:-:S02]  /*4000*/  @!P6 IMAD.MOV R5, RZ, RZ, -R5 ;  /* 0x000000ffff05e224 */ /* 0x000fc400078e0a05 */
[----:B------:R0:W-:Y:S01]  /*4010*/  STL [R1+0xb8], R4 ;  /* 0x0000b80401007387 */ /* 0x0001e20000100800 */
[----:B------:R-:W-:-:S03]  /*4020*/  IMAD.HI.U32 R20, R11, R16, RZ ;  /* 0x000000100b147227 */ /* 0x000fc600078e00ff */
[----:B------:R-:W3:Y:S01]  /*4030*/  LDL.LU R27, [R1+0xa0] ;  /* 0x0000a000011b7983 */ /* 0x000ee20000300800 */
[----:B------:R-:W-:Y:S01]  /*4040*/  @!P1 IMAD.IADD R13, R13, 0x1, -R0 ;  /* 0x000000010d0d9824 */ /* 0x000fe200078e0a00 */
[----:B------:R-:W-:Y:S02]  /*4050*/  ISETP.GE.AND P1, PT, R26, RZ, PT ;  /* 0x000000ff1a00720c */ /* 0x000fe40003f26270 */
[----:B------:R-:W-:Y:S01]  /*4060*/  STL [R1+0xb4], R5 ;  /* 0x0000b40501007387 */ /* 0x000fe20000100800 */
[----:B------:R-:W-:-:S03]  /*4070*/  IMAD.MOV R20, RZ, RZ, -R20 ;  /* 0x000000ffff147224 */ /* 0x000fc600078e0a14 */
[----:B------:R-:W4:Y:S01]  /*4080*/  LDL.LU R26, [R1+0xa4] ;  /* 0x0000a400011a7983 */ /* 0x000f220000300800 */
[----:B-----5:R-:W-:Y:S01]  /*4090*/  IABS R19, R28 ;  /* 0x0000001c00137213 */ /* 0x020fe20000000000 */
[C---:B------:R-:W-:Y:S01]  /*40a0*/  IMAD R16, R0.reuse, R20, R16 ;  /* 0x0000001400107224 */ /* 0x040fe200078e0210 */
[----:B------:R-:W-:Y:S01]  /*40b0*/  ISETP.GT.U32.AND P3, PT, R0, R13, PT ;  /* 0x0000000d0000720c */ /* 0x000fe20003f64070 */
[----:B------:R-:W-:Y:S01]  /*40c0*/  @!P4 IMAD.IADD R9, R9, 0x1, -R0 ;  /* 0x000000010909c824 */ /* 0x000fe200078e0a00 */
[----:B------:R-:W-:Y:S01]  /*40d0*/  ISETP.GE.AND P4, PT, R22, RZ, PT ;  /* 0x000000ff1600720c */ /* 0x000fe20003f86270 */
[----:B------:R-:W-:Y:S01]  /*40e0*/  IMAD.HI.U32 R22, R11, R19, RZ ;  /* 0x000000130b167227 */ /* 0x000fe200078e00ff */
[----:B------:R-:W-:-:S03]  /*40f0*/  ISETP.GT.U32.AND P5, PT, R0, R16, PT ;  /* 0x000000100000720c */ /* 0x000fc60003fa4070 */
[----:B------:R-:W-:Y:S02]  /*4100*/  IMAD.MOV R22, RZ, RZ, -R22 ;  /* 0x000000ffff167224 */ /* 0x000fe400078e0a16 */
[----:B0-----:R-:W-:Y:S02]  /*4110*/  IMAD.MOV.U32 R4, RZ, RZ, R9 ;  /* 0x000000ffff047224 */ /* 0x001fe400078e0009 */
[C---:B------:R-:W-:Y:S02]  /*4120*/  IMAD R2, R0.reuse, R22, R19 ;  /* 0x0000001600027224 */ /* 0x040fe400078e0213 */
[----:B------:R-:W-:Y:S02]  /*4130*/  @!P2 IMAD.MOV R4, RZ, RZ, -R4 ;  /* 0x000000ffff04a224 */ /* 0x000fe400078e0a04 */
[--C-:B------:R-:W-:Y:S01]  /*4140*/  @!P3 IMAD.IADD R13, R13, 0x1, -R0.reuse ;  /* 0x000000010d0db824 */ /* 0x100fe200078e0a00 */
[----:B------:R-:W-:Y:S01]  /*4150*/  ISETP.GT.U32.AND P3, PT, R0, R2, PT ;  /* 0x000000020000720c */ /* 0x000fe20003f64070 */
[----:B------:R-:W-:Y:S01]  /*4160*/  @!P5 IMAD.IADD R16, R16, 0x1, -R0 ;  /* 0x000000011010d824 */ /* 0x000fe200078e0a00 */
[----:B------:R-:W-:Y:S01]  /*4170*/  IABS R17, R23 ;  /* 0x0000001700117213 */ /* 0x000fe20000000000 */
[----:B------:R0:W-:Y:S01]  /*4180*/  STL [R1+0xb0], R4 ;  /* 0x0000b00401007387 */ /* 0x0001e20000100800 */
[----:B------:R-:W-:-:S03]  /*4190*/  ISETP.GE.AND P2, PT, R23, RZ, PT ;  /* 0x000000ff1700720c */ /* 0x000fc60003f46270 */
[----:B------:R-:W5:Y:S01]  /*41a0*/  LDL.LU R23, [R1+0xa8] ;  /* 0x0000a80001177983 */ /* 0x000f620000300800 */
[----:B------:R-:W-:Y:S01]  /*41b0*/  ISETP.GT.U32.AND P0, PT, R0, R16, PT ;  /* 0x000000100000720c */ /* 0x000fe20003f04070 */
[----:B0-----:R-:W-:-:S04]  /*41c0*/  IMAD.MOV.U32 R4, RZ, RZ, R13 ;  /* 0x000000ffff047224 */ /* 0x001fc800078e000d */
[----:B------:R-:W-:Y:S02]  /*41d0*/  @!P3 IMAD.IADD R2, R2, 0x1, -R0 ;  /* 0x000000010202b824 */ /* 0x000fe400078e0a00 */
[----:B------:R-:W-:-:S03]  /*41e0*/  @!P4 IMAD.MOV R4, RZ, RZ, -R4 ;  /* 0x000000ffff04c224 */ /* 0x000fc600078e0a04 */
[----:B------:R-:W-:-:S03]  /*41f0*/  ISETP.GT.U32.AND P4, PT, R0, R2, PT ;  /* 0x000000020000720c */ /* 0x000fc60003f84070 */
[----:B------:R-:W-:Y:S01]  /*4200*/  @!P0 IMAD.IADD R16, R16, 0x1, -R0 ;  /* 0x0000000110108824 */ /* 0x000fe200078e0a00 */
[----:B------:R0:W-:Y:S03]  /*4210*/  STL [R1+0x94], R4 ;  /* 0x0000940401007387 */ /* 0x0001e60000100800 */
[----:B0-----:R-:W-:-:S04]  /*4220*/  IMAD.MOV.U32 R4, RZ, RZ, R16 ;  /* 0x000000ffff047224 */ /* 0x001fc800078e0010 */
[----:B------:R-:W-:Y:S01]  /*4230*/  @!P1 IMAD.MOV R4, RZ, RZ, -R4 ;  /* 0x000000ffff049224 */ /* 0x000fe200078e0a04 */
[----:B------:R-:W-:Y:S01]  /*4240*/  IABS R19, R25 ;  /* 0x0000001900137213 */ /* 0x000fe20000000000 */
[----:B------:R-:W-:Y:S01]  /*4250*/  @!P4 IMAD.IADD R2, R2, 0x1, -R0 ;  /* 0x000000010202c824 */ /* 0x000fe200078e0a00 */
[----:B------:R-:W-:Y:S02]  /*4260*/  ISETP.GE.AND P1, PT, R25, RZ, PT ;  /* 0x000000ff1900720c */ /* 0x000fe40003f26270 */
[----:B------:R-:W5:Y:S04]  /*4270*/  LDL.LU R25, [R1+0xac] ;  /* 0x0000ac0001197983 */ /* 0x000f680000300800 */
[----:B------:R0:W-:Y:S01]  /*4280*/  STL [R1+0x90], R4 ;  /* 0x0000900401007387 */ /* 0x0001e20000100800 */
[----:B--2---:R-:W-:-:S02]  /*4290*/  IABS R5, R24 ;  /* 0x0000001800057213 */ /* 0x004fc40000000000 */
[----:B------:R-:W-:Y:S02]  /*42a0*/  ISETP.GE.AND P4, PT, R24, RZ, PT ;  /* 0x000000ff1800720c */ /* 0x000fe40003f86270 */
[----:B------:R-:W2:Y:S01]  /*42b0*/  LDL.LU R24, [R1+0xbc] ;  /* 0x0000bc0001187983 */ /* 0x000ea20000300800 */
[----:B------:R-:W-:Y:S01]  /*42c0*/  IABS R18, R29 ;  /* 0x0000001d00127213 */ /* 0x000fe20000000000 */
[----:B------:R-:W-:Y:S01]  /*42d0*/  IMAD.HI.U32 R20, R11, R17, RZ ;  /* 0x000000110b147227 */ /* 0x000fe200078e00ff */
[----:B------:R-:W-:Y:S01]  /*42e0*/  ISETP.GE.AND P0, PT, R29, RZ, PT ;  /* 0x000000ff1d00720c */ /* 0x000fe20003f06270 */
[----:B------:R-:W2:Y:S02]  /*42f0*/  LDL.LU R6, [R1+0xc4] ;  /* 0x0000c40001067983 */ /* 0x000ea40000300800 */
[----:B------:R-:W-:-:S04]  /*4300*/  IMAD.HI.U32 R21, R11, R18, RZ ;  /* 0x000000120b157227 */ /* 0x000fc800078e00ff */
[----:B------:R-:W-:Y:S02]  /*4310*/  IMAD.MOV R20, RZ, RZ, -R20 ;  /* 0x000000ffff147224 */ /* 0x000fe400078e0a14 */
[----:B------:R-:W-:Y:S02]  /*4320*/  IMAD.MOV R21, RZ, RZ, -R21 ;  /* 0x000000ffff157224 */ /* 0x000fe400078e0a15 */
[C---:B------:R-:W-:Y:S02]  /*4330*/  IMAD R17, R0.reuse, R20, R17 ;  /* 0x0000001400117224 */ /* 0x040fe400078e0211 */
[----:B------:R-:W-:-:S03]  /*4340*/  IMAD R18, R0, R21, R18 ;  /* 0x0000001500127224 */ /* 0x000fc600078e0212 */
[C---:B------:R-:W-:Y:S02]  /*4350*/  ISETP.GT.U32.AND P5, PT, R0.reuse, R17, PT ;  /* 0x000000110000720c */ /* 0x040fe40003fa4070 */
[----:B------:R-:W-:-:S11]  /*4360*/  ISETP.GT.U32.AND P6, PT, R0, R18, PT ;  /* 0x000000120000720c */ /* 0x000fd60003fc4070 */
[--C-:B------:R-:W-:Y:S02]  /*4370*/  @!P5 IMAD.IADD R17, R17, 0x1, -R0.reuse ;  /* 0x000000011111d824 */ /* 0x100fe400078e0a00 */
[----:B------:R-:W-:-:S03]  /*4380*/  @!P6 IMAD.IADD R18, R18, 0x1, -R0 ;  /* 0x000000011212e824 */ /* 0x000fc600078e0a00 */
[C---:B------:R-:W-:Y:S02]  /*4390*/  ISETP.GT.U32.AND P6, PT, R0.reuse, R17, PT ;  /* 0x000000110000720c */ /* 0x040fe40003fc4070 */
[----:B------:R-:W-:Y:S01]  /*43a0*/  ISETP.GT.U32.AND P3, PT, R0, R18, PT ;  /* 0x000000120000720c */ /* 0x000fe20003f64070 */
[----:B------:R-:W-:-:S04]  /*43b0*/  IMAD.HI.U32 R9, R11, R19, RZ ;  /* 0x000000130b097227 */ /* 0x000fc800078e00ff */
[----:B------:R-:W-:Y:S01]  /*43c0*/  IMAD.HI.U32 R7, R11, R5, RZ ;  /* 0x000000050b077227 */ /* 0x000fe200078e00ff */
[----:B------:R-:W-:-:S05]  /*43d0*/  ISETP.GE.AND P5, PT, R28, RZ, PT ;  /* 0x000000ff1c00720c */ /* 0x000fca0003fa6270 */
[----:B------:R-:W-:Y:S02]  /*43e0*/  @!P6 IMAD.IADD R17, R17, 0x1, -R0 ;  /* 0x000000011111e824 */ /* 0x000fe400078e0a00 */
[----:B------:R-:W-:Y:S02]  /*43f0*/  IMAD.MOV R9, RZ, RZ, -R9 ;  /* 0x000000ffff097224 */ /* 0x000fe400078e0a09 */
[----:B0-----:R-:W-:Y:S02]  /*4400*/  IMAD.MOV.U32 R4, RZ, RZ, R17 ;  /* 0x000000ffff047224 */ /* 0x001fe400078e0011 */
[----:B------:R-:W-:Y:S02]  /*4410*/  IMAD.MOV R13, RZ, RZ, -R7 ;  /* 0x000000ffff0d7224 */ /* 0x000fe400078e0a07 */
[----:B------:R-:W-:Y:S02]  /*4420*/  IMAD R19, R0, R9, R19 ;  /* 0x0000000900137224 */ /* 0x000fe400078e0213 */
[----:B------:R-:W-:-:S02]  /*4430*/  @!P2 IMAD.MOV R4, RZ, RZ, -R4 ;  /* 0x000000ffff04a224 */ /* 0x000fc400078e0a04 */
[----:B------:R-:W-:Y:S02]  /*4440*/  IMAD R13, R0, R13, R5 ;  /* 0x0000000d000d7224 */ /* 0x000fe400078e0205 */
[----:B------:R-:W-:Y:S01]  /*4450*/  @!P3 IMAD.IADD R18, R18, 0x1, -R0 ;  /* 0x000000011212b824 */ /* 0x000fe200078e0a00 */
[----:B---3--:R-:W-:Y:S01]  /*4460*/  IABS R7, R27 ;  /* 0x0000001b00077213 */ /* 0x008fe20000000000 */
[----:B------:R0:W-:Y:S01]  /*4470*/  STL [R1+0x8c], R4 ;  /* 0x00008c0401007387 */ /* 0x0001e20000100800 */
[----:B------:R-:W-:Y:S01]  /*4480*/  ISETP.GT.U32.AND P6, PT, R0, R19, PT ;  /* 0x000000130000720c */ /* 0x000fe20003fc4070 */
[----:B------:R-:W-:Y:S02]  /*4490*/  IMAD.MOV.U32 R8, RZ, RZ, R18 ;  /* 0x000000ffff087224 */ /* 0x000fe400078e0012 */
[----:B------:R-:W-:Y:S01]  /*44a0*/  IMAD.HI.U32 R21, R11, R7, RZ ;  /* 0x000000070b157227 */ /* 0x000fe200078e00ff */
[----:B----4-:R-:W-:-:S03]  /*44b0*/  IABS R5, R26 ;  /* 0x0000001a00057213 */ /* 0x010fc60000000000 */
[----:B------:R-:W-:Y:S01]  /*44c0*/  IMAD.MOV R21, RZ, RZ, -R21 ;  /* 0x000000ffff157224 */ /* 0x000fe200078e0a15 */
[----:B------:R-:W-:Y:S01]  /*44d0*/  ISETP.GT.U32.AND P3, PT, R0, R13, PT ;  /* 0x0000000d0000720c */ /* 0x000fe20003f64070 */
[----:B0-----:R-:W-:Y:S02]  /*44e0*/  IMAD.MOV.U32 R4, RZ, RZ, R2 ;  /* 0x000000ffff047224 */ /* 0x001fe400078e0002 */
[----:B------:R-:W-:-:S04]  /*44f0*/  IMAD.HI.U32 R20, R11, R5, RZ ;  /* 0x000000050b147227 */ /* 0x000fc800078e00ff */
[----:B------:R-:W-:Y:S02]  /*4500*/  @!P0 IMAD.MOV R8, RZ, RZ, -R8 ;  /* 0x000000ffff088224 */ /* 0x000fe400078e0a08 */
[----:B------:R-:W-:Y:S02]  /*4510*/  @!P5 IMAD.MOV R4, RZ, RZ, -R4 ;  /* 0x000000ffff04d224 */ /* 0x000fe400078e0a04 */
[----:B------:R-:W-:Y:S02]  /*4520*/  IMAD.MOV R17, RZ, RZ, -R20 ;  /* 0x000000ffff117224 */ /* 0x000fe400078e0a14 */
[C---:B------:R-:W-:Y:S01]  /*4530*/  IMAD R7, R0.reuse, R21, R7 ;  /* 0x0000001500077224 */ /* 0x040fe200078e0207 */
[----:B------:R-:W-:Y:S01]  /*4540*/  STL [R1+0x70], R8 ;  /* 0x0000700801007387 */ /* 0x000fe20000100800 */
[----:B------:R-:W-:-:S03]  /*4550*/  IMAD R5, R0, R17, R5 ;  /* 0x0000001100057224 */ /* 0x000fc600078e0205 */
[----:B------:R0:W-:Y:S01]  /*4560*/  STL [R1+0x7c], R4 ;  /* 0x00007c0401007387 */ /* 0x0001e20000100800 */
[C---:B------:R-:W-:Y:S01]  /*4570*/  ISETP.GT.U32.AND P0, PT, R0.reuse, R7, PT ;  /* 0x000000070000720c */ /* 0x040fe20003f04070 */
[--C-:B------:R-:W-:Y:S01]  /*4580*/  @!P6 IMAD.IADD R19, R19, 0x1, -R0.reuse ;  /* 0x000000011313e824 */ /* 0x100fe200078e0a00 */
[C---:B------:R-:W-:Y:S01]  /*4590*/  ISETP.GT.U32.AND P5, PT, R0.reuse, R5, PT ;  /* 0x000000050000720c */ /* 0x040fe20003fa4070 */
[----:B------:R-:W-:Y:S01]  /*45a0*/  @!P3 IMAD.IADD R13, R13, 0x1, -R0 ;  /* 0x000000010d0db824 */ /* 0x000fe200078e0a00 */
[----:B0-----:R-:W3:Y:S02]  /*45b0*/  LDL.LU R4, [R1+0xc8] ;  /* 0x0000c80001047983 */ /* 0x001ee40000300800 */
[C---:B------:R-:W-:Y:S02]  /*45c0*/  ISETP.GT.U32.AND P2, PT, R0.reuse, R19, PT ;  /* 0x000000130000720c */ /* 0x040fe40003f44070 */
[----:B------:R-:W-:-:S05]  /*45d0*/  ISETP.GT.U32.AND P3, PT, R0, R13, PT ;  /* 0x0000000d0000720c */ /* 0x000fca0003f64070 */
[--C-:B------:R-:W-:Y:S01]  /*45e0*/  @!P0 IMAD.IADD R7, R7, 0x1, -R0.reuse ;  /* 0x0000000107078824 */ /* 0x100fe200078e0a00 */
[----:B-----5:R-:W-:Y:S01]  /*45f0*/  IABS R9, R23 ;  /* 0x0000001700097213 */ /* 0x020fe20000000000 */
[--C-:B------:R-:W-:Y:S01]  /*4600*/  @!P5 IMAD.IADD R5, R5, 0x1, -R0.reuse ;  /* 0x000000010505d824 */ /* 0x100fe200078e0a00 */
[----:B------:R-:W-:Y:S01]  /*4610*/  ISETP.GE.AND P6, PT, R27, RZ, PT ;  /* 0x000000ff1b00720c */ /* 0x000fe20003fc6270 */
[----:B------:R-:W4:Y:S01]  /*4620*/  LDL.LU R28, [R1+0xcc] ;  /* 0x0000cc00011c7983 */ /* 0x000f220000300800 */
[----:B------:R-:W-:Y:S01]  /*4630*/  ISETP.GT.U32.AND P5, PT, R0, R7, PT ;  /* 0x000000070000720c */ /* 0x000fe20003fa4070 */
[----:B------:R-:W-:Y:S02]  /*4640*/  IMAD.HI.U32 R16, R11, R9, RZ ;  /* 0x000000090b107227 */ /* 0x000fe400078e00ff */
[----:B------:R-:W5:Y:S02]  /*4650*/  LDL.LU R29, [R1+0xe0] ;  /* 0x0000e000011d7983 */ /* 0x000f640000300800 */
[----:B------:R-:W-:-:S02]  /*4660*/  @!P2 IMAD.IADD R19, R19, 0x1, -R0 ;  /* 0x000000011313a824 */ /* 0x000fc400078e0a00 */
[----:B------:R-:W-:Y:S02]  /*4670*/  IMAD.MOV R16, RZ, RZ, -R16 ;  /* 0x000000ffff107224 */ /* 0x000fe400078e0a10 */
[----:B------:R-:W-:Y:S02]  /*4680*/  @!P3 IMAD.IADD R13, R13, 0x1, -R0 ;  /* 0x000000010d0db824 */ /* 0x000fe400078e0a00 */
[----:B------:R-:W-:Y:S02]  /*4690*/  IMAD.MOV.U32 R10, RZ, RZ, R19 ;  /* 0x000000ffff0a7224 */ /* 0x000fe400078e0013 */
[C---:B------:R-:W-:Y:S02]  /*46a0*/  IMAD R2, R0.reuse, R16, R9 ;  /* 0x0000001000027224 */ /* 0x040fe400078e0209 */
[----:B------:R-:W-:Y:S02]  /*46b0*/  IMAD.MOV.U32 R8, RZ, RZ, R13 ;  /* 0x000000ffff087224 */ /* 0x000fe400078e000d */
[----:B------:R-:W-:Y:S01]  /*46c0*/  @!P1 IMAD.MOV R10, RZ, RZ, -R10 ;  /* 0x000000ffff0a9224 */ /* 0x000fe200078e0a0a */
[C---:B------:R-:W-:Y:S01]  /*46d0*/  ISETP.GT.U32.AND P1, PT, R0.reuse, R5, PT ;  /* 0x000000050000720c */ /* 0x040fe20003f24070 */
[----:B------:R-:W-:Y:S01]  /*46e0*/  @!P4 IMAD.MOV R8, RZ, RZ, -R8 ;  /* 0x000000ffff08c224 */ /* 0x000fe200078e0a08 */
[----:B------:R-:W-:Y:S01]  /*46f0*/  ISETP.GT.U32.AND P3, PT, R0, R2, PT ;  /* 0x000000020000720c */ /* 0x000fe20003f64070 */
[----:B------:R-:W-:Y:S01]  /*4700*/  @!P5 IMAD.IADD R7, R7, 0x1, -R0 ;  /* 0x000000010707d824 */ /* 0x000fe200078e0a00 */
[----:B------:R-:W-:Y:S04]  /*4710*/  STL [R1+0x78], R10 ;  /* 0x0000780a01007387 */ /* 0x000fe80000100800 */
[----:B------:R0:W-:Y:S01]  /*4720*/  STL [R1+0x74], R8 ;  /* 0x0000740801007387 */ /* 0x0001e20000100800 */
[----:B------:R-:W-:-:S02]  /*4730*/  ISETP.GE.AND P0, PT, R23, RZ, PT ;  /* 0x000000ff1700720c */ /* 0x000fc40003f06270 */
[----:B------:R-:W-:Y:S01]  /*4740*/  IABS R17, R25 ;  /* 0x0000001900117213 */ /* 0x000fe20000000000 */
[----:B------:R-:W5:Y:S01]  /*4750*/  LDL R23, [R1+0xf4] ;  /* 0x0000f40001177983 */ /* 0x000f620000100800 */
[--C-:B------:R-:W-:Y:S02]  /*4760*/  @!P1 IMAD.IADD R5, R5, 0x1, -R0.reuse ;  /* 0x0000000105059824 */ /* 0x100fe400078e0a00 */
[----:B------:R-:W-:Y:S01]  /*4770*/  @!P3 IMAD.IADD R2, R2, 0x1, -R0 ;  /* 0x000000010202b824 */ /* 0x000fe200078e0a00 */
[----:B------:R-:W5:Y:S01]  /*4780*/  LDL R27, [R1+0xf8] ;  /* 0x0000f800011b7983 */ /* 0x000f620000100800 */
[----:B0-----:R-:W-:-:S04]  /*4790*/  IMAD.MOV.U32 R8, RZ, RZ, R7 ;  /* 0x000000ffff087224 */ /* 0x001fc800078e0007 */
[----:B------:R-:W-:Y:S01]  /*47a0*/  @!P6 IMAD.MOV R8, RZ, RZ, -R8 ;  /* 0x000000ffff08e224 */ /* 0x000fe200078e0a08 */
[----:B------:R-:W-:Y:S02]  /*47b0*/  ISETP.GE.AND P3, PT, R25, RZ, PT ;  /* 0x000000ff1900720c */ /* 0x000fe40003f66270 */
[----:B--2---:R-:W-:Y:S02]  /*47c0*/  IABS R9, R24 ;  /* 0x0000001800097213 */ /* 0x004fe40000000000 */
[----:B------:R-:W-:Y:S02]  /*47d0*/  ISETP.GE.AND P1, PT, R24, RZ, PT ;  /* 0x000000ff1800720c */ /* 0x000fe40003f26270 */
[----:B------:R-:W2:Y:S04]  /*47e0*/  LDL R24, [R1+0xe4] ;  /* 0x0000e40001187983 */ /* 0x000ea80000100800 */
[----:B------:R-:W-:Y:S04]  /*47f0*/  STL [R1+0x30], R8 ;  /* 0x0000300801007387 */ /* 0x000fe80000100800 */
[----:B------:R-:W5:Y:S01]  /*4800*/  LDL R25, [R1+0xfc] ;  /* 0x0000fc0001197983 */ /* 0x000f620000100800 */
[----:B------:R-:W-:Y:S01]  /*4810*/  IMAD.HI.U32 R18, R11, R17, RZ ;  /* 0x000000110b127227 */ /* 0x000fe200078e00ff */
[----:B------:R-:W-:-:S03]  /*4820*/  ISETP.GT.U32.AND P4, PT, R0, R2, PT ;  /* 0x000000020000720c */ /* 0x000fc60003f84070 */
[----:B------:R-:W-:Y:S02]  /*4830*/  IMAD.MOV R18, RZ, RZ, -R18 ;  /* 0x000000ffff127224 */ /* 0x000fe400078e0a12 */
[----:B------:R-:W-:-:S04]  /*4840*/  IMAD.HI.U32 R20, R11, R9, RZ ;  /* 0x000000090b147227 */ /* 0x000fc800078e00ff */
[----:B------:R-:W-:Y:S02]  /*4850*/  IMAD R13, R0, R18, R17 ;  /* 0x00000012000d7224 */ /* 0x000fe400078e0211 */
[----:B------:R-:W-:-:S04]  /*4860*/  IMAD.MOV R18, RZ, RZ, -R20 ;  /* 0x000000ffff127224 */ /* 0x000fc800078e0a14 */
[----:B------:R-:W-:Y:S02]  /*4870*/  IMAD R9, R0, R18, R9 ;  /* 0x0000001200097224 */ /* 0x000fe400078e0209 */
[----:B------:R-:W-:-:S03]  /*4880*/  @!P4 IMAD.IADD R2, R2, 0x1, -R0 ;  /* 0x000000010202c824 */ /* 0x000fc600078e0a00 */
[C---:B------:R-:W-:Y:S02]  /*4890*/  ISETP.GT.U32.AND P4, PT, R0.reuse, R9, PT ;  /* 0x000000090000720c */ /* 0x040fe40003f84070 */
[----:B------:R-:W-:Y:S02]  /*48a0*/  ISETP.GT.U32.AND P5, PT, R0, R13, PT ;  /* 0x0000000d0000720c */ /* 0x000fe40003fa4070 */
[----:B------:R-:W-:-:S09]  /*48b0*/  ISETP.GE.AND P2, PT, R26, RZ, PT ;  /* 0x000000ff1a00720c */ /* 0x000fd20003f46270 */
[--C-:B------:R-:W-:Y:S02]  /*48c0*/  @!P4 IMAD.IADD R9, R9, 0x1, -R0.reuse ;  /* 0x000000010909c824 */ /* 0x100fe400078e0a00 */
[----:B------:R-:W-:Y:S02]  /*48d0*/  @!P5 IMAD.IADD R13, R13, 0x1, -R0 ;  /* 0x000000010d0dd824 */ /* 0x000fe400078e0a00 */
[----:B------:R-:W-:-:S03]  /*48e0*/  @!P2 IMAD.MOV R5, RZ, RZ, -R5 ;  /* 0x000000ffff05a224 */ /* 0x000fc600078e0a05 */
[----:B------:R-:W-:Y:S01]  /*48f0*/  ISETP.GT.U32.AND P6, PT, R0, R13, PT ;  /* 0x0000000d0000720c */ /* 0x000fe20003fc4070 */
[----:B------:R-:W-:Y:S01]  /*4900*/  @!P0 IMAD.MOV R2, RZ, RZ, -R2 ;  /* 0x000000ffff028224 */ /* 0x000fe200078e0a02 */
[----:B------:R-:W-:Y:S01]  /*4910*/  STL [R1+0x3c], R5 ;  /* 0x00003c0501007387 */ /* 0x000fe20000100800 */
[----:B------:R-:W-:-:S03]  /*4920*/  IABS R16, R6 ;  /* 0x0000000600107213 */ /* 0x000fc60000000000 */
[----:B------:R-:W-:Y:S04]  /*4930*/  STL [R1+0x5c], R2 ;  /* 0x00005c0201007387 */ /* 0x000fe80000100800 */
[----:B------:R-:W2:Y:S04]  /*4940*/  LDL.LU R15, [R1+0x104] ;  /* 0x00010400010f7983 */ /* 0x000ea80000300800 */
[----:B------:R-:W2:Y:S01]  /*4950*/  LDL.LU R14, [R1+0x108] ;  /* 0x00010800010e7983 */ /* 0x000ea20000300800 */
[----:B---3--:R-:W-:-:S03]  /*4960*/  IABS R17, R4 ;  /* 0x0000000400117213 */ /* 0x008fc60000000000 */
[----:B------:R-:W3:Y:S02]  /*4970*/  LDL.LU R12, [R1+0x10c] ;  /* 0x00010c00010c7983 */ /* 0x000ee40000300800 */
[----:B------:R-:W-:-:S04]  /*4980*/  IMAD.MOV.U32 R20, RZ, RZ, R17 ;  /* 0x000000ffff147224 */ /* 0x000fc800078e0011 */
[----:B------:R-:W-:-:S04]  /*4990*/  IMAD.HI.U32 R17, R11, R20, RZ ;  /* 0x000000140b117227 */ /* 0x000fc800078e00ff */
[----:B------:R-:W-:-:S04]  /*49a0*/  IMAD.MOV R17, RZ, RZ, -R17 ;  /* 0x000000ffff117224 */ /* 0x000fc800078e0a11 */
[----:B------:R-:W-:-:S05]  /*49b0*/  IMAD R20, R0, R17, R20 ;  /* 0x0000001100147224 */ /* 0x000fca00078e0214 */
[----:B------:R-:W-:Y:S02]  /*49c0*/  ISETP.GT.U32.AND P4, PT, R0, R20, PT ;  /* 0x000000140000720c */ /* 0x000fe40003f84070 */
[----:B----4-:R-:W-:-:S05]  /*49d0*/  IABS R26, R28 ;  /* 0x0000001c001a7213 */ /* 0x010fca0000000000 */
[----:B------:R-:W-:-:S06]  /*49e0*/  IMAD.HI.U32 R7, R11, R26, RZ ;  /* 0x0000001a0b077227 */ /* 0x000fcc00078e00ff */
[----:B------:R-:W-:Y:S02]  /*49f0*/  @!P4 IMAD.IADD R20, R20, 0x1, -R0 ;  /* 0x000000011414c824 */ /* 0x000fe400078e0a00 */
[----:B------:R-:W-:-:S03]  /*4a00*/  IMAD.MOV R7, RZ, RZ, -R7 ;  /* 0x000000ffff077224 */ /* 0x000fc600078e0a07 */
[C---:B------:R-:W-:Y:S01]  /*4a10*/  ISETP.GT.U32.AND P4, PT, R0.reuse, R20, PT ;  /* 0x000000140000720c */ /* 0x040fe20003f84070 */
[----:B------:R-:W-:Y:S02]  /*4a20*/  IMAD R26, R0, R7, R26 ;  /* 0x00000007001a7224 */ /* 0x000fe400078e021a */
[----:B------:R-:W-:Y:S01]  /*4a30*/  @!P6 IMAD.IADD R13, R13, 0x1, -R0 ;  /* 0x000000010d0de824 */ /* 0x000fe200078e0a00 */
[----:B------:R-:W-:Y:S01]  /*4a40*/  ISETP.GE.AND P6, PT, R4, RZ, PT ;  /* 0x000000ff0400720c */ /* 0x000fe20003fc6270 */
[----:B------:R-:W-:-:S04]  /*4a50*/  IMAD.HI.U32 R19, R11, R16, RZ ;  /* 0x000000100b137227 */ /* 0x000fc800078e00ff */
[----:B------:R-:W-:Y:S02]  /*4a60*/  IMAD.MOV.U32 R4, RZ, RZ, R13 ;  /* 0x000000ffff047224 */ /* 0x000fe400078e000d */
[----:B------:R-:W-:Y:S02]  /*4a70*/  IMAD.MOV R19, RZ, RZ, -R19 ;  /* 0x000000ffff137224 */ /* 0x000fe400078e0a13 */
[----:B------:R-:W-:Y:S02]  /*4a80*/  @!P4 IMAD.IADD R20, R20, 0x1, -R0 ;  /* 0x000000011414c824 */ /* 0x000fe400078e0a00 */
[----:B------:R-:W-:Y:S02]  /*4a90*/  @!P3 IMAD.MOV R4, RZ, RZ, -R4 ;  /* 0x000000ffff04b224 */ /* 0x000fe400078e0a04 */
[----:B------:R-:W-:Y:S01]  /*4aa0*/  IMAD R16, R0, R19, R16 ;  /* 0x0000001300107224 */ /* 0x000fe200078e0210 */
[----:B------:R-:W-:Y:S02]  /*4ab0*/  IABS R19, R3 ;  /* 0x0000000300137213 */ /* 0x000fe40000000000 */
[----:B------:R-:W-:-:S02]  /*4ac0*/  ISETP.GE.AND P0, PT, R6, RZ, PT ;  /* 0x000000ff0600720c */ /* 0x000fc40003f06270 */
[----:B-----5:R-:W-:Y:S02]  /*4ad0*/  IABS R7, R25 ;  /* 0x0000001900077213 */ /* 0x020fe40000000000 */
[----:B------:R-:W4:Y:S04]  /*4ae0*/  LDL R25, [R1+0x100] ;  /* 0x0001000001197983 */ /* 0x000f280000100800 */
[----:B------:R0:W-:Y:S04]  /*4af0*/  STL [R1+0x241c], R20 ;  /* 0x00241c1401007387 */ /* 0x0001e80000100800 */
[----:B------:R-:W5:Y:S01]  /*4b00*/  LDL.LU R10, [R1+0x110] ;  /* 0x00011000010a7983 */ /* 0x000f620000300800 */
[----:B0-----:R-:W-:-:S03]  /*4b10*/  IMAD.MOV.U32 R20, RZ, RZ, R3 ;  /* 0x000000ffff147224 */ /* 0x001fc600078e0003 */
[----:B------:R-:W5:Y:S04]  /*4b20*/  LDL.LU R3, [R1+0x114] ;  /* 0x0001140001037983 */ /* 0x000f680000300800 */
[----:B------:R0:W-:Y:S04]  /*4b30*/  STL [R1+0x34], R4 ;  /* 0x0000340401007387 */ /* 0x0001e80000100800 */
[----:B------:R-:W5:Y:S04]  /*4b40*/  LDL.LU R8, [R1+0x118] ;  /* 0x0001180001087983 */ /* 0x000f680000300800 */
[----:B------:R-:W5:Y:S04]  /*4b50*/  LDL.LU R6, [R1+0x11c] ;  /* 0x00011c0001067983 */ /* 0x000f680000300800 */
[----:B0-----:R-:W5:Y:S01]  /*4b60*/  LDL R4, [R1+0xbd4] ;  /* 0x000bd40001047983 */ /* 0x001f620000100800 */
[----:B------:R-:W-:-:S13]  /*4b70*/  ISETP.GT.U32.AND P5, PT, R0, R16, PT ;  /* 0x000000100000720c */ /* 0x000fda0003fa4070 */
[----:B------:R-:W-:-:S05]  /*4b80*/  @!P5 IMAD.IADD R16, R16, 0x1, -R0 ;  /* 0x000000011010d824 */ /* 0x000fca00078e0a00 */
[----:B------:R-:W-:Y:S02]  /*4b90*/  ISETP.GT.U32.AND P5, PT, R0, R16, PT ;  /* 0x000000100000720c */ /* 0x000fe40003fa4070 */
[----:B------:R-:W-:-:S05]  /*4ba0*/  IABS R22, R29 ;  /* 0x0000001d00167213 */ /* 0x000fca0000000000 */
[----:B------:R-:W-:-:S06]  /*4bb0*/  IMAD.HI.U32 R5, R11, R22, RZ ;  /* 0x000000160b057227 */ /* 0x000fcc00078e00ff */
[----:B------:R-:W-:Y:S01]  /*4bc0*/  @!P5 IMAD.IADD R16, R16, 0x1, -R0 ;  /* 0x000000011010d824 */ /* 0x000fe200078e0a00 */
[----:B------:R-:W-:Y:S01]  /*4bd0*/  ISETP.GT.U32.AND P5, PT, R0, R26, PT ;  /* 0x0000001a0000720c */ /* 0x000fe20003fa4070 */
[----:B------:R-:W-:Y:S02]  /*4be0*/  IMAD.MOV R5, RZ, RZ, -R5 ;  /* 0x000000ffff057224 */ /* 0x000fe400078e0a05 */
[----:B------:R-:W-:-:S04]  /*4bf0*/  IMAD.HI.U32 R2, R11, R19, RZ ;  /* 0x000000130b027227 */ /* 0x000fc800078e00ff */
[----:B------:R-:W-:Y:S02]  /*4c00*/  IMAD R22, R0, R5, R22 ;  /* 0x0000000500167224 */ /* 0x000fe400078e0216 */
[----:B------:R-:W-:-:S04]  /*4c10*/  IMAD.MOV R2, RZ, RZ, -R2 ;  /* 0x000000ffff027224 */ /* 0x000fc800078e0a02 */
[----:B------:R-:W-:Y:S01]  /*4c20*/  @!P5 IMAD.IADD R26, R26, 0x1, -R0 ;  /* 0x000000011a1ad824 */ /* 0x000fe200078e0a00 */
[C---:B------:R-:W-:Y:S01]  /*4c30*/  ISETP.GT.U32.AND P5, PT, R0.reuse, R22, PT ;  /* 0x000000160000720c */ /* 0x040fe20003fa4070 */
[----:B------:R-:W-:-:S05]  /*4c40*/  IMAD R19, R0, R2, R19 ;  /* 0x0000000200137224 */ /* 0x000fca00078e0213 */
[----:B------:R-:W-:Y:S02]  /*4c50*/  ISETP.GT.U32.AND P4, PT, R0, R19, PT ;  /* 0x000000130000720c */ /* 0x000fe40003f84070 */
[----:B------:R-:W-:-:S05]  /*4c60*/  IABS R17, R27 ;  /* 0x0000001b00117213 */ /* 0x000fca0000000000 */
[--C-:B------:R-:W-:Y:S01]  /*4c70*/  @!P5 IMAD.IADD R22, R22, 0x1, -R0.reuse ;  /* 0x000000011616d824 */ /* 0x100fe200078e0a00 */
[----:B------:R-:W-:Y:S01]  /*4c80*/  IABS R23, R23 ;  /* 0x0000001700177213 */ /* 0x000fe20000000000 */
[----:B------:R-:W-:Y:S01]  /*4c90*/  IMAD.HI.U32 R5, R11, R17, RZ ;  /* 0x000000110b057227 */ /* 0x000fe200078e00ff */
[----:B--2---:R-:W-:Y:S02]  /*4ca0*/  IABS R24, R24 ;  /* 0x0000001800187213 */ /* 0x004fe40000000000 */
[C---:B------:R-:W-:Y:S01]  /*4cb0*/  ISETP.GT.U32.AND P5, PT, R0.reuse, R22, PT ;  /* 0x000000160000720c */ /* 0x040fe20003fa4070 */
[----:B------:R-:W-:Y:S01]  /*4cc0*/  @!P4 IMAD.IADD R19, R19, 0x1, -R0 ;  /* 0x000000011313c824 */ /* 0x000fe200078e0a00 */
[----:B------:R-:W-:Y:S01]  /*4cd0*/  ISETP.GT.U32.AND P2, PT, R0, R9, PT ;  /* 0x000000090000720c */ /* 0x000fe20003f44070 */
[----:B------:R-:W-:-:S03]  /*4ce0*/  IMAD.HI.U32 R21, R11, R23, RZ ;  /* 0x000000170b157227 */ /* 0x000fc600078e00ff */
[----:B------:R-:W-:Y:S01]  /*4cf0*/  ISETP.GT.U32.AND P3, PT, R0, R19, PT ;  /* 0x000000130000720c */ /* 0x000fe20003f64070 */
[----:B------:R-:W-:Y:S02]  /*4d00*/  IMAD.MOV R5, RZ, RZ, -R5 ;  /* 0x000000ffff057224 */ /* 0x000fe400078e0a05 */
[----:B------:R-:W-:-:S04]  /*4d10*/  IMAD.HI.U32 R18, R11, R24, RZ ;  /* 0x000000180b127227 */ /* 0x000fc800078e00ff */
[----:B------:R-:W-:Y:S02]  /*4d20*/  IMAD.MOV R13, RZ, RZ, -R21 ;  /* 0x000000ffff0d7224 */ /* 0x000fe400078e0a15 */
[C---:B------:R-:W-:Y:S02]  /*4d30*/  IMAD R17, R0.reuse, R5, R17 ;  /* 0x0000000500117224 */ /* 0x040fe400078e0211 */
[----:B------:R-:W-:Y:S02]  /*4d40*/  IMAD.MOV R18, RZ, RZ, -R18 ;  /* 0x000000ffff127224 */ /* 0x000fe400078e0a12 */
[----:B------:R-:W-:Y:S02]  /*4d50*/  IMAD R23, R0, R13, R23 ;  /* 0x0000000d00177224 */ /* 0x000fe400078e0217 */
[----:B------:R-:W-:Y:S01]  /*4d60*/  @!P5 IMAD.IADD R22, R22, 0x1, -R0 ;  /* 0x000000011616d824 */ /* 0x000fe200078e0a00 */
[C---:B------:R-:W-:Y:S01]  /*4d70*/  ISETP.GT.U32.AND P5, PT, R0.reuse, R17, PT ;  /* 0x000000110000720c */ /* 0x040fe20003fa4070 */
[----:B------:R-:W-:Y:S01]  /*4d80*/  IMAD R24, R0, R18, R24 ;  /* 0x0000001200187224 */ /* 0x000fe200078e0218 */
[----:B------:R-:W-:Y:S01]  /*4d90*/  IABS R18, R15 ;  /* 0x0000000f00127213 */ /* 0x000fe20000000000 */
[----:B------:R-:W-:Y:S01]  /*4da0*/  @!P2 IMAD.IADD R9, R9, 0x1, -R0 ;  /* 0x000000010909a824 */ /* 0x000fe200078e0a00 */
[----:B------:R-:W-:Y:S01]  /*4db0*/  ISETP.GE.AND P2, PT, R28, RZ, PT ;  /* 0x000000ff1c00720c */ /* 0x000fe20003f46270 */
[----:B------:R-:W-:-:S04]  /*4dc0*/  IMAD.HI.U32 R2, R11, R7, RZ ;  /* 0x000000070b027227 */ /* 0x000fc800078e00ff */
[----:B------:R-:W-:Y:S01]  /*4dd0*/  @!P3 IMAD.IADD R19, R19, 0x1, -R0 ;  /* 0x000000011313b824 */ /* 0x000fe200078e0a00 */
[C---:B------:R-:W-:Y:S01]  /*4de0*/  ISETP.GT.U32.AND P3, PT, R0.reuse, R23, PT ;  /* 0x000000170000720c */ /* 0x040fe20003f64070 */
[----:B------:R-:W-:Y:S01]  /*4df0*/  IMAD.MOV R2, RZ, RZ, -R2 ;  /* 0x000000ffff027224 */ /* 0x000fe200078e0a02 */
[----:B------:R-:W-:Y:S02]  /*4e00*/  IABS R5, R14 ;  /* 0x0000000e00057213 */ /* 0x000fe40000000000 */
[----:B---3--:R-:W-:Y:S01]  /*4e10*/  IABS R27, R12 ;  /* 0x0000000c001b7213 */ /* 0x008fe20000000000 */
[----:B------:R-:W-:Y:S02]  /*4e20*/  IMAD R7, R0, R2, R7 ;  /* 0x0000000200077224 */ /* 0x000fe400078e0207 */
[----:B------:R-:W-:Y:S01]  /*4e30*/  @!P5 IMAD.IADD R17, R17, 0x1, -R0 ;  /* 0x000000011111d824 */ /* 0x000fe200078e0a00 */
[----:B------:R-:W-:Y:S01]  /*4e40*/  ISETP.GE.AND P5, PT, R29, RZ, PT ;  /* 0x000000ff1d00720c */ /* 0x000fe20003fa6270 */
[C---:B------:R-:W-:Y:S01]  /*4e50*/  IMAD.HI.U32 R21, R11.reuse, R5, RZ ;  /* 0x000000050b157227 */ /* 0x040fe200078e00ff */
[----:B------:R0:W-:Y:S03]  /*4e60*/  STL [R1+0x2414], R15 ;  /* 0x0024140f01007387 */ /* 0x0001e60000100800 */
[----:B------:R-:W-:Y:S01]  /*4e70*/  IMAD.HI.U32 R2, R11, R27, RZ ;  /* 0x0000001b0b027227 */ /* 0x000fe200078e00ff */
[----:B------:R-:W-:Y:S03]  /*4e80*/  STL [R1+0x2418], R14 ;  /* 0x0024180e01007387 */ /* 0x000fe60000100800 */
[----:B------:R-:W-:Y:S01]  /*4e90*/  IMAD.MOV R21, RZ, RZ, -R21 ;  /* 0x000000ffff157224 */ /* 0x000fe200078e0a15 */
[----:B------:R1:W-:Y:S01]  /*4ea0*/  STL [R1+0x2420], R12 ;  /* 0x0024200c01007387 */ /* 0x0003e20000100800 */
[----:B------:R-:W-:-:S02]  /*4eb0*/  IMAD.MOV R2, RZ, RZ, -R2 ;  /* 0x000000ffff027224 */ /* 0x000fc400078e0a02 */
[----:B------:R-:W-:Y:S01]  /*4ec0*/  @!P3 IMAD.IADD R23, R23, 0x1, -R0 ;  /* 0x000000011717b824 */ /* 0x000fe200078e0a00 */
[----:B------:R-:W-:Y:S01]  /*4ed0*/  ISETP.GE.AND P3, PT, R20, RZ, PT ;  /* 0x000000ff1400720c */ /* 0x000fe20003f66270 */
[C---:B------:R-:W-:Y:S02]  /*4ee0*/  IMAD R5, R0.reuse, R21, R5 ;  /* 0x0000001500057224 */ /* 0x040fe400078e0205 */
[----:B------:R-:W-:Y:S01]  /*4ef0*/  IMAD R27, R0, R2, R27 ;  /* 0x00000002001b7224 */ /* 0x000fe200078e021b */
[----:B----4-:R-:W-:Y:S01]  /*4f00*/  IABS R13, R25 ;  /* 0x00000019000d7213 */ /* 0x010fe20000000000 */
[----:B------:R-:W-:-:S04]  /*4f10*/  IMAD.HI.U32 R25, R11, R18, RZ ;  /* 0x000000120b197227 */ /* 0x000fc800078e00ff */
[----:B------:R-:W-:-:S04]  /*4f20*/  IMAD.HI.U32 R28, R11, R13, RZ ;  /* 0x0000000d0b1c7227 */ /* 0x000fc800078e00ff */
[----:B------:R-:W-:Y:S02]  /*4f30*/  IMAD.MOV R28, RZ, RZ, -R28 ;  /* 0x000000ffff1c7224 */ /* 0x000fe400078e0a1c */
[----:B------:R-:W-:Y:S02]  /*4f40*/  IMAD.MOV R25, RZ, RZ, -R25 ;  /* 0x000000ffff197224 */ /* 0x000fe400078e0a19 */
[C---:B------:R-:W-:Y:S01]  /*4f50*/  IMAD R13, R0.reuse, R28, R13 ;  /* 0x0000001c000d7224 */ /* 0x040fe200078e020d */
[----:B-----5:R-:W-:Y:S01]  /*4f60*/  IABS R28, R10 ;  /* 0x0000000a001c7213 */ /* 0x020fe20000000000 */
[----:B------:R-:W-:Y:S01]  /*4f70*/  IMAD R18, R0, R25, R18 ;  /* 0x0000001900127224 */ /* 0x000fe200078e0212 */
[----:B------:R-:W-:-:S03]  /*4f80*/  IABS R29, R3 ;  /* 0x00000003001d7213 */ /* 0x000fc60000000000 */
[----:B0-----:R-:W-:Y:S01]  /*4f90*/  IMAD.HI.U32 R15, R11, R28, RZ ;  /* 0x0000001c0b0f7227 */ /* 0x001fe200078e00ff */
[----:B------:R-:W-:-:S03]  /*4fa0*/  IABS R25, R8 ;  /* 0x0000000800197213 */ /* 0x000fc60000000000 */
[----:B-1----:R-:W-:-:S04]  /*4fb0*/  IMAD.HI.U32 R12, R11, R29, RZ ;  /* 0x0000001d0b0c7227 */ /* 0x002fc800078e00ff */
[----:B------:R-:W-:Y:S01]  /*4fc0*/  IMAD.HI.U32 R20, R11, R25, RZ ;  /* 0x000000190b147227 */ /* 0x000fe200078e00ff */
[----:B------:R-:W-:Y:S02]  /*4fd0*/  IABS R21, R6 ;  /* 0x0000000600157213 */ /* 0x000fe40000000000 */
[----:B------:R-:W-:Y:S01]  /*4fe0*/  IABS R2, R4 ;  /* 0x0000000400027213 */ /* 0x000fe20000000000 */
[----:B------:R-:W-:Y:S02]  /*4ff0*/  IMAD.MOV R15, RZ, RZ, -R15 ;  /* 0x000000ffff0f7224 */ /* 0x000fe400078e0a0f */
[----:B------:R-:W-:Y:S02]  /*5000*/  IMAD.MOV R12, RZ, RZ, -R12 ;  /* 0x000000ffff0c7224 */ /* 0x000fe400078e0a0c */
[----:B------:R-:W-:Y:S02]  /*5010*/  IMAD.MOV R20, RZ, RZ, -R20 ;  /* 0x000000ffff147224 */ /* 0x000fe400078e0a14 */
[----:B------:R-:W-:-:S02]  /*5020*/  IMAD R28, R0, R15, R28 ;  /* 0x0000000f001c7224 */ /* 0x000fc400078e021c */
[----:B------:R-:W-:-:S04]  /*5030*/  IMAD.HI.U32 R14, R11, R21, RZ ;  /* 0x000000150b0e7227 */ /* 0x000fc800078e00ff */
[----:B------:R-:W-:-:S04]  /*5040*/  IMAD.HI.U32 R15, R11, R2, RZ ;  /* 0x000000020b0f7227 */ /* 0x000fc800078e00ff */
[C---:B------:R-:W-:Y:S02]  /*5050*/  IMAD R11, R0.reuse, R12, R29 ;  /* 0x0000000c000b7224 */ /* 0x040fe400078e021d */
[----:B------:R-:W2:Y:S01]  /*5060*/  LDL.LU R12, [R1+0x2420] ;  /* 0x00242000010c7983 */ /* 0x000ea20000300800 */
[----:B------:R-:W-:-:S03]  /*5070*/  IMAD R25, R0, R20, R25 ;  /* 0x0000001400197224 */ /* 0x000fc600078e0219 */
[----:B------:R-:W3:Y:S01]  /*5080*/  LDL.LU R20, [R1+0x241c] ;  /* 0x00241c0001147983 */ /* 0x000ee20000300800 */
[C---:B------:R-:W-:Y:S01]  /*5090*/  ISETP.GT.U32.AND P4, PT, R0.reuse, R26, PT ;  /* 0x0000001a0000720c */ /* 0x040fe20003f84070 */
[----:B------:R-:W-:Y:S02]  /*50a0*/  IMAD.MOV R14, RZ, RZ, -R14 ;  /* 0x000000ffff0e7224 */ /* 0x000fe400078e0a0e */
[----:B------:R-:W-:Y:S02]  /*50b0*/  @!P1 IMAD.MOV R9, RZ, RZ, -R9 ;  /* 0x000000ffff099224 */ /* 0x000fe400078e0a09 */
[----:B------:R-:W-:Y:S02]  /*50c0*/  IMAD R21, R0, R14, R21 ;  /* 0x0000000e00157224 */ /* 0x000fe400078e0215 */
[----:B------:R-:W-:Y:S01]  /*50d0*/  @!P0 IMAD.MOV R16, RZ, RZ, -R16 ;  /* 0x000000ffff108224 */ /* 0x000fe200078e0a10 */
[----:B------:R-:W4:Y:S01]  /*50e0*/  LDL.LU R14, [R1+0x2418] ;  /* 0x00241800010e7983 */ /* 0x000f220000300800 */
[----:B------:R-:W-:-:S03]  /*50f0*/  IMAD.MOV R29, RZ, RZ, -R15 ;  /* 0x000000ffff1d7224 */ /* 0x000fc600078e0a0f */
[----:B------:R-:W5:Y:S01]  /*5100*/  LDL.LU R15, [R1+0x2414] ;  /* 0x00241400010f7983 */ /* 0x000f620000300800 */
[----:B------:R-:W-:-:S03]  /*5110*/  @!P4 IMAD.IADD R26, R26, 0x1, -R0 ;  /* 0x000000011a1ac824 */ /* 0x000fc600078e0a00 */
[----:B------:R0:W-:Y:S01]  /*5120*/  STL [R1+0x23b8], R9 ;  /* 0x0023b80901007387 */ /* 0x0001e20000100800 */
[----:B------:R-:W-:Y:S02]  /*5130*/  @!P2 IMAD.MOV R26, RZ, RZ, -R26 ;  /* 0x000000ffff1aa224 */ /* 0x000fe400078e0a1a */
[----:B------:R-:W-:Y:S01]  /*5140*/  @!P3 IMAD.MOV R19, RZ, RZ, -R19 ;  /* 0x000000ffff13b224 */ /* 0x000fe200078e0a13 */
[----:B0-----:R-:W2:Y:S04]  /*5150*/  LDL.LU R9, [R1+0x100] ;  /* 0x0001000001097983 */ /* 0x001ea80000300800 */
[----:B------:R0:W-:Y:S04]  /*5160*/  STL [R1+0x23bc], R16 ;  /* 0x0023bc1001007387 */ /* 0x0001e80000100800 */
[----:B0-----:R-:W4:Y:S01]  /*5170*/  LDL.LU R16, [R1+0xfc] ;  /* 0x0000fc0001107983 */ /* 0x001f220000300800 */
[----:B------:R-:W-:-:S13]  /*5180*/  ISETP.GT.U32.AND P4, PT, R0, R24, PT ;  /* 0x000000180000720c */ /* 0x000fda0003f84070 */
[----:B------:R-:W-:Y:S01]  /*5190*/  @!P4 IMAD.IADD R24, R24, 0x1, -R0 ;  /* 0x000000011818c824 */ /* 0x000fe200078e0a00 */
[----:B------:R-:W-:Y:S01]  /*51a0*/  ISETP.GT.U32.AND P4, PT, R0, R7, PT ;  /* 0x000000070000720c */ /* 0x000fe20003f84070 */
[----:B---3--:R-:W-:-:S05]  /*51b0*/  @!P6 IMAD.MOV R20, RZ, RZ, -R20 ;  /* 0x000000ffff14e224 */ /* 0x008fca00078e0a14 */
[----:B------:R0:W-:Y:S04]  /*51c0*/  STL [R1+0x23c0], R20 ;  /* 0x0023c01401007387 */ /* 0x0001e80000100800 */
[----:B0-----:R-:W3:Y:S04]  /*51d0*/  LDL.LU R20, [R1+0xf8] ;  /* 0x0000f80001147983 */ /* 0x001ee80000300800 */
[----:B------:R0:W-:Y:S04]  /*51e0*/  STL [R1+0x23c4], R26 ;  /* 0x0023c41a01007387 */ /* 0x0001e80000100800 */
[----:B0-----:R-:W3:Y:S04]  /*51f0*/  LDL.LU R26, [R1+0xf4] ;  /* 0x0000f400011a7983 */ /* 0x001ee80000300800 */
[----:B------:R0:W-:Y:S04]  /*5200*/  STL [R1+0x23c8], R19 ;  /* 0x0023c81301007387 */ /* 0x0001e80000100800 */
[----:B0-----:R-:W3:Y:S01]  /*5210*/  LDL.LU R19, [R1+0xe4] ;  /* 0x0000e40001137983 */ /* 0x001ee20000300800 */
[----:B------:R-:W-:Y:S01]  /*5220*/  @!P4 IMAD.IADD R7, R7, 0x1, -R0 ;  /* 0x000000010707c824 */ /* 0x000fe200078e0a00 */
[----:B------:R-:W-:-:S02]  /*5230*/  ISETP.GT.U32.AND P4, PT, R0, R13, PT ;  /* 0x0000000d0000720c */ /* 0x000fc40003f84070 */
[----:B------:R-:W-:-:S11]  /*5240*/  ISETP.GT.U32.AND P1, PT, R0, R24, PT ;  /* 0x000000180000720c */ /* 0x000fd60003f24070 */
[----:B------:R-:W-:Y:S01]  /*5250*/  @!P4 IMAD.IADD R13, R13, 0x1, -R0 ;  /* 0x000000010d0dc824 */ /* 0x000fe200078e0a00 */
[C---:B------:R-:W-:Y:S01]  /*5260*/  ISETP.GT.U32.AND P4, PT, R0.reuse, R18, PT ;  /* 0x000000120000720c */ /* 0x040fe20003f84070 */
[----:B------:R-:W-:Y:S01]  /*5270*/  @!P5 IMAD.MOV R22, RZ, RZ, -R22 ;  /* 0x000000ffff16d224 */ /* 0x000fe200078e0a16 */
[C---:B------:R-:W-:Y:S02]  /*5280*/  ISETP.GT.U32.AND P0, PT, R0.reuse, R23, PT ;  /* 0x000000170000720c */ /* 0x040fe40003f04070 */
[C---:B------:R-:W-:Y:S02]  /*5290*/  ISETP.GT.U32.AND P2, PT, R0.reuse, R7, PT ;  /* 0x000000070000720c */ /* 0x040fe40003f44070 */
[C---:B------:R-:W-:Y:S02]  /*52a0*/  ISETP.GT.U32.AND P3, PT, R0.reuse, R13, PT ;  /* 0x0000000d0000720c */ /* 0x040fe40003f64070 */
[----:B------:R-:W-:-:S05]  /*52b0*/  ISETP.GT.U32.AND P5, PT, R0, R5, PT ;  /* 0x000000050000720c */ /* 0x000fca0003fa4070 */
[----:B------:R-:W-:Y:S01]  /*52c0*/  @!P4 IMAD.IADD R18, R18, 0x1, -R0 ;  /* 0x000000011212c824 */ /* 0x000fe200078e0a00 */
[C---:B------:R-:W-:Y:S01]  /*52d0*/  ISETP.GT.U32.AND P4, PT, R0.reuse, R17, PT ;  /* 0x000000110000720c */ /* 0x040fe20003f84070 */
[----:B------:R-:W-:Y:S02]  /*52e0*/  IMAD R2, R0, R29, R2 ;  /* 0x0000001d00027224 */ /* 0x000fe400078e0202 */
[--C-:B------:R-:W-:Y:S01]  /*52f0*/  @!P1 IMAD.IADD R24, R24, 0x1, -R0.reuse ;  /* 0x0000000118189824 */ /* 0x100fe200078e0a00 */
[C---:B------:R-:W-:Y:S01]  /*5300*/  ISETP.GT.U32.AND P1, PT, R0.reuse, R27, PT ;  /* 0x0000001b0000720c */ /* 0x040fe20003f24070 */
        /* <DEDUP_REMOVED lines=8> */
[----:B------:R-:W-:Y:S01]  /*5390*/  @!P4 IMAD.IADD R17, R17, 0x1, -R0 ;  /* 0x000000011111c824 */ /* 0x000fe200078e0a00 */
[----:B------:R-:W-:-:S02]  /*53a0*/  ISETP.GT.U32.AND P4, PT, R0, R11, PT ;  /* 0x0000000b0000720c */ /* 0x000fc40003f84070 */
[----:B------:R-:W-:Y:S01]  /*53b0*/  ISETP.GT.U32.AND P5, PT, R0, R2, PT ;  /* 0x000000020000720c */ /* 0x000fe20003fa4070 */
[--C-:B------:R-:W-:Y:S02]  /*53c0*/  @!P1 IMAD.IADD R27, R27, 0x1, -R0.reuse ;  /* 0x000000011b1b9824 */ /* 0x100fe400078e0a00 */
[--C-:B------:R-:W-:Y:S02]  /*53d0*/  @!P0 IMAD.IADD R28, R28, 0x1, -R0.reuse ;  /* 0x000000011c1c8824 */ /* 0x100fe400078e0a00 */
[--C-:B------:R-:W-:Y:S02]  /*53e0*/  @!P6 IMAD.IADD R18, R18, 0x1, -R0.reuse ;  /* 0x000000011212e824 */ /* 0x100fe400078e0a00 */
[--C-:B------:R-:W-:Y:S01]  /*53f0*/  @!P2 IMAD.IADD R25, R25, 0x1, -R0.reuse ;  /* 0x000000011919a824 */ /* 0x100fe200078e0a00 */
[----:B--2---:R-:W-:Y:S01]  /*5400*/  ISETP.GE.AND P2, PT, R9, RZ, PT ;  /* 0x000000ff0900720c */ /* 0x004fe20003f46270 */
[--C-:B------:R-:W-:Y:S01]  /*5410*/  @!P3 IMAD.IADD R21, R21, 0x1, -R0.reuse ;  /* 0x000000011515b824 */ /* 0x100fe200078e0a00 */
[----:B-----5:R-:W-:Y:S01]  /*5420*/  ISETP.GE.AND P3, PT, R15, RZ, PT ;  /* 0x000000ff0f00720c */ /* 0x020fe20003f66270 */
[--C-:B------:R-:W-:Y:S01]  /*5430*/  @!P4 IMAD.IADD R11, R11, 0x1, -R0.reuse ;  /* 0x000000010b0bc824 */ /* 0x100fe200078e0a00 */
[----:B----4-:R-:W-:Y:S01]  /*5440*/  ISETP.GE.AND P4, PT, R16, RZ, PT ;  /* 0x000000ff1000720c */ /* 0x010fe20003f86270 */
[----:B------:R-:W-:Y:S01]  /*5450*/  @!P5 IMAD.IADD R2, R2, 0x1, -R0 ;  /* 0x000000010202d824 */ /* 0x000fe200078e0a00 */
[C---:B------:R-:W-:Y:S01]  /*5460*/  ISETP.GT.U32.AND P5, PT, R0.reuse, R5, PT ;  /* 0x000000050000720c */ /* 0x040fe20003fa4070 */
[----:B------:R-:W0:Y:S06]  /*5470*/  S2R R9, SR_TID.X ;  /* 0x0000000000097919 */ /* 0x000e2c0000002100 */
[----:B------:R-:W-:Y:S01]  /*5480*/  @!P2 IMAD.MOV R13, RZ, RZ, -R13 ;  /* 0x000000ffff0da224 */ /* 0x000fe200078e0a0d */
[C---:B------:R-:W-:Y:S01]  /*5490*/  ISETP.GT.U32.AND P2, PT, R0.reuse, R25, PT ;  /* 0x000000190000720c */ /* 0x040fe20003f44070 */
[----:B------:R-:W-:Y:S01]  /*54a0*/  @!P3 IMAD.MOV R18, RZ, RZ, -R18 ;  /* 0x000000ffff12b224 */ /* 0x000fe200078e0a12 */
[C---:B------:R-:W-:Y:S01]  /*54b0*/  ISETP.GT.U32.AND P3, PT, R0.reuse, R21, PT ;  /* 0x000000150000720c */ /* 0x040fe20003f64070 */
[----:B------:R-:W-:Y:S01]  /*54c0*/  @!P4 IMAD.MOV R7, RZ, RZ, -R7 ;  /* 0x000000ffff07c224 */ /* 0x000fe200078e0a07 */
[----:B------:R-:W-:Y:S01]  /*54d0*/  ISETP.GT.U32.AND P4, PT, R0, R11, PT ;  /* 0x0000000b0000720c */ /* 0x000fe20003f84070 */
[--C-:B------:R-:W-:Y:S01]  /*54e0*/  @!P5 IMAD.IADD R5, R5, 0x1, -R0.reuse ;  /* 0x000000010505d824 */ /* 0x100fe200078e0a00 */
[----:B------:R-:W-:Y:S01]  /*54f0*/  ISETP.GE.AND P5, PT, R14, RZ, PT ;  /* 0x000000ff0e00720c */ /* 0x000fe20003fa6270 */
[----:B------:R-:W-:Y:S04]  /*5500*/  STL [R1+0x23cc], R22 ;  /* 0x0023cc1601007387 */ /* 0x000fe80000100800 */
[----:B------:R-:W2:Y:S02]  /*5510*/  LDL.LU R15, [R1+0x2410] ;  /* 0x00241000010f7983 */ /* 0x000ea40000300800 */
[----:B------:R-:W-:-:S02]  /*5520*/  @!P2 IMAD.IADD R25, R25, 0x1, -R0 ;  /* 0x000000011919a824 */ /* 0x000fc400078e0a00 */
[--C-:B------:R-:W-:Y:S02]  /*5530*/  @!P3 IMAD.IADD R21, R21, 0x1, -R0.reuse ;  /* 0x000000011515b824 */ /* 0x100fe400078e0a00 */
[----:B------:R-:W-:Y:S01]  /*5540*/  @!P4 IMAD.IADD R11, R11, 0x1, -R0 ;  /* 0x000000010b0bc824 */ /* 0x000fe200078e0a00 */
[----:B------:R-:W-:Y:S01]  /*5550*/  ISETP.GE.AND P4, PT, R3, RZ, PT ;  /* 0x000000ff0300720c */ /* 0x000fe20003f86270 */
[----:B------:R-:W-:Y:S01]  /*5560*/  @!P5 IMAD.MOV R5, RZ, RZ, -R5 ;  /* 0x000000ffff05d224 */ /* 0x000fe200078e0a05 */
[----:B------:R-:W-:Y:S02]  /*5570*/  ISETP.GE.AND P2, PT, R8, RZ, PT ;  /* 0x000000ff0800720c */ /* 0x000fe40003f46270 */
[----:B------:R-:W-:Y:S02]  /*5580*/  ISETP.GE.AND P3, PT, R6, RZ, PT ;  /* 0x000000ff0600720c */ /* 0x000fe40003f66270 */
[----:B0-----:R-:W-:Y:S02]  /*5590*/  LOP3.LUT R9, R9, 0x3f, RZ, 0xc0, !PT ;  /* 0x0000003f09097812 */ /* 0x001fe400078ec0ff */
[----:B---3--:R-:W-:-:S02]  /*55a0*/  ISETP.GE.AND P0, PT, R20, RZ, PT ;  /* 0x000000ff1400720c */ /* 0x008fc40003f06270 */
[----:B------:R-:W-:-:S11]  /*55b0*/  ISETP.GE.AND P1, PT, R26, RZ, PT ;  /* 0x000000ff1a00720c */ /* 0x000fd60003f26270 */
[----:B------:R-:W-:Y:S01]  /*55c0*/  @!P0 IMAD.MOV R17, RZ, RZ, -R17 ;  /* 0x000000ffff118224 */ /* 0x000fe200078e0a11 */
[----:B------:R-:W-:Y:S01]  /*55d0*/  ISETP.GE.AND P6, PT, R19, RZ, PT ;  /* 0x000000ff1300720c */ /* 0x000fe20003fc6270 */
[----:B------:R-:W-:Y:S01]  /*55e0*/  @!P1 IMAD.MOV R23, RZ, RZ, -R23 ;  /* 0x000000ffff179224 */ /* 0x000fe200078e0a17 */
[C---:B------:R-:W-:Y:S02]  /*55f0*/  ISETP.GT.U32.AND P1, PT, R0.reuse, R27, PT ;  /* 0x0000001b0000720c */ /* 0x040fe40003f24070 */
[----:B------:R-:W-:-:S09]  /*5600*/  ISETP.GT.U32.AND P0, PT, R0, R28, PT ;  /* 0x0000001c0000720c */ /* 0x000fd20003f04070 */
[----:B------:R-:W-:Y:S01]  /*5610*/  @!P6 IMAD.MOV R24, RZ, RZ, -R24 ;  /* 0x000000ffff18e224 */ /* 0x000fe200078e0a18 */
[----:B------:R-:W-:Y:S01]  /*5620*/  ISETP.GT.U32.AND P6, PT, R0, R2, PT ;  /* 0x000000020000720c */ /* 0x000fe20003fc4070 */
[----:B------:R-:W-:-:S03]  /*5630*/  @!P1 IMAD.IADD R27, R27, 0x1, -R0 ;  /* 0x000000011b1b9824 */ /* 0x000fc600078e0a00 */
[----:B------:R-:W-:Y:S04]  /*5640*/  STL [R1+0x23d0], R24 ;  /* 0x0023d01801007387 */ /* 0x000fe80000100800 */
[----:B------:R-:W-:Y:S04]  /*5650*/  STL [R1+0x23d4], R23 ;  /* 0x0023d41701007387 */ /* 0x000fe80000100800 */
[----:B------:R-:W-:Y:S01]  /*5660*/  STL [R1+0x23d8], R17 ;  /* 0x0023d81101007387 */ /* 0x000fe20000100800 */
[----:B------:R-:W-:-:S03]  /*5670*/  ISETP.GE.AND P1, PT, R12, RZ, PT ;  /* 0x000000ff0c00720c */ /* 0x000fc60003f26270 */
[----:B------:R-:W-:Y:S01]  /*5680*/  STL [R1+0x23dc], R7 ;  /* 0x0023dc0701007387 */ /* 0x000fe20000100800 */
[----:B------:R-:W-:-:S03]  /*5690*/  @!P0 IMAD.IADD R28, R28, 0x1, -R0 ;  /* 0x000000011c1c8824 */ /* 0x000fc600078e0a00 */
[----:B------:R-:W-:Y:S01]  /*56a0*/  STL [R1+0x23e0], R13 ;  /* 0x0023e00d01007387 */ /* 0x000fe20000100800 */
[----:B------:R-:W-:Y:S01]  /*56b0*/  ISETP.GE.AND P0, PT, R10, RZ, PT ;  /* 0x000000ff0a00720c */ /* 0x000fe20003f06270 */
[----:B------:R-:W-:Y:S02]  /*56c0*/  @!P6 IMAD.IADD R2, R2, 0x1, -R0 ;  /* 0x000000010202e824 */ /* 0x000fe400078e0a00 */
[----:B------:R0:W-:Y:S01]  /*56d0*/  STL [R1+0x23e4], R18 ;  /* 0x0023e41201007387 */ /* 0x0001e20000100800 */
[----:B------:R-:W-:Y:S02]  /*56e0*/  IMAD.MOV.U32 R0, RZ, RZ, R27 ;  /* 0x000000ffff007224 */ /* 0x000fe400078e001b */
[----:B------:R-:W1:Y:S01]  /*56f0*/  LDC R27, c[0x0][0x23c] ;  /* 0x00008f00ff1b7b82 */ /* 0x000e620000000800 */
[----:B------:R-:W3:Y:S04]  /*5700*/  LDL.LU R14, [R1+0x240c] ;  /* 0x00240c00010e7983 */ /* 0x000ee80000300800 */
[----:B------:R-:W4:Y:S04]  /*5710*/  LDL.LU R12, [R1+0x2408] ;  /* 0x00240800010c7983 */ /* 0x000f280000300800 */
[----:B------:R-:W5:Y:S04]  /*5720*/  LDL.LU R10, [R1+0x2404] ;  /* 0x00240400010a7983 */ /* 0x000f680000300800 */
[----:B------:R-:W2:Y:S04]  /*5730*/  LDL.LU R3, [R1+0x2400] ;  /* 0x0024000001037983 */ /* 0x000ea80000300800 */
[----:B------:R-:W3:Y:S04]  /*5740*/  LDL.LU R8, [R1+0x23fc] ;  /* 0x0023fc0001087983 */ /* 0x000ee80000300800 */
[----:B------:R-:W4:Y:S04]  /*5750*/  LDL.LU R6, [R1+0x23f8] ;  /* 0x0023f80001067983 */ /* 0x000f280000300800 */
[----:B------:R1:W-:Y:S04]  /*5760*/  STL [R1+0x23e8], R5 ;  /* 0x0023e80501007387 */ /* 0x0003e80000100800 */
[----:B0-----:R-:W5:Y:S04]  /*5770*/  LDL.LU R18, [R1+0x2c] ;  /* 0x00002c0001127983 */ /* 0x001f680000300800 */
[----:B------:R-:W3:Y:S04]  /*5780*/  LDL.LU R13, [R1+0x28] ;  /* 0x00002800010d7983 */ /* 0x000ee80000300800 */
[----:B------:R-:W4:Y:S04]  /*5790*/  LDL.LU R7, [R1+0x24] ;  /* 0x0000240001077983 */ /* 0x000f280000300800 */
[----:B------:R-:W4:Y:S04]  /*57a0*/  LDL.LU R17, [R1+0x20] ;  /* 0x0000200001117983 */ /* 0x000f280000300800 */
[----:B------:R-:W4:Y:S04]  /*57b0*/  LDL.LU R23, [R1+0x1c] ;  /* 0x00001c0001177983 */ /* 0x000f280000300800 */
[----:B------:R-:W4:Y:S04]  /*57c0*/  LDL.LU R24, [R1+0x18] ;  /* 0x0000180001187983 */ /* 0x000f280000300800 */
[----:B------:R-:W4:Y:S04]  /*57d0*/  LDL.LU R22, [R1] ;  /* 0x0000000001167983 */ /* 0x000f280000300800 */
[----:B------:R-:W4:Y:S01]  /*57e0*/  LDL.LU R19, [R1+0x50] ;  /* 0x0000500001137983 */ /* 0x000f220000300800 */
[----:B------:R-:W-:-:S03]  /*57f0*/  @!P1 IMAD.MOV R0, RZ, RZ, -R0 ;  /* 0x000000ffff009224 */ /* 0x000fc600078e0a00 */
[----:B------:R-:W4:Y:S01]  /*5800*/  LDL.LU R26, [R1+0x54] ;  /* 0x00005400011a7983 */ /* 0x000f220000300800 */
[----:B-1----:R-:W-:-:S03]  /*5810*/  IMAD R5, R9, R27, RZ ;  /* 0x0000001b09057224 */ /* 0x002fc600078e02ff */
[----:B------:R-:W4:Y:S04]  /*5820*/  LDL.LU R20, [R1+0x58] ;  /* 0x0000580001147983 */ /* 0x000f280000300800 */
[----:B------:R-:W4:Y:S01]  /*5830*/  LDL.LU R16, [R1+0x60] ;  /* 0x0000600001107983 */ /* 0x000f220000300800 */
[----:B------:R-:W-:-:S03]  /*5840*/  ISETP.GE.AND P1, PT, R4, RZ, PT ;  /* 0x000000ff0400720c */ /* 0x000fc60003f26270 */
[----:B------:R-:W4:Y:S04]  /*5850*/  LDL.LU R9, [R1+0x64] ;  /* 0x0000640001097983 */ /* 0x000f280000300800 */
[----:B------:R0:W-:Y:S04]  /*5860*/  STL [R1+0x23ec], R0 ;  /* 0x0023ec0001007387 */ /* 0x0001e80000100800 */
[----:B------:R-:W4:Y:S01]  /*5870*/  LDL.LU R4, [R1+0x23f4] ;  /* 0x0023f40001047983 */ /* 0x000f220000300800 */
[----:B------:R-:W-:Y:S02]  /*5880*/  @!P0 IMAD.MOV R28, RZ, RZ, -R28 ;  /* 0x000000ffff1c8224 */ /* 0x000fe400078e0a1c */
[----:B0-----:R-:W-:-:S03]  /*5890*/  IMAD R0, R27, 0x40, R5 ;  /* 0x000000401b007824 */ /* 0x001fc600078e0205 */
[----:B------:R-:W-:Y:S02]  /*58a0*/  STL [R1+0x23f0], R28 ;  /* 0x0023f01c01007387 */ /* 0x000fe40000100800 */
[----:B------:R-:W-:Y:S02]  /*58b0*/  IADD3 R27, P6, R0, UR6, RZ ;  /* 0x00000006001b7c10 */ /* 0x000fe4000ffde0ff */
[----:B--2---:R-:W-:Y:S02]  /*58c0*/  ISETP.NE.AND P5, PT, R3, RZ, PT ;  /* 0x000000ff0300720c */ /* 0x004fe40003fa5270 */
[----:B------:R-:W-:Y:S02]  /*58d0*/  LOP3.LUT R29, RZ, R3, RZ, 0x33, !PT ;  /* 0x00000003ff1d7212 */ /* 0x000fe400078e33ff */
[----:B------:R-:W-:Y:S01]  /*58e0*/  IADD3 R3, P0, R5, UR6, RZ ;  /* 0x0000000605037c10 */ /* 0x000fe2000ff1e0ff */
[----:B------:R-:W-:Y:S01]  /*58f0*/  @!P4 IMAD.MOV R11, RZ, RZ, -R11 ;  /* 0x000000ffff0bc224 */ /* 0x000fe200078e0a0b */
[----:B------:R-:W-:Y:S01]  /*5900*/  UIMAD UR50, UR50, 0x5d, URZ ;  /* 0x0000005d323278a4 */ /* 0x000fe2000f8e023f */
[----:B------:R-:W-:Y:S01]  /*5910*/  @!P2 IMAD.MOV R25, RZ, RZ, -R25 ;  /* 0x000000ffff19a224 */ /* 0x000fe200078e0a19 */
[----:B------:R-:W-:Y:S01]  /*5920*/  UIMAD UR42, UR42, 0x5c, URZ ;  /* 0x0000005c2a2a78a4 */ /* 0x000fe2000f8e023f */
[----:B------:R4:W-:Y:S01]  /*5930*/  STL [R1+0x22dc], R3 ;  /* 0x0022dc0301007387 */ /* 0x0009e20000100800 */
[----:B------:R-:W-:Y:S01]  /*5940*/  @!P3 IMAD.MOV R21, RZ, RZ, -R21 ;  /* 0x000000ffff15b224 */ /* 0x000fe200078e0a15 */
[----:B------:R-:W-:Y:S01]  /*5950*/  UIMAD UR30, UR30, 0x5b, URZ ;  /* 0x0000005b1e1e78a4 */ /* 0x000fe2000f8e023f */
[C---:B-----5:R-:W-:Y:S01]  /*5960*/  SEL R0, R29.reuse, R18, !P5 ;  /* 0x000000121d007207 */ /* 0x060fe20006800000 */
[----:B------:R-:W-:Y:S01]  /*5970*/  STL [R1+0x22e0], R27 ;  /* 0x0022e01b01007387 */ /* 0x000fe20000100800 */
[----:B------:R-:W-:Y:S01]  /*5980*/  @!P1 IMAD.MOV R2, RZ, RZ, -R2 ;  /* 0x000000ffff029224 */ /* 0x000fe200078e0a02 */
[----:B------:R-:W-:Y:S01]  /*5990*/  UIMAD UR22, UR22, 0x5a, URZ ;  /* 0x0000005a161678a4 */ /* 0x000fe2000f8e023f */
[C---:B---3--:R-:W-:Y:S01]  /*59a0*/  SEL R5, R29.reuse, R13, !P5 ;  /* 0x0000000d1d057207 */ /* 0x048fe20006800000 */
[----:B------:R0:W-:Y:S01]  /*59b0*/  STL [R1+0xe0], R0 ;  /* 0x0000e00001007387 */ /* 0x0001e20000100800 */
[----:B------:R-:W-:Y:S01]  /*59c0*/  UIMAD UR14, UR14, 0x59, URZ ;  /* 0x000000590e0e78a4 */ /* 0x000fe2000f8e023f */
[----:B----4-:R-:W-:-:S02]  /*59d0*/  SEL R3, R29, R7, !P5 ;  /* 0x000000071d037207 */ /* 0x010fc40006800000 */
[----:B------:R1:W-:Y:S01]  /*59e0*/  STL [R1+0xdc], R5 ;  /* 0x0000dc0501007387 */ /* 0x0003e20000100800 */
[----:B------:R-:W-:Y:S02]  /*59f0*/  UIMAD UR60, UR60, 0x58, URZ ;  /* 0x000000583c3c78a4 */ /* 0x000fe4000f8e023f */
[----:B------:R-:W-:Y:S01]  /*5a00*/  UIMAD UR56, UR56, 0x57, URZ ;  /* 0x00000057383878a4 */ /* 0x000fe2000f8e023f */
[----:B------:R2:W-:Y:S01]  /*5a10*/  STL [R1+0xcc], R3 ;  /* 0x0000cc0301007387 */ /* 0x0005e20000100800 */
[----:B------:R-:W-:Y:S01]  /*5a20*/  UIMAD UR52, UR52, 0x56, URZ ;  /* 0x00000056343478a4 */ /* 0x000fe2000f8e023f */
[C---:B0-----:R-:W-:Y:S01]  /*5a30*/  SEL R0, R29.reuse, R17, !P5 ;  /* 0x000000111d007207 */ /* 0x041fe20006800000 */
[----:B------:R-:W-:Y:S02]  /*5a40*/  UIMAD UR48, UR48, 0x55, URZ ;  /* 0x00000055303078a4 */ /* 0x000fe4000f8e023f */
[----:B------:R-:W-:Y:S01]  /*5a50*/  UIMAD UR44, UR44, 0x54, URZ ;  /* 0x000000542c2c78a4 */ /* 0x000fe2000f8e023f */
[C---:B-1----:R-:W-:Y:S01]  /*5a60*/  SEL R5, R29.reuse, R23, !P5 ;  /* 0x000000171d057207 */ /* 0x042fe20006800000 */
[----:B------:R0:W-:Y:S01]  /*5a70*/  STL [R1+0xc8], R0 ;  /* 0x0000c80001007387 */ /* 0x0001e20000100800 */
[----:B------:R-:W-:Y:S01]  /*5a80*/  UIMAD UR40, UR40, 0x53, URZ ;  /* 0x00000053282878a4 */ /* 0x000fe2000f8e023f */
[----:B--2---:R-:W-:-:S02]  /*5a90*/  SEL R3, R29, R24, !P5 ;  /* 0x000000181d037207 */ /* 0x004fc40006800000 */
        /* <DEDUP_REMOVED lines=13> */
[----:B------:R-:W-:-:S03]  /*5b70*/  ULDC UR6, c[0x0][0x238] ;  /* 0x00008e0000067ab9 */ /* 0x000fc60000000800 */
[----:B------:R2:W-:Y:S01]  /*5b80*/  STL [R1+0xa4], R3 ;  /* 0x0000a40301007387 */ /* 0x0005e20000100800 */
[C---:B0-----:R-:W-:Y:S02]  /*5b90*/  SEL R0, R29.reuse, R20, !P5 ;  /* 0x000000141d007207 */ /* 0x041fe40006800000 */
[----:B-1----:R-:W-:-:S03]  /*5ba0*/  SEL R5, R29, R16, !P5 ;  /* 0x000000101d057207 */ /* 0x002fc60006800000 */
[----:B------:R0:W-:Y:S01]  /*5bb0*/  STL [R1+0xa0], R0 ;  /* 0x0000a00001007387 */ /* 0x0001e20000100800 */
[----:B--2---:R-:W-:-:S03]  /*5bc0*/  SEL R3, R29, R9, !P5 ;  /* 0x000000091d037207 */ /* 0x004fc60006800000 */
[----:B------:R-:W-:Y:S01]  /*5bd0*/  STL [R1+0x9c], R5 ;  /* 0x00009c0501007387 */ /* 0x000fe20000100800 */
[----:B0-----:R-:W-:-:S03]  /*5be0*/  SEL R0, R29, R4, !P5 ;  /* 0x000000041d007207 */ /* 0x001fc60006800000 */
[----:B------:R-:W2:Y:S04]  /*5bf0*/  LDL.LU R4, [R1+0x38] ;  /* 0x0000380001047983 */ /* 0x000ea80000300800 */
[----:B------:R0:W-:Y:S04]  /*5c00*/  STL [R1+0x98], R3 ;  /* 0x0000980301007387 */ /* 0x0001e80000100800 */
[----:B------:R1:W-:Y:S04]  /*5c10*/  STL [R1+0x88], R0 ;  /* 0x0000880001007387 */ /* 0x0003e80000100800 */
[----:B------:R-:W3:Y:S01]  /*5c20*/  LDL.LU R28, [R1+0x40] ;  /* 0x00004000011c7983 */ /* 0x000ee20000300800 */
[----:B0-----:R-:W-:-:S03]  /*5c30*/  SEL R3, R29, R6, !P5 ;  /* 0x000000061d037207 */ /* 0x001fc60006800000 */
[----:B-1----:R-:W4:Y:S04]  /*5c40*/  LDL.LU R0, [R1+0x44] ;  /* 0x0000440001007983 */ /* 0x002f280000300800 */
[----:B------:R0:W-:Y:S04]  /*5c50*/  STL [R1+0x84], R3 ;  /* 0x0000840301007387 */ /* 0x0001e80000100800 */
[----:B------:R-:W5:Y:S04]  /*5c60*/  LDL.LU R5, [R1+0x48] ;  /* 0x0000480001057983 */ /* 0x000f680000300800 */
        /* <DEDUP_REMOVED lines=8> */
[----:B------:R-:W5:Y:S01]  /*5cf0*/  LDL.LU R26, [R1+0xb4] ;  /* 0x0000b400011a7983 */ /* 0x000f620000300800 */
[----:B------:R-:W-:-:S03]  /*5d00*/  SEL R6, R29, R8, !P5 ;  /* 0x000000081d067207 */ /* 0x000fc60006800000 */
[----:B------:R-:W5:Y:S04]  /*5d10*/  LDL.LU R20, [R1+0xb0] ;  /* 0x0000b00001147983 */ /* 0x000f680000300800 */
[----:B------:R-:W5:Y:S04]  /*5d20*/  LDL.LU R16, [R1+0x94] ;  /* 0x0000940001107983 */ /* 0x000f680000300800 */
[----:B------:R-:W5:Y:S04]  /*5d30*/  LDL.LU R9, [R1+0x90] ;  /* 0x0000900001097983 */ /* 0x000f680000300800 */
[----:B------:R-:W5:Y:S04]  /*5d40*/  LDL.LU R27, [R1+0x70] ;  /* 0x00007000011b7983 */ /* 0x000f680000300800 */
[----:B------:R-:W5:Y:S04]  /*5d50*/  LDL.LU R8, [R1+0x4c] ;  /* 0x00004c0001087983 */ /* 0x000f680000300800 */
[----:B0-----:R-:W5:Y:S04]  /*5d60*/  LDL.LU R3, [R1+0x7c] ;  /* 0x00007c0001037983 */ /* 0x001f680000300800 */
[----:B------:R0:W-:Y:S02]  /*5d70*/  STL [R1+0x80], R6 ;  /* 0x0000800601007387 */ /* 0x0001e40000100800 */
[----:B0-----:R-:W-:-:S02]  /*5d80*/  SEL R6, R29, R10, !P5 ;  /* 0x0000000a1d067207 */ /* 0x001fc40006800000 */
[----:B------:R-:W5:Y:S04]  /*5d90*/  LDL.LU R10, [R1+0x78] ;  /* 0x00007800010a7983 */ /* 0x000f680000300800 */
[----:B------:R0:W-:Y:S02]  /*5da0*/  STL [R1+0x6c], R6 ;  /* 0x00006c0601007387 */ /* 0x0001e40000100800 */
[C---:B0-----:R-:W-:Y:S02]  /*5db0*/  SEL R6, R29.reuse, R12, !P5 ;  /* 0x0000000c1d067207 */ /* 0x041fe40006800000 */
[C---:B------:R-:W-:Y:S02]  /*5dc0*/  SEL R12, R29.reuse, R14, !P5 ;  /* 0x0000000e1d0c7207 */ /* 0x040fe40006800000 */
[----:B------:R-:W5:Y:S04]  /*5dd0*/  LDL.LU R14, [R1+0x74] ;  /* 0x00007400010e7983 */ /* 0x000f680000300800 */
[----:B------:R0:W-:Y:S04]  /*5de0*/  STL [R1+0x68], R6 ;  /* 0x0000680601007387 */ /* 0x0001e80000100800 */
[----:B0-----:R-:W5:Y:S04]  /*5df0*/  LDL.LU R6, [R1+0x30] ;  /* 0x0000300001067983 */ /* 0x001f680000300800 */
[----:B------:R0:W-:Y:S02]  /*5e00*/  STL [R1+0x64], R12 ;  /* 0x0000640c01007387 */ /* 0x0001e40000100800 */
[----:B0-----:R-:W-:-:S02]  /*5e10*/  SEL R12, R29, R15, !P5 ;  /* 0x0000000f1d0c7207 */ /* 0x001fc40006800000 */
[----:B------:R-:W5:Y:S04]  /*5e20*/  LDL.LU R15, [R1+0x8c] ;  /* 0x00008c00010f7983 */ /* 0x000f680000300800 */
[----:B------:R0:W-:Y:S04]  /*5e30*/  STL [R1+0x60], R12 ;  /* 0x0000600c01007387 */ /* 0x0001e80000100800 */
[----:B0-----:R-:W5:Y:S01]  /*5e40*/  LDL.LU R12, [R1+0x3c] ;  /* 0x00003c00010c7983 */ /* 0x001f620000300800 */
[----:B--2---:R-:W-:-:S05]  /*5e50*/  SEL R4, R29, R4, !P5 ;  /* 0x000000041d047207 */ /* 0x004fca0006800000 */
[----:B------:R0:W-:Y:S01]  /*5e60*/  STL [R1+0x58], R4 ;  /* 0x0000580401007387 */ /* 0x0001e20000100800 */
[----:B---3--:R-:W-:-:S03]  /*5e70*/  SEL R28, R29, R28, !P5 ;  /* 0x0000001c1d1c7207 */ /* 0x008fc60006800000 */
[----:B0-----:R-:W2:Y:S01]  /*5e80*/  LDL.LU R4, [R1+0x5c] ;  /* 0x00005c0001047983 */ /* 0x001ea20000300800 */
[C---:B----4-:R-:W-:Y:S02]  /*5e90*/  SEL R0, R29.reuse, R0, !P5 ;  /* 0x000000001d007207 */ /* 0x050fe40006800000 */
[C---:B-----5:R-:W-:Y:S02]  /*5ea0*/  SEL R5, R29.reuse, R5, !P5 ;  /* 0x000000051d057207 */ /* 0x060fe40006800000 */
[C---:B------:R-:W-:Y:S02]  /*5eb0*/  SEL R18, R29.reuse, R18, !P5 ;  /* 0x000000121d127207 */ /* 0x040fe40006800000 */
[C---:B------:R-:W-:Y:S02]  /*5ec0*/  SEL R13, R29.reuse, R13, !P5 ;  /* 0x0000000d1d0d7207 */ /* 0x040fe40006800000 */
[C---:B------:R-:W-:Y:S02]  /*5ed0*/  SEL R7, R29.reuse, R7, !P5 ;  /* 0x000000071d077207 */ /* 0x040fe40006800000 */
[----:B------:R-:W-:-:S02]  /*5ee0*/  SEL R17, R29, R17, !P5 ;  /* 0x000000111d117207 */ /* 0x000fc40006800000 */
[C---:B------:R-:W-:Y:S02]  /*5ef0*/  SEL R23, R29.reuse, R23, !P5 ;  /* 0x000000171d177207 */ /* 0x040fe40006800000 */
[C---:B------:R-:W-:Y:S02]  /*5f00*/  SEL R24, R29.reuse, R24, !P5 ;  /* 0x000000181d187207 */ /* 0x040fe40006800000 */
[C---:B------:R-:W-:Y:S02]  /*5f10*/  SEL R22, R29.reuse, R22, !P5 ;  /* 0x000000161d167207 */ /* 0x040fe40006800000 */
[C---:B------:R-:W-:Y:S02]  /*5f20*/  SEL R19, R29.reuse, R19, !P5 ;  /* 0x000000131d137207 */ /* 0x040fe40006800000 */
[----:B------:R-:W-:-:S05]  /*5f30*/  SEL R8, R29, R8, !P5 ;  /* 0x000000081d087207 */ /* 0x000fca0006800000 */
[----:B------:R0:W-:Y:S04]  /*5f40*/  STL [R1+0x54], R8 ;  /* 0x0000540801007387 */ /* 0x0001e80000100800 */
[----:B0-----:R-:W3:Y:S04]  /*5f50*/  LDL.LU R8, [R1+0x34] ;  /* 0x0000340001087983 */ /* 0x001ee80000300800 */
[----:B------:R0:W-:Y:S04]  /*5f60*/  STL [R1+0x50], R28 ;  /* 0x0000501c01007387 */ /* 0x0001e80000100800 */
[----:B0-----:R-:W4:Y:S04]  /*5f70*/  LDL.LU R28, [R1+0x23f0] ;  /* 0x0023f000011c7983 */ /* 0x001f280000300800 */
[----:B------:R0:W-:Y:S04]  /*5f80*/  STL [R1+0x4c], R0 ;  /* 0x00004c0001007387 */ /* 0x0001e80000100800 */
[----:B0-----:R-:W5:Y:S04]  /*5f90*/  LDL.LU R0, [R1+0x23ec] ;  /* 0x0023ec0001007983 */ /* 0x001f680000300800 */
[----:B------:R0:W-:Y:S04]  /*5fa0*/  STL [R1+0x48], R5 ;  /* 0x0000480501007387 */ /* 0x0001e80000100800 */
[----:B0-----:R-:W5:Y:S04]  /*5fb0*/  LDL.LU R5, [R1+0x23e8] ;  /* 0x0023e80001057983 */ /* 0x001f680000300800 */
[----:B------:R0:W-:Y:S04]  /*5fc0*/  STL [R1+0x44], R18 ;  /* 0x0000441201007387 */ /* 0x0001e80000100800 */
[----:B0-----:R-:W5:Y:S04]  /*5fd0*/  LDL.LU R18, [R1+0x23e4] ;  /* 0x0023e40001127983 */ /* 0x001f680000300800 */
[----:B------:R0:W-:Y:S01]  /*5fe0*/  STL [R1+0x40], R13 ;  /* 0x0000400d01007387 */ /* 0x0001e20000100800 */
[----:B------:R-:W-:-:S03]  /*5ff0*/  SEL R26, R29, R26, !P5 ;  /* 0x0000001a1d1a7207 */ /* 0x000fc60006800000 */
        /* <DEDUP_REMOVED lines=10> */
[----:B------:R0:W-:Y:S04]  /*60a0*/  STL [R1+0x24], R24 ;  /* 0x0000241801007387 */ /* 0x0001e80000100800 */
        /* <DEDUP_REMOVED lines=12> */
[----:B0-----:R-:W5:Y:S01]  /*6170*/  LDL.LU R9, [R1+0x23b8] ;  /* 0x0023b80001097983 */ /* 0x001f620000300800 */
[----:B------:R-:W-:-:S02]  /*6180*/  SEL R27, R29, R27, !P5 ;  /* 0x0000001b1d1b7207 */ /* 0x000fc40006800000 */
[----:B------:R-:W-:-:S03]  /*6190*/  SEL R15, R29, R15, !P5 ;  /* 0x0000000f1d0f7207 */ /* 0x000fc60006800000 */
[----:B------:R-:W-:Y:S04]  /*61a0*/  STL [R1+0x233c], R27 ;  /* 0x00233c1b01007387 */ /* 0x000fe80000100800 */
[----:B------:R0:W-:Y:S01]  /*61b0*/  STL [R1+0x8], R15 ;  /* 0x0000080f01007387 */ /* 0x0001e20000100800 */
[C---:B------:R-:W-:Y:S01]  /*61c0*/  SEL R3, R29.reuse, R3, !P5 ;  /* 0x000000031d037207 */ /* 0x040fe20006800000 */
[----:B0-----:R-:W0:Y:S04]  /*61d0*/  S2R R15, SR_TID.X ;  /* 0x00000000000f7919 */ /* 0x001e280000002100 */
[----:B------:R1:W-:Y:S01]  /*61e0*/  STL [R1+0x2340], R3 ;  /* 0x0023400301007387 */ /* 0x0003e20000100800 */
[----:B------:R-:W-:-:S02]  /*61f0*/  SEL R10, R29, R10, !P5 ;  /* 0x0000000a1d0a7207 */ /* 0x000fc40006800000 */
[C---:B------:R-:W-:Y:S01]  /*6200*/  SEL R14, R29.reuse, R14, !P5 ;  /* 0x0000000e1d0e7207 */ /* 0x040fe20006800000 */
[----:B-1----:R-:W1:Y:S01]  /*6210*/  LDC R3, c[0x0][0x23c] ;  /* 0x00008f00ff037b82 */ /* 0x002e620000000800 */
[C---:B------:R-:W-:Y:S02]  /*6220*/  SEL R6, R29.reuse, R6, !P5 ;  /* 0x000000061d067207 */ /* 0x040fe40006800000 */
[C---:B------:R-:W-:Y:S01]  /*6230*/  SEL R12, R29.reuse, R12, !P5 ;  /* 0x0000000c1d0c7207 */ /* 0x040fe20006800000 */
[----:B------:R-:W-:Y:S01]  /*6240*/  STL [R1+0x2344], R10 ;  /* 0x0023440a01007387 */ /* 0x000fe20000100800 */
[----:B--2---:R-:W-:-:S03]  /*6250*/  SEL R4, R29, R4, !P5 ;  /* 0x000000041d047207 */ /* 0x004fc60006800000 */
[----:B------:R-:W-:Y:S04]  /*6260*/  STL [R1+0x2348], R14 ;  /* 0x0023480e01007387 */ /* 0x000fe80000100800 */
[----:B------:R-:W-:Y:S04]  /*6270*/  STL [R1+0x234c], R6 ;  /* 0x00234c0601007387 */ /* 0x000fe80000100800 */
[----:B------:R2:W-:Y:S04]  /*6280*/  STL [R1+0x2350], R12 ;  /* 0x0023500c01007387 */ /* 0x0005e80000100800 */
[----:B------:R-:W-:Y:S01]  /*6290*/  STL [R1+0x2354], R4 ;  /* 0x0023540401007387 */ /* 0x000fe20000100800 */
[----:B0-----:R-:W-:-:S02]  /*62a0*/  LOP3.LUT R15, R15, 0x3f, RZ, 0xc0, !PT ;  /* 0x0000003f0f0f7812 */ /* 0x001fc400078ec0ff */
[----:B------:R-:W-:-:S03]  /*62b0*/  SEL R11, R29, R11, !P5 ;  /* 0x0000000b1d0b7207 */ /* 0x000fc60006800000 */
[----:B-1----:R-:W-:Y:S01]  /*62c0*/  IMAD R27, R15, R3, RZ ;  /* 0x000000030f1b7224 */ /* 0x002fe200078e02ff */
[C---:B------:R-:W-:Y:S02]  /*62d0*/  SEL R25, R29.reuse, R25, !P5 ;  /* 0x000000191d197207 */ /* 0x040fe40006800000 */
[C---:B------:R-:W-:Y:S02]  /*62e0*/  SEL R21, R29.reuse, R21, !P5 ;  /* 0x000000151d157207 */ /* 0x040fe40006800000 */
[----:B---3--:R-:W-:-:S05]  /*62f0*/  SEL R8, R29, R8, !P5 ;  /* 0x000000081d087207 */ /* 0x008fca0006800000 */
[----:B------:R-:W-:Y:S01]  /*6300*/  STL [R1+0x2358], R8 ;  /* 0x0023580801007387 */ /* 0x000fe20000100800 */
        /* <DEDUP_REMOVED lines=10> */
[C---:B------:R-:W-:Y:S02]  /*63b0*/  SEL R19, R29.reuse, R19, !P5 ;  /* 0x000000131d137207 */ /* 0x040fe40006800000 */
[----:B------:R-:W-:-:S02]  /*63c0*/  SEL R26, R29, R26, !P5 ;  /* 0x0000001a1d1a7207 */ /* 0x000fc40006800000 */
[C---:B------:R-:W-:Y:S02]  /*63d0*/  SEL R20, R29.reuse, R20, !P5 ;  /* 0x000000141d147207 */ /* 0x040fe40006800000 */
[C---:B------:R-:W-:Y:S02]  /*63e0*/  SEL R16, R29.reuse, R16, !P5 ;  /* 0x000000101d107207 */ /* 0x040fe40006800000 */
[----:B------:R-:W-:-:S05]  /*63f0*/  SEL R9, R29, R9, !P5 ;  /* 0x000000091d097207 */ /* 0x000fca0006800000 */
[----:B------:R-:W-:Y:S04]  /*6400*/  STL [R1+0x235c], R9 ;  /* 0x00235c0901007387 */ /* 0x000fe80000100800 */
        /* <DEDUP_REMOVED lines=8> */
[----:B------:R-:W-:Y:S01]  /*6490*/  STL [R1+0x2380], R7 ;  /* 0x0023800701007387 */ /* 0x000fe20000100800 */
[----:B------:R-:W-:-:S03]  /*64a0*/  SEL R29, R29, R2, !P5 ;  /* 0x000000021d1d7207 */ /* 0x000fc60006800000 */
[----:B------:R-:W-:Y:S01]  /*64b0*/  STL [R1+0x2384], R13 ;  /* 0x0023840d01007387 */ /* 0x000fe20000100800 */
[----:B------:R-:W-:-:S03]  /*64c0*/  LEA.HI.X.SX32 R2, R27, UR7, 0x1, P0 ;  /* 0x000000071b027c11 */ /* 0x000fc600080f0eff */
[----:B------:R-:W-:Y:S04]  /*64d0*/  STL [R1+0x2388], R18 ;  /* 0x0023881201007387 */ /* 0x000fe80000100800 */
[----:B------:R-:W-:Y:S04]  /*64e0*/  STL [R1+0x238c], R5 ;  /* 0x00238c0501007387 */ /* 0x000fe80000100800 */
[----:B------:R0:W-:Y:S04]  /*64f0*/  STL [R1+0x2390], R0 ;  /* 0x0023900001007387 */ /* 0x0001e80000100800 */
[----:B------:R-:W-:Y:S04]  /*6500*/  STL [R1+0x2394], R28 ;  /* 0x0023941c01007387 */ /* 0x000fe80000100800 */
[----:B------:R-:W-:Y:S04]  /*6510*/  STL [R1+0x2398], R11 ;  /* 0x0023980b01007387 */ /* 0x000fe80000100800 */
[----:B------:R-:W-:Y:S04]  /*6520*/  STL [R1+0x239c], R25 ;  /* 0x00239c1901007387 */ /* 0x000fe80000100800 */
[----:B------:R-:W-:Y:S04]  /*6530*/  STL [R1+0x23a0], R21 ;  /* 0x0023a01501007387 */ /* 0x000fe80000100800 */
[----:B------:R-:W-:Y:S04]  /*6540*/  STL [R1+0x23a4], R29 ;  /* 0x0023a41d01007387 */ /* 0x000fe80000100800 */
[----:B------:R-:W-:Y:S04]  /*6550*/  STL [R1+0x22d0], R2 ;  /* 0x0022d00201007387 */ /* 0x000fe80000100800 */
[----:B--2---:R-:W0:Y:S04]  /*6560*/  LDL.LU R12, [R1+0xe0] ;  /* 0x0000e000010c7983 */ /* 0x004e280000300800 */
[----:B------:R-:W2:Y:S04]  /*6570*/  LDL.LU R6, [R1+0xdc] ;  /* 0x0000dc0001067983 */ /* 0x000ea80000300800 */
[----:B------:R-:W3:Y:S04]  /*6580*/  LDL.LU R14, [R1+0xcc] ;  /* 0x0000cc00010e7983 */ /* 0x000ee80000300800 */
[----:B------:R-:W4:Y:S01]  /*6590*/  LDL.LU R10, [R1+0xc8] ;  /* 0x0000c800010a7983 */ /* 0x000f220000300800 */
[----:B------:R-:W-:-:S04]  /*65a0*/  IMAD R15, R15, R3, RZ ;  /* 0x000000030f0f7224 */ /* 0x000fc800078e02ff */
[----:B------:R-:W-:Y:S02]  /*65b0*/  IMAD R15, R3, 0x40, R15 ;  /* 0x00000040030f7824 */ /* 0x000fe400078e020f */
[----:B------:R-:W5:Y:S03]  /*65c0*/  LDL.LU R3, [R1+0xc4] ;  /* 0x0000c40001037983 */ /* 0x000f660000300800 */
[----:B------:R-:W-:Y:S01]  /*65d0*/  LEA.HI.X.SX32 R15, R15, UR7, 0x1, P6 ;  /* 0x000000070f0f7c11 */ /* 0x000fe2000b0f0eff */
[----:B------:R-:W5:Y:S01]  /*65e0*/  LDL.LU R27, [R1+0xbc] ;  /* 0x0000bc00011b7983 */ /* 0x000f620000300800 */
[----:B------:R-:W-:Y:S02]  /*65f0*/  UIMAD UR6, UR6, 0x4c, URZ ;  /* 0x0000004c060678a4 */ /* 0x000fe4000f8e023f */
[----:B------:R-:W-:Y:S01]  /*6600*/  UIMAD UR61, UR61, 0x4b, URZ ;  /* 0x0000004b3d3d78a4 */ /* 0x000fe2000f8e023f */
[----:B------:R2:W-:Y:S01]  /*6610*/  STL [R1+0x22d4], R15 ;  /* 0x0022d40f01007387 */ /* 0x0005e20000100800 */
[----:B------:R-:W-:-:S02]  /*6620*/  UIMAD UR59, UR59, 0x4a, URZ ;  /* 0x0000004a3b3b78a4 */ /* 0x000fc4000f8e023f */
[----:B------:R-:W-:Y:S02]  /*6630*/  UIMAD UR57, UR57, 0x49, URZ ;  /* 0x00000049393978a4 */ /* 0x000fe4000f8e023f */
[----:B------:R-:W-:Y:S02]  /*6640*/  UIMAD UR55, UR55, 0x48, URZ ;  /* 0x00000048373778a4 */ /* 0x000fe4000f8e023f */
[----:B------:R-:W-:Y:S02]  /*6650*/  UIMAD UR53, UR53, 0x47, URZ ;  /* 0x00000047353578a4 */ /* 0x000fe4000f8e023f */
[----:B------:R-:W-:Y:S02]  /*6660*/  UIMAD UR51, UR51, 0x46, URZ ;  /* 0x00000046333378a4 */ /* 0x000fe4000f8e023f */
[----:B------:R-:W-:Y:S02]  /*6670*/  UIMAD UR49, UR49, 0x45, URZ ;  /* 0x00000045313178a4 */ /* 0x000fe4000f8e023f */
[----:B------:R-:W-:-:S02]  /*6680*/  UIMAD UR47, UR47, 0x44, URZ ;  /* 0x000000442f2f78a4 */ /* 0x000fc4000f8e023f */
[----:B------:R-:W-:Y:S02]  /*6690*/  UIMAD UR45, UR45, 0x43, URZ ;  /* 0x000000432d2d78a4 */ /* 0x000fe4000f8e023f */
[----:B------:R-:W-:Y:S02]  /*66a0*/  UIMAD UR43, UR43, 0x42, URZ ;  /* 0x000000422b2b78a4 */ /* 0x000fe4000f8e023f */
[----:B------:R-:W-:Y:S02]  /*66b0*/  UIMAD UR41, UR41, 0x41, URZ ;  /* 0x00000041292978a4 */ /* 0x000fe4000f8e023f */
[----:B------:R-:W-:Y:S02]  /*66c0*/  USHF.L.U32 UR39, UR39, 0x6, URZ ;  /* 0x0000000627277899 */ /* 0x000fe4000800063f */
[----:B------:R-:W-:Y:S02]  /*66d0*/  UIMAD UR37, UR37, 0x3f, URZ ;  /* 0x0000003f252578a4 */ /* 0x000fe4000f8e023f */
[----:B------:R-:W-:-:S02]  /*66e0*/  UIMAD UR31, UR31, 0x3e, URZ ;  /* 0x0000003e1f1f78a4 */ /* 0x000fc4000f8e023f */
[----:B------:R-:W-:Y:S02]  /*66f0*/  UIMAD UR29, UR29, 0x3d, URZ ;  /* 0x0000003d1d1d78a4 */ /* 0x000fe4000f8e023f */
[----:B------:R-:W-:Y:S02]  /*6700*/  UIMAD UR27, UR27, 0x3c, URZ ;  /* 0x0000003c1b1b78a4 */ /* 0x000fe4000f8e023f */
[----:B------:R-:W-:Y:S02]  /*6710*/  UIMAD UR25, UR25, 0x3b, URZ ;  /* 0x0000003b191978a4 */ /* 0x000fe4000f8e023f */
[----:B------:R-:W-:Y:S02]  /*6720*/  UIMAD UR23, UR23, 0x3a, URZ ;  /* 0x0000003a171778a4 */ /* 0x000fe4000f8e023f */
[----:B------:R-:W-:Y:S02]  /*6730*/  UIMAD UR21, UR21, 0x39, URZ ;  /* 0x00000039151578a4 */ /* 0x000fe4000f8e023f */
[----:B------:R-:W-:-:S02]  /*6740*/  UIMAD UR19, UR19, 0x38, URZ ;  /* 0x00000038131378a4 */ /* 0x000fc4000f8e023f */
[----:B------:R-:W-:Y:S01]  /*6750*/  UIMAD UR17, UR17, 0x37, URZ ;  /* 0x00000037111178a4 */ /* 0x000fe2000f8e023f */
[----:B------:R-:W-:Y:S01]  /*6760*/  ULDC UR7, c[0x0][0x238] ;  /* 0x00008e0000077ab9 */ /* 0x000fe20000000800 */
[----:B0-----:R-:W-:Y:S02]  /*6770*/  IMAD R0, R12, UR34, RZ ;  /* 0x000000220c007c24 */ /* 0x001fe4000f8e02ff */
[----:B--2---:R-:W-:Y:S02]  /*6780*/  IMAD R15, R6, UR34, RZ ;  /* 0x00000022060f7c24 */ /* 0x004fe4000f8e02ff */
[----:B---3--:R-:W-:-:S03]  /*6790*/  IMAD R2, R14, UR34, RZ ;  /* 0x000000220e027c24 */ /* 0x008fc6000f8e02ff */
[----:B------:R-:W-:Y:S04]  /*67a0*/  STL [R1+0x23a8], R15 ;  /* 0x0023a80f01007387 */ /* 0x000fe80000100800 */
[----:B------:R-:W-:Y:S04]  /*67b0*/  STL [R1+0x30], R0 ;  /* 0x0000300001007387 */ /* 0x000fe80000100800 */
[----:B------:R4:W-:Y:S02]  /*67c0*/  STL [R1+0x23ac], R2 ;  /* 0x0023ac0201007387 */ /* 0x0009e40000100800 */
[----:B----4-:R-:W-:-:S05]  /*67d0*/  IMAD R2, R10, UR34, RZ ;  /* 0x000000220a027c24 */ /* 0x010fca000f8e02ff */
[----:B------:R0:W-:Y:S04]  /*67e0*/  STL [R1+0x5c], R2 ;  /* 0x00005c0201007387 */ /* 0x0001e80000100800 */
[----:B0-----:R-:W2:Y:S01]  /*67f0*/  LDL.LU R2, [R1+0xa4] ;  /* 0x0000a40001027983 */ /* 0x001ea20000300800 */
[----:B-----5:R-:W-:Y:S02]  /*6800*/  IMAD R3, R3, UR34, RZ ;  /* 0x0000002203037c24 */ /* 0x020fe4000f8e02ff */
[----:B------:R-:W-:-:S03]  /*6810*/  IMAD R0, R27, UR34, RZ ;  /* 0x000000221b007c24 */ /* 0x000fc6000f8e02ff */
[----:B------:R-:W-:Y:S04]  /*6820*/  STL [R1+0x70], R3 ;  /* 0x0000700301007387 */ /* 0x000fe80000100800 */
[----:B--2---:R0:W-:Y:S04]  /*6830*/  STL [R1+0x23b0], R2 ;  /* 0x0023b00201007387 */ /* 0x0041e80000100800 */
[----:B------:R-:W-:Y:S04]  /*6840*/  STL [R1+0x74], R0 ;  /* 0x0000740001007387 */ /* 0x000fe80000100800 */
[----:B0-----:R-:W2:Y:S04]  /*6850*/  LDL.LU R2, [R1+0xa8] ;  /* 0x0000a80001027983 */ /* 0x001ea80000300800 */
[----:B--2---:R0:W-:Y:S04]  /*6860*/  STL [R1+0x23b4], R2 ;  /* 0x0023b40201007387 */ /* 0x0041e80000100800 */
[----:B0-----:R-:W2:Y:S04]  /*6870*/  LDL.LU R2, [R1+0xac] ;  /* 0x0000ac0001027983 */ /* 0x001ea80000300800 */
[----:B------:R-:W3:Y:S04]  /*6880*/  LDL.LU R15, [R1+0xa0] ;  /* 0x0000a000010f7983 */ /* 0x000ee80000300800 */
[----:B------:R-:W4:Y:S04]  /*6890*/  LDL.LU R29, [R1+0x9c] ;  /* 0x00009c00011d7983 */ /* 0x000f280000300800 */
        /* <DEDUP_REMOVED lines=26> */
[----:B--2---:R-:W-:-:S05]  /*6a40*/  IMAD R2, R2, UR34, RZ ;  /* 0x0000002202027c24 */ /* 0x004fca000f8e02ff */
[----:B------:R0:W-:Y:S04]  /*6a50*/  STL [R1+0x78], R2 ;  /* 0x0000780201007387 */ /* 0x0001e80000100800 */
[----:B0-----:R-:W2:Y:S02]  /*6a60*/  LDL.LU R2, [R1+0x23b4] ;  /* 0x0023b40001027983 */ /* 0x001ea40000300800 */
[----:B--2---:R-:W-:-:S05]  /*6a70*/  IMAD R2, R2, UR34, RZ ;  /* 0x0000002202027c24 */ /* 0x004fca000f8e02ff */
[----:B------:R0:W-:Y:S04]  /*6a80*/  STL [R1+0x7c], R2 ;  /* 0x00007c0201007387 */ /* 0x0001e80000100800 */
[----:B0-----:R-:W2:Y:S01]  /*6a90*/  LDL.LU R2, [R1+0x23b0] ;  /* 0x0023b00001027983 */ /* 0x001ea20000300800 */
[----:B---3--:R-:W-:Y:S02]  /*6aa0*/  IMAD R15, R15, UR34, RZ ;  /* 0x000000220f0f7c24 */ /* 0x008fe4000f8e02ff */
[----:B----4-:R-:W-:Y:S02]  /*6ab0*/  IMAD R29, R29, UR34, RZ ;  /* 0x000000221d1d7c24 */ /* 0x010fe4000f8e02ff */
[----:B-----5:R-:W-:Y:S02]  /*6ac0*/  IMAD R21, R21, UR34, RZ ;  /* 0x0000002215157c24 */ /* 0x020fe4000f8e02ff */
[----:B------:R-:W-:-:S02]  /*6ad0*/  IMAD R25, R25, UR34, RZ ;  /* 0x0000002219197c24 */ /* 0x000fc4000f8e02ff */
[----:B------:R-:W-:Y:S02]  /*6ae0*/  IMAD R11, R11, UR34, RZ ;  /* 0x000000220b0b7c24 */ /* 0x000fe4000f8e02ff */
[----:B------:R-:W-:Y:S02]  /*6af0*/  IMAD R28, R28, UR34, RZ ;  /* 0x000000221c1c7c24 */ /* 0x000fe4000f8e02ff */
[----:B------:R-:W-:Y:S02]  /*6b00*/  IMAD R0, R0, UR34, RZ ;  /* 0x0000002200007c24 */ /* 0x000fe4000f8e02ff */
[----:B------:R-:W-:Y:S02]  /*6b10*/  IMAD R5, R5, UR34, RZ ;  /* 0x0000002205057c24 */ /* 0x000fe4000f8e02ff */
[----:B------:R-:W-:Y:S02]  /*6b20*/  IMAD R18, R18, UR34, RZ ;  /* 0x0000002212127c24 */ /* 0x000fe4000f8e02ff */
        /* <DEDUP_REMOVED lines=19> */
[----:B--2---:R-:W-:-:S05]  /*6c60*/  IMAD R2, R2, UR34, RZ ;  /* 0x0000002202027c24 */ /* 0x004fca000f8e02ff */
[----:B------:R0:W-:Y:S04]  /*6c70*/  STL [R1+0x8c], R2 ;  /* 0x00008c0201007387 */ /* 0x0001e80000100800 */
[----:B0-----:R-:W2:Y:S04]  /*6c80*/  LDL.LU R2, [R1+0x23ac] ;  /* 0x0023ac0001027983 */ /* 0x001ea80000300800 */
[----:B------:R0:W-:Y:S04]  /*6c90*/  STL [R1+0x90], R15 ;  /* 0x0000900f01007387 */ /* 0x0001e80000100800 */
[----:B0-----:R-:W3:Y:S04]  /*6ca0*/  LDL.LU R15, [R1+0x23a8] ;  /* 0x0023a800010f7983 */ /* 0x001ee80000300800 */
[----:B------:R0:W-:Y:S04]  /*6cb0*/  STL [R1+0x94], R29 ;  /* 0x0000941d01007387 */ /* 0x0001e80000100800 */
[----:B0-----:R-:W4:Y:S04]  /*6cc0*/  LDL.LU R29, [R1+0x23a4] ;  /* 0x0023a400011d7983 */ /* 0x001f280000300800 */
[----:B------:R0:W-:Y:S04]  /*6cd0*/  STL [R1+0x98], R21 ;  /* 0x0000981501007387 */ /* 0x0001e80000100800 */
[----:B0-----:R-:W5:Y:S04]  /*6ce0*/  LDL.LU R21, [R1+0x23a0] ;  /* 0x0023a00001157983 */ /* 0x001f680000300800 */
        /* <DEDUP_REMOVED lines=49> */
[----:B0-----:R-:W3:Y:S01]  /*7000*/  LDL.LU R27, [R1+0x233c] ;  /* 0x00233c00011b7983 */ /* 0x001ee20000300800 */
[----:B--2---:R-:W-:-:S02]  /*7010*/  IMAD R6, R6, UR34, RZ ;  /* 0x0000002206067c24 */ /* 0x004fc4000f8e02ff */
[----:B---3--:R-:W-:-:S05]  /*7020*/  IMAD R27, R27, UR34, RZ ;  /* 0x000000221b1b7c24 */ /* 0x008fca000f8e02ff */
[----:B------:R5:W-:Y:S02]  /*7030*/  STL [R1+0x4], R27 ;  /* 0x0000041b01007387 */ /* 0x000be40000100800 */
[----:B-----5:R-:W-:Y:S02]  /*7040*/  IMAD R27, R3, UR34, RZ ;  /* 0x00000022031b7c24 */ /* 0x020fe4000f8e02ff */
[----:B----4-:R-:W-:Y:S02]  /*7050*/  IMAD R3, R10, UR34, RZ ;  /* 0x000000220a037c24 */ /* 0x010fe4000f8e02ff */
[----:B------:R-:W-:Y:S01]  /*7060*/  IMAD R10, R14, UR34, RZ ;  /* 0x000000220e0a7c24 */ /* 0x000fe2000f8e02ff */
[----:B------:R-:W-:Y:S04]  /*7070*/  STL [R1], R27 ;  /* 0x0000001b01007387 */ /* 0x000fe80000100800 */
[----:B------:R0:W-:Y:S04]  /*7080*/  STL [R1+0x9c], R3 ;  /* 0x00009c0301007387 */ /* 0x0001e80000100800 */
[----:B------:R-:W-:Y:S01]  /*7090*/  STL [R1+0xa0], R10 ;  /* 0x0000a00a01007387 */ /* 0x000fe20000100800 */
[----:B0-----:R-:W-:-:S03]  /*70a0*/  IMAD R3, R12, UR34, RZ ;  /* 0x000000220c037c24 */ /* 0x001fc6000f8e02ff */
[----:B------:R-:W2:Y:S04]  /*70b0*/  LDL.LU R12, [R1+0x12c] ;  /* 0x00012c00010c7983 */ /* 0x000ea80000300800 */
[----:B------:R0:W-:Y:S04]  /*70c0*/  STL [R1+0xa4], R6 ;  /* 0x0000a40601007387 */ /* 0x0001e80000100800 */
[----:B0-----:R-:W3:Y:S04]  /*70d0*/  LDL.LU R6, [R1+0x128] ;  /* 0x0001280001067983 */ /* 0x001ee80000300800 */
[----:B------:R0:W-:Y:S04]  /*70e0*/  STL [R1+0xa8], R3 ;  /* 0x0000a80301007387 */ /* 0x0001e80000100800 */
[----:B------:R-:W4:Y:S04]  /*70f0*/  LDL.LU R14, [R1+0x124] ;  /* 0x00012400010e7983 */ /* 0x000f280000300800 */
[----:B------:R-:W5:Y:S01]  /*7100*/  LDL.LU R10, [R1+0x120] ;  /* 0x00012000010a7983 */ /* 0x000f620000300800 */
[----:B------:R-:W-:-:S02]  /*7110*/  IMAD R4, R4, UR34, RZ ;  /* 0x0000002204047c24 */ /* 0x000fc4000f8e02ff */
[----:B0-----:R-:W-:Y:S02]  /*7120*/  IMAD R3, R8, UR34, RZ ;  /* 0x0000002208037c24 */ /* 0x001fe4000f8e02ff */
[----:B------:R-:W-:Y:S01]  /*7130*/  IMAD R8, R9, UR34, RZ ;  /* 0x0000002209087c24 */ /* 0x000fe2000f8e02ff */
[----:B------:R0:W-:Y:S01]  /*7140*/  STL [R1+0xac], R4 ;  /* 0x0000ac0401007387 */ /* 0x0001e20000100800 */
[----:B------:R-:W-:-:S03]  /*7150*/  IMAD R26, R26, UR34, RZ ;  /* 0x000000221a1a7c24 */ /* 0x000fc6000f8e02ff */
[----:B------:R1:W-:Y:S01]  /*7160*/  STL [R1+0xb0], R3 ;  /* 0x0000b00301007387 */ /* 0x0003e20000100800 */
[----:B0-----:R-:W-:-:S03]  /*7170*/  IMAD R4, R16, UR34, RZ ;  /* 0x0000002210047c24 */ /* 0x001fc6000f8e02ff */
[----:B------:R0:W-:Y:S01]  /*7180*/  STL [R1+0xb4], R8 ;  /* 0x0000b40801007387 */ /* 0x0001e20000100800 */
[----:B-1----:R-:W-:-:S03]  /*7190*/  IMAD R3, R20, UR34, RZ ;  /* 0x0000002214037c24 */ /* 0x002fc6000f8e02ff */
[----:B------:R1:W-:Y:S04]  /*71a0*/  STL [R1+0xb8], R4 ;  /* 0x0000b80401007387 */ /* 0x0003e80000100800 */
[----:B------:R-:W-:Y:S04]  /*71b0*/  STL [R1+0x2310], R26 ;  /* 0x0023101a01007387 */ /* 0x000fe80000100800 */
[----:B------:R1:W-:Y:S01]  /*71c0*/  STL [R1+0xbc], R3 ;  /* 0x0000bc0301007387 */ /* 0x0003e20000100800 */
[----:B0-----:R-:W-:Y:S02]  /*71d0*/  IMAD R8, R22, UR34, RZ ;  /* 0x0000002216087c24 */ /* 0x001fe4000f8e02ff */
[----:B-1----:R-:W-:-:S02]  /*71e0*/  IMAD R4, R24, UR34, RZ ;  /* 0x0000002218047c24 */ /* 0x002fc4000f8e02ff */
[----:B------:R-:W-:-:S05]  /*71f0*/  IMAD R3, R19, UR34, RZ ;  /* 0x0000002213037c24 */ /* 0x000fca000f8e02ff */
[----:B------:R0:W-:Y:S04]  /*7200*/  STL [R1+0xc0], R3 ;  /* 0x0000c00301007387 */ /* 0x0001e80000100800 */
[----:B------:R1:W-:Y:S01]  /*7210*/  STL [R1+0xc4], R8 ;  /* 0x0000c40801007387 */ /* 0x0003e20000100800 */
[----:B0-----:R-:W-:-:S03]  /*7220*/  IMAD R3, R23, UR34, RZ ;  /* 0x0000002217037c24 */ /* 0x001fc6000f8e02ff */
[----:B------:R0:W-:Y:S01]  /*7230*/  STL [R1+0xc8], R4 ;  /* 0x0000c80401007387 */ /* 0x0001e20000100800 */
[----:B-1----:R-:W-:-:S03]  /*7240*/  IMAD R8, R17, UR34, RZ ;  /* 0x0000002211087c24 */ /* 0x002fc6000f8e02ff */
[----:B------:R1:W-:Y:S01]  /*7250*/  STL [R1+0xcc], R3 ;  /* 0x0000cc0301007387 */ /* 0x0003e20000100800 */
[----:B0-----:R-:W-:-:S03]  /*7260*/  IMAD R4, R7, UR34, RZ ;  /* 0x0000002207047c24 */ /* 0x001fc6000f8e02ff */
[----:B------:R-:W-:Y:S01]  /*7270*/  STL [R1+0xd0], R8 ;  /* 0x0000d00801007387 */ /* 0x000fe20000100800 */
[----:B-1----:R-:W-:-:S03]  /*7280*/  IMAD R3, R13, UR34, RZ ;  /* 0x000000220d037c24 */ /* 0x002fc6000f8e02ff */
[----:B------:R0:W-:Y:S01]  /*7290*/  STL [R1+0xd8], R4 ;  /* 0x0000d80401007387 */ /* 0x0001e20000100800 */
[----:B------:R-:W-:-:S03]  /*72a0*/  IMAD R7, R18, UR34, RZ ;  /* 0x0000002212077c24 */ /* 0x000fc6000f8e02ff */
[----:B------:R1:W-:Y:S01]  /*72b0*/  STL [R1+0xe0], R3 ;  /* 0x0000e00301007387 */ /* 0x0003e20000100800 */
[----:B0-----:R-:W-:-:S03]  /*72c0*/  IMAD R4, R5, UR34, RZ ;  /* 0x0000002205047c24 */ /* 0x001fc6000f8e02ff */
[----:B------:R-:W-:Y:S01]  /*72d0*/  STL [R1+0xe4], R7 ;  /* 0x0000e40701007387 */ /* 0x000fe20000100800 */
[----:B-1----:R-:W-:Y:S02]  /*72e0*/  IMAD R3, R0, UR34, RZ ;  /* 0x0000002200037c24 */ /* 0x002fe4000f8e02ff */
[----:B------:R-:W-:Y:S01]  /*72f0*/  IMAD R0, R28, UR34, RZ ;  /* 0x000000221c007c24 */ /* 0x000fe2000f8e02ff */
[----:B------:R0:W-:Y:S01]  /*7300*/  STL [R1+0xec], R4 ;  /* 0x0000ec0401007387 */ /* 0x0001e20000100800 */
[----:B------:R-:W-:-:S03]  /*7310*/  IMAD R27, R11, UR34, RZ ;  /* 0x000000220b1b7c24 */ /* 0x000fc6000f8e02ff */
[----:B------:R-:W-:Y:S04]  /*7320*/  STL [R1+0xf0], R3 ;  /* 0x0000f00301007387 */ /* 0x000fe80000100800 */
[----:B------:R1:W-:Y:S01]  /*7330*/  STL [R1+0xf8], R0 ;  /* 0x0000f80001007387 */ /* 0x0003e20000100800 */
[----:B0-----:R-:W-:-:S05]  /*7340*/  IMAD R4, R25, UR34, RZ ;  /* 0x0000002219047c24 */ /* 0x001fca000f8e02ff */
[----:B------:R-:W-:Y:S01]  /*7350*/  STL [R1+0x104], R4 ;  /* 0x0001040401007387 */ /* 0x000fe20000100800 */
[----:B-1----:R-:W-:-:S03]  /*7360*/  IMAD R0, R29, UR34, RZ ;  /* 0x000000221d007c24 */ /* 0x002fc6000f8e02ff */
[----:B------:R-:W-:Y:S04]  /*7370*/  STL [R1+0x100], R27 ;  /* 0x0001001b01007387 */ /* 0x000fe80000100800 */
[----:B------:R-:W-:Y:S01]  /*7380*/  STL [R1+0x22e4], R27 ;  /* 0x0022e41b01007387 */ /* 0x000fe20000100800 */
[----:B------:R-:W-:Y:S01]  /*7390*/  IMAD R3, R21, UR34, RZ ;  /* 0x0000002215037c24 */ /* 0x000fe2000f8e02ff */
[----:B------:R-:W-:Y:S02]  /*73a0*/  ULDC.64 UR34, c[0x0][0x210] ;  /* 0x0000840000227ab9 */ /* 0x000fe40000000a00 */
[----:B------:R2:W-:Y:S04]  /*73b0*/  STL [R1+0x110], R0 ;  /* 0x0001100001007387 */ /* 0x0005e80000100800 */
[----:B------:R-:W-:Y:S04]  /*73c0*/  STL [R1+0x10c], R3 ;  /* 0x00010c0301007387 */ /* 0x000fe80000100800 */
[----:B------:R0:W-:Y:S01]  /*73d0*/  STL [R1+0x22e8], R3 ;  /* 0x0022e80301007387 */ /* 0x0001e20000100800 */
[----:B--2---:R-:W-:-:S02]  /*73e0*/  IMAD R0, R12, UR58, RZ ;  /* 0x0000003a0c007c24 */ /* 0x004fc4000f8e02ff */
[----:B---3--:R-:W-:Y:S02]  /*73f0*/  IMAD R4, R6, UR58, RZ ;  /* 0x0000003a06047c24 */ /* 0x008fe4000f8e02ff */
[----:B----4-:R-:W-:Y:S02]  /*7400*/  IMAD R5, R14, UR58, RZ ;  /* 0x0000003a0e057c24 */ /* 0x010fe4000f8e02ff */
[----:B-----5:R-:W-:Y:S01]  /*7410*/  IMAD R6, R10, UR58, RZ ;  /* 0x0000003a0a067c24 */ /* 0x020fe2000f8e02ff */
[----:B------:R-:W-:Y:S01]  /*7420*/  IADD3 R10, P0, R0, UR34, RZ ;  /* 0x00000022000a7c10 */ /* 0x000fe2000ff1e0ff */
[----:B------:R-:W1:Y:S01]  /*7430*/  S2R R8, SR_TID.X ;  /* 0x0000000000087919 */ /* 0x000e620000002100 */
[----:B------:R-:W-:Y:S01]  /*7440*/  IADD3 R12, P1, R4, UR34, RZ ;  /* 0x00000022040c7c10 */ /* 0x000fe2000ff3e0ff */
[----:B------:R-:W2:Y:S01]  /*7450*/  LDC R14, c[0x0][0x230] ;  /* 0x00008c00ff0e7b82 */ /* 0x000ea20000000800 */
[C---:B------:R-:W-:Y:S01]  /*7460*/  IADD3 R13, P2, R5.reuse, UR34, RZ ;  /* 0x00000022050d7c10 */ /* 0x040fe2000ff5e0ff */
[----:B------:R-:W-:Y:S01]  /*7470*/  UIMAD UR7, UR7, 0x36, URZ ;  /* 0x00000036070778a4 */ /* 0x000fe2000f8e023f */
[----:B------:R-:W-:Y:S01]  /*7480*/  IADD3 R16, P3, R6, UR34, RZ ;  /* 0x0000002206107c10 */ /* 0x000fe2000ff7e0ff */
[----:B------:R-:W-:Y:S01]  /*7490*/  UIMAD UR34, UR9, 0x7f, URZ ;  /* 0x0000007f092278a4 */ /* 0x000fe2000f8e023f */
[----:B0-----:R-:W-:Y:S01]  /*74a0*/  LEA.HI.X.SX32 R3, R0, UR35, 0x1, P0 ;  /* 0x0000002300037c11 */ /* 0x001fe200080f0eff */
[----:B------:R-:W-:Y:S01]  /*74b0*/  STL [R1+0x8ac], R10 ;  /* 0x0008ac0a01007387 */ /* 0x000fe20000100800 */
[----:B------:R-:W-:Y:S01]  /*74c0*/  LEA.HI.X.SX32 R7, R4, UR35, 0x1, P1 ;  /* 0x0000002304077c11 */ /* 0x000fe200088f0eff */
[----:B------:R-:W-:Y:S01]  /*74d0*/  UIMAD UR13, UR13, 0x35, URZ ;  /* 0x000000350d0d78a4 */ /* 0x000fe2000f8e023f */
[----:B------:R-:W-:Y:S01]  /*74e0*/  LEA.HI.X.SX32 R9, R5, UR35, 0x1, P2 ;  /* 0x0000002305097c11 */ /* 0x000fe200090f0eff */
[----:B------:R-:W-:Y:S01]  /*74f0*/  STL [R1+0x8b4], R12 ;  /* 0x0008b40c01007387 */ /* 0x000fe20000100800 */
[----:B------:R-:W-:Y:S01]  /*7500*/  LEA.HI.X.SX32 R11, R6, UR35, 0x1, P3 ;  /* 0x00000023060b7c11 */ /* 0x000fe200098f0eff */
[----:B------:R-:W-:Y:S01]  /*7510*/  UIMAD UR12, UR12, 0x34, URZ ;  /* 0x000000340c0c78a4 */ /* 0x000fe2000f8e023f */
[----:B------:R-:W-:Y:S01]  /*7520*/  IADD3 R0, P0, R16, UR34, RZ ;  /* 0x0000002210007c10 */ /* 0x000fe2000ff1e0ff */
[----:B------:R-:W-:Y:S01]  /*7530*/  STL [R1+0x8bc], R13 ;  /* 0x0008bc0d01007387 */ /* 0x000fe20000100800 */
[----:B------:R-:W-:Y:S01]  /*7540*/  IADD3 R5, P1, R13, UR34, RZ ;  /* 0x000000220d057c10 */ /* 0x000fe2000ff3e0ff */
[----:B------:R-:W-:-:S02]  /*7550*/  UIMAD UR11, UR11, 0x33, URZ ;  /* 0x000000330b0b78a4 */ /* 0x000fc4000f8e023f */
[----:B------:R-:W-:Y:S01]  /*7560*/  STL [R1+0x8c4], R16 ;  /* 0x0008c41001007387 */ /* 0x000fe20000100800 */
[----:B------:R-:W-:Y:S02]  /*7570*/  USHF.R.S32.HI UR35, URZ, 0x1f, UR34 ;  /* 0x0000001f3f237899 */ /* 0x000fe40008011422 */
[----:B------:R-:W-:Y:S01]  /*7580*/  UIMAD UR5, UR5, 0x32, URZ ;  /* 0x00000032050578a4 */ /* 0x000fe2000f8e023f */
[----:B------:R-:W-:Y:S01]  /*7590*/  STL [R1+0x8a8], R3 ;  /* 0x0008a80301007387 */ /* 0x000fe20000100800 */
[----:B------:R-:W-:Y:S01]  /*75a0*/  IADD3 R4, P2, R12, UR34, RZ ;  /* 0x000000220c047c10 */ /* 0x000fe2000ff5e0ff */
[----:B------:R-:W-:Y:S02]  /*75b0*/  UIMAD UR15, UR15, 0x31, URZ ;  /* 0x000000310f0f78a4 */ /* 0x000fe4000f8e023f */
[----:B------:R-:W-:Y:S01]  /*75c0*/  STL [R1+0x8b0], R7 ;  /* 0x0008b00701007387 */ /* 0x000fe20000100800 */
[----:B------:R-:W-:Y:S02]  /*75d0*/  UIMAD UR46, UR46, 0x30, URZ ;  /* 0x000000302e2e78a4 */ /* 0x000fe4000f8e023f */
[----:B------:R-:W-:Y:S01]  /*75e0*/  UIMAD UR8, UR8, 0x2f, URZ ;  /* 0x0000002f080878a4 */ /* 0x000fe2000f8e023f */
[----:B------:R-:W-:Y:S01]  /*75f0*/  STL [R1+0x8b8], R9 ;  /* 0x0008b80901007387 */ /* 0x000fe20000100800 */
[----:B------:R-:W-:-:S02]  /*7600*/  UIMAD UR26, UR26, 0x2e, URZ ;  /* 0x0000002e1a1a78a4 */ /* 0x000fc4000f8e023f */
[----:B------:R-:W-:Y:S01]  /*7610*/  UIMAD UR54, UR54, 0x2d, URZ ;  /* 0x0000002d363678a4 */ /* 0x000fe2000f8e023f */
[----:B------:R-:W-:Y:S01]  /*7620*/  STL [R1+0x8c0], R11 ;  /* 0x0008c00b01007387 */ /* 0x000fe20000100800 */
[----:B------:R-:W-:Y:S02]  /*7630*/  UIMAD UR38, UR38, 0x2c, URZ ;  /* 0x0000002c262678a4 */ /* 0x000fe4000f8e023f */
[----:B------:R-:W-:Y:S01]  /*7640*/  UIMAD UR18, UR18, 0x2b, URZ ;  /* 0x0000002b121278a4 */ /* 0x000fe2000f8e023f */
[----:B------:R0:W-:Y:S01]  /*7650*/  STL [R1+0x1718], R0 ;  /* 0x0017180001007387 */ /* 0x0001e20000100800 */
[----:B------:R-:W-:-:S03]  /*7660*/  ULDC UR58, c[0x0][0x238] ;  /* 0x00008e00003a7ab9 */ /* 0x000fc60000000800 */
[----:B------:R3:W-:Y:S01]  /*7670*/  STL [R1+0x1720], R5 ;  /* 0x0017200501007387 */ /* 0x0007e20000100800 */
[----:B0-----:R-:W-:-:S03]  /*7680*/  IADD3 R0, P3, R10, UR34, RZ ;  /* 0x000000220a007c10 */ /* 0x001fc6000ff7e0ff */
[----:B------:R0:W-:Y:S01]  /*7690*/  STL [R1+0x1728], R4 ;  /* 0x0017280401007387 */ /* 0x0001e20000100800 */
[----:B------:R-:W-:Y:S01]  /*76a0*/  UIMAD UR34, UR9, 0x7e, URZ ;  /* 0x0000007e092278a4 */ /* 0x000fe2000f8e023f */
[----:B---3--:R-:W-:Y:S02]  /*76b0*/  IADD3.X R5, R9, UR35, RZ, P1, !PT ;  /* 0x0000002309057c10 */ /* 0x008fe40008ffe4ff */
[----:B------:R3:W-:Y:S01]  /*76c0*/  STL [R1+0x1730], R0 ;  /* 0x0017300001007387 */ /* 0x0007e20000100800 */
[----:B0-----:R-:W-:Y:S02]  /*76d0*/  IADD3.X R4, R11, UR35, RZ, P0, !PT ;  /* 0x000000230b047c10 */ /* 0x001fe400087fe4ff */
[----:B---3--:R-:W-:-:S03]  /*76e0*/  IADD3.X R0, R7, UR35, RZ, P2, !PT ;  /* 0x0000002307007c10 */ /* 0x008fc600097fe4ff */
[----:B------:R0:W-:Y:S04]  /*76f0*/  STL [R1+0x1714], R4 ;  /* 0x0017140401007387 */ /* 0x0001e80000100800 */
[----:B------:R3:W-:Y:S04]  /*7700*/  STL [R1+0x171c], R5 ;  /* 0x00171c0501007387 */ /* 0x0007e80000100800 */
[----:B------:R4:W-:Y:S01]  /*7710*/  STL [R1+0x1724], R0 ;  /* 0x0017240001007387 */ /* 0x0009e20000100800 */
[----:B0-----:R-:W-:Y:S01]  /*7720*/  IADD3.X R4, R3, UR35, RZ, P3, !PT ;  /* 0x0000002303047c10 */ /* 0x001fe20009ffe4ff */
[----:B------:R-:W-:-:S02]  /*7730*/  USHF.R.S32.HI UR35, URZ, 0x1f, UR34 ;  /* 0x0000001f3f237899 */ /* 0x000fc40008011422 */
[----:B---3--:R-:W-:Y:S02]  /*7740*/  IADD3 R5, P1, R13, UR34, RZ ;  /* 0x000000220d057c10 */ /* 0x008fe4000ff3e0ff */
[----:B------:R0:W-:Y:S01]  /*7750*/  STL [R1+0x172c], R4 ;  /* 0x00172c0401007387 */ /* 0x0001e20000100800 */
[----:B----4-:R-:W-:-:S05]  /*7760*/  IADD3 R0, P0, R16, UR34, RZ ;  /* 0x0000002210007c10 */ /* 0x010fca000ff1e0ff */
[----:B------:R3:W-:Y:S01]  /*7770*/  STL [R1+0x1738], R0 ;  /* 0x0017380001007387 */ /* 0x0007e20000100800 */
[----:B0-----:R-:W-:-:S03]  /*7780*/  IADD3 R4, P2, R12, UR34, RZ ;  /* 0x000000220c047c10 */ /* 0x001fc6000ff5e0ff */
[----:B------:R0:W-:Y:S01]  /*7790*/  STL [R1+0x1740], R5 ;  /* 0x0017400501007387 */ /* 0x0001e20000100800 */
[----:B---3--:R-:W-:-:S03]  /*77a0*/  IADD3 R0, P3, R10, UR34, RZ ;  /* 0x000000220a007c10 */ /* 0x008fc6000ff7e0ff */
[----:B------:R3:W-:Y:S01]  /*77b0*/  STL [R1+0x1748], R4 ;  /* 0x0017480401007387 */ /* 0x0007e20000100800 */
[----:B------:R-:W-:Y:S01]  /*77c0*/  UIMAD UR34, UR9, 0x7d, URZ ;  /* 0x0000007d092278a4 */ /* 0x000fe2000f8e023f */
[----:B0-----:R-:W-:Y:S02]  /*77d0*/  IADD3.X R5, R9, UR35, RZ, P1, !PT ;  /* 0x0000002309057c10 */ /* 0x001fe40008ffe4ff */
[----:B------:R0:W-:Y:S01]  /*77e0*/  STL [R1+0x1750], R0 ;  /* 0x0017500001007387 */ /* 0x0001e20000100800 */
[----:B---3--:R-:W-:Y:S02]  /*77f0*/  IADD3.X R4, R11, UR35, RZ, P0, !PT ;  /* 0x000000230b047c10 */ /* 0x008fe400087fe4ff */
[----:B0-----:R-:W-:-:S03]  /*7800*/  IADD3.X R0, R7, UR35, RZ, P2, !PT ;  /* 0x0000002307007c10 */ /* 0x001fc600097fe4ff */
        /* <DEDUP_REMOVED lines=571> */
[----:B--2---:R-:W-:Y:S01]  /*9bc0*/  VIADD R14, R14, 0x7f ;  /* 0x0000007f0e0e7836 */ /* 0x004fe20000000000 */
[----:B------:R-:W-:Y:S01]  /*9bd0*/  UIMAD UR58, UR58, 0x2a, URZ ;  /* 0x0000002a3a3a78a4 */ /* 0x000fe2000f8e023f */
[----:B0-----:R-:W-:Y:S01]  /*9be0*/  IADD3.X R5, R9, UR35, RZ, P1, !PT ;  /* 0x0000002309057c10 */ /* 0x001fe20008ffe4ff */
[----:B------:R0:W-:Y:S01]  /*9bf0*/  STL [R1+0x1b50], R0 ;  /* 0x001b500001007387 */ /* 0x0001e20000100800 */
[----:B------:R-:W-:Y:S01]  /*9c00*/  ULDC UR34, c[0x0][0x238] ;  /* 0x00008e0000227ab9 */ /* 0x000fe20000000800 */
[----:B---3--:R-:W-:Y:S02]  /*9c10*/  IADD3.X R4, R11, UR35, RZ, P0, !PT ;  /* 0x000000230b047c10 */ /* 0x008fe400087fe4ff */
[----:B0-----:R-:W-:-:S03]  /*9c20*/  IADD3.X R0, R7, UR35, RZ, P2, !PT ;  /* 0x0000002307007c10 */ /* 0x001fc600097fe4ff */
[----:B------:R0:W-:Y:S04]  /*9c30*/  STL [R1+0x1b34], R4 ;  /* 0x001b340401007387 */ /* 0x0001e80000100800 */
[----:B------:R2:W-:Y:S04]  /*9c40*/  STL [R1+0x1b3c], R5 ;  /* 0x001b3c0501007387 */ /* 0x0005e80000100800 */
[----:B------:R3:W-:Y:S01]  /*9c50*/  STL [R1+0x1b44], R0 ;  /* 0x001b440001007387 */ /* 0x0007e20000100800 */
[----:B0-----:R-:W-:Y:S01]  /*9c60*/  IADD3.X R4, R3, UR35, RZ, P3, !PT ;  /* 0x0000002303047c10 */ /* 0x001fe20009ffe4ff */
[----:B------:R-:W-:-:S02]  /*9c70*/  USHF.R.S32.HI UR35, URZ, 0x1f, UR50 ;  /* 0x0000001f3f237899 */ /* 0x000fc40008011432 */
[----:B--2---:R-:W-:Y:S02]  /*9c80*/  IADD3 R5, P1, R13, UR50, RZ ;  /* 0x000000320d057c10 */ /* 0x004fe4000ff3e0ff */
[----:B------:R0:W-:Y:S01]  /*9c90*/  STL [R1+0x1b4c], R4 ;  /* 0x001b4c0401007387 */ /* 0x0001e20000100800 */
[----:B---3--:R-:W-:-:S05]  /*9ca0*/  IADD3 R0, P0, R16, UR50, RZ ;  /* 0x0000003210007c10 */ /* 0x008fca000ff1e0ff */
[----:B------:R2:W-:Y:S01]  /*9cb0*/  STL [R1+0x1b58], R0 ;  /* 0x001b580001007387 */ /* 0x0005e20000100800 */
[----:B0-----:R-:W-:-:S03]  /*9cc0*/  IADD3 R4, P2, R12, UR50, RZ ;  /* 0x000000320c047c10 */ /* 0x001fc6000ff5e0ff */
[----:B------:R0:W-:Y:S01]  /*9cd0*/  STL [R1+0x1b60], R5 ;  /* 0x001b600501007387 */ /* 0x0001e20000100800 */
[----:B--2---:R-:W-:-:S03]  /*9ce0*/  IADD3 R0, P3, R10, UR50, RZ ;  /* 0x000000320a007c10 */ /* 0x004fc6000ff7e0ff */
[----:B------:R2:W-:Y:S01]  /*9cf0*/  STL [R1+0x1b68], R4 ;  /* 0x001b680401007387 */ /* 0x0005e20000100800 */
[----:B------:R-:W-:Y:S01]  /*9d00*/  UIMAD UR34, UR34, 0x29, URZ ;  /* 0x00000029222278a4 */ /* 0x000fe2000f8e023f */
[----:B0-----:R-:W-:Y:S02]  /*9d10*/  IADD3.X R5, R9, UR35, RZ, P1, !PT ;  /* 0x0000002309057c10 */ /* 0x001fe40008ffe4ff */
[----:B------:R0:W-:Y:S01]  /*9d20*/  STL [R1+0x1b70], R0 ;  /* 0x001b700001007387 */ /* 0x0001e20000100800 */
[----:B------:R-:W-:Y:S01]  /*9d30*/  ULDC UR50, c[0x0][0x238] ;  /* 0x00008e0000327ab9 */ /* 0x000fe20000000800 */
[----:B--2---:R-:W-:Y:S02]  /*9d40*/  IADD3.X R4, R11, UR35, RZ, P0, !PT ;  /* 0x000000230b047c10 */ /* 0x004fe400087fe4ff */
        /* <DEDUP_REMOVED lines=166> */
[----:B------:R-:W-:Y:S01]  /*a7b0*/  USHF.L.U32 UR48, UR48, 0x5, URZ ;  /* 0x0000000530307899 */ /* 0x000fe2000800063f */
        /* <DEDUP_REMOVED lines=429> */
[----:B---3--:R-:W-:Y:S01]  /*c290*/  IADD3 R0, P0, R16, UR29, RZ ;  /* 0x0000001d10007c10 */ /* 0x008fe2000ff1e0ff */
[----:B------:R0:W-:Y:S04]  /*c2a0*/  STL [R1+0x1f4c], R4 ;  /* 0x001f4c0401007387 */ /* 0x0001e80000100800 */
[----:B------:R2:W-:Y:S01]  /*c2b0*/  STL [R1+0x1f58], R0 ;  /* 0x001f580001007387 */ /* 0x0005e20000100800 */
[----:B0-----:R-:W-:-:S03]  /*c2c0*/  IADD3 R4, P2, R12, UR29, RZ ;  /* 0x0000001d0c047c10 */ /* 0x001fc6000ff5e0ff */
[----:B------:R0:W-:Y:S01]  /*c2d0*/  STL [R1+0x1f60], R5 ;  /* 0x001f600501007387 */ /* 0x0001e20000100800 */
[----:B--2---:R-:W-:-:S03]  /*c2e0*/  IADD3 R0, P3, R10, UR29, RZ ;  /* 0x0000001d0a007c10 */ /* 0x004fc6000ff7e0ff */
[----:B------:R-:W-:Y:S01]  /*c2f0*/  STL [R1+0x1f68], R4 ;  /* 0x001f680401007387 */ /* 0x000fe20000100800 */
[----:B------:R-:W-:Y:S01]  /*c300*/  UIMAD UR31, UR31, 0x9, URZ ;  /* 0x000000091f1f78a4 */ /* 0x000fe2000f8e023f */
[----:B------:R-:W-:Y:S02]  /*c310*/  ULDC UR29, c[0x0][0x238] ;  /* 0x00008e00001d7ab9 */ /* 0x000fe40000000800 */
[----:B------:R2:W-:Y:S01]  /*c320*/  STL [R1+0x1f70], R0 ;  /* 0x001f700001007387 */ /* 0x0005e20000100800 */
[----:B0-----:R-:W-:Y:S02]  /*c330*/  IADD3.X R5, R9, UR35, RZ, P1, !PT ;  /* 0x0000002309057c10 */ /* 0x001fe40008ffe4ff */
[----:B--2---:R-:W-:Y:S02]  /*c340*/  IADD3.X R0, R11, UR35, RZ, P0, !PT ;  /* 0x000000230b007c10 */ /* 0x004fe400087fe4ff */
[----:B------:R-:W-:-:S03]  /*c350*/  IADD3.X R4, R7, UR35, RZ, P2, !PT ;  /* 0x0000002307047c10 */ /* 0x000fc600097fe4ff */
[----:B------:R0:W-:Y:S04]  /*c360*/  STL [R1+0x1f54], R0 ;  /* 0x001f540001007387 */ /* 0x0001e80000100800 */
[----:B------:R-:W-:Y:S01]  /*c370*/  STL [R1+0x1f5c], R5 ;  /* 0x001f5c0501007387 */ /* 0x000fe20000100800 */
[----:B0-----:R-:W-:-:S03]  /*c380*/  IADD3.X R0, R3, UR35, RZ, P3, !PT ;  /* 0x0000002303007c10 */ /* 0x001fc60009ffe4ff */
[----:B------:R0:W-:Y:S01]  /*c390*/  STL [R1+0x1f64], R4 ;  /* 0x001f640401007387 */ /* 0x0001e20000100800 */
[----:B------:R-:W-:-:S03]  /*c3a0*/  USHF.R.S32.HI UR35, URZ, 0x1f, UR27 ;  /* 0x0000001f3f237899 */ /* 0x000fc6000801141b */
[----:B------:R2:W-:Y:S01]  /*c3b0*/  STL [R1+0x1f6c], R0 ;  /* 0x001f6c0001007387 */ /* 0x0005e20000100800 */
[----:B0-----:R-:W-:Y:S02]  /*c3c0*/  IADD3 R4, P0, R16, UR27, RZ ;  /* 0x0000001b10047c10 */ /* 0x001fe4000ff1e0ff */
[----:B--2---:R-:W-:-:S03]  /*c3d0*/  IADD3 R0, P1, R13, UR27, RZ ;  /* 0x0000001b0d007c10 */ /* 0x004fc6000ff3e0ff */
[----:B------:R0:W-:Y:S01]  /*c3e0*/  STL [R1+0x1f78], R4 ;  /* 0x001f780401007387 */ /* 0x0001e20000100800 */
[----:B------:R-:W-:-:S03]  /*c3f0*/  IADD3.X R17, R11, UR35, RZ, P0, !PT ;  /* 0x000000230b117c10 */ /* 0x000fc600087fe4ff */
[----:B------:R2:W-:Y:S01]  /*c400*/  STL [R1+0x1f80], R0 ;  /* 0x001f800001007387 */ /* 0x0005e20000100800 */
[----:B------:R-:W-:Y:S02]  /*c410*/  IADD3.X R18, R9, UR35, RZ, P1, !PT ;  /* 0x0000002309127c10 */ /* 0x000fe40008ffe4ff */
[----:B0-----:R-:W-:Y:S02]  /*c420*/  IADD3 R4, P2, R12, UR27, RZ ;  /* 0x0000001b0c047c10 */ /* 0x001fe4000ff5e0ff */
[----:B--2---:R-:W-:-:S03]  /*c430*/  IADD3 R0, P3, R10, UR27, RZ ;  /* 0x0000001b0a007c10 */ /* 0x004fc6000ff7e0ff */
[----:B------:R-:W-:Y:S01]  /*c440*/  STL [R1+0x1f88], R4 ;  /* 0x001f880401007387 */ /* 0x000fe20000100800 */
[----:B------:R-:W-:Y:S01]  /*c450*/  IADD3.X R6, R7, UR35, RZ, P2, !PT ;  /* 0x0000002307067c10 */ /* 0x000fe200097fe4ff */
[----:B------:R-:W-:Y:S02]  /*c460*/  USHF.L.U32 UR29, UR29, 0x3, URZ ;  /* 0x000000031d1d7899 */ /* 0x000fe4000800063f */
[----:B------:R-:W-:Y:S01]  /*c470*/  STL [R1+0x1f90], R0 ;  /* 0x001f900001007387 */ /* 0x000fe20000100800 */
[----:B-1----:R-:W-:Y:S01]  /*c480*/  LOP3.LUT R5, R8, 0x3, RZ, 0xc0, !PT ;  /* 0x0000000308057812 */ /* 0x002fe200078ec0ff */
[----:B------:R-:W-:Y:S02]  /*c490*/  ULDC UR27, c[0x0][0x238] ;  /* 0x00008e00001b7ab9 */ /* 0x000fe40000000800 */
[----:B------:R0:W-:Y:S04]  /*c4a0*/  STL [R1+0x1f74], R17 ;  /* 0x001f741101007387 */ /* 0x0001e80000100800 */
[----:B------:R1:W-:Y:S04]  /*c4b0*/  STL [R1+0x1f7c], R18 ;  /* 0x001f7c1201007387 */ /* 0x0003e80000100800 */
[----:B------:R2:W-:Y:S01]  /*c4c0*/  STL [R1+0x1f84], R6 ;  /* 0x001f840601007387 */ /* 0x0005e20000100800 */
[----:B0-----:R-:W-:Y:S01]  /*c4d0*/  IADD3.X R17, R3, UR35, RZ, P3, !PT ;  /* 0x0000002303117c10 */ /* 0x001fe20009ffe4ff */
[----:B------:R-:W-:-:S02]  /*c4e0*/  USHF.R.S32.HI UR35, URZ, 0x1f, UR25 ;  /* 0x0000001f3f237899 */ /* 0x000fc40008011419 */
[----:B-1----:R-:W-:Y:S02]  /*c4f0*/  IADD3 R18, P1, R13, UR25, RZ ;  /* 0x000000190d127c10 */ /* 0x002fe4000ff3e0ff */
[----:B--2---:R-:W-:Y:S01]  /*c500*/  IADD3 R6, P0, R16, UR25, RZ ;  /* 0x0000001910067c10 */ /* 0x004fe2000ff1e0ff */
[----:B------:R0:W-:Y:S01]  /*c510*/  STL [R1+0x1f8c], R17 ;  /* 0x001f8c1101007387 */ /* 0x0001e20000100800 */
[----:B------:R-:W-:-:S03]  /*c520*/  SHF.R.S32.HI R0, RZ, 0x1f, R14 ;  /* 0x0000001fff007819 */ /* 0x000fc6000001140e */
[----:B------:R1:W-:Y:S01]  /*c530*/  STL [R1+0x1f98], R6 ;  /* 0x001f980601007387 */ /* 0x0003e20000100800 */
[----:B0-----:R-:W-:-:S03]  /*c540*/  IADD3 R17, P2, R12, UR25, RZ ;  /* 0x000000190c117c10 */ /* 0x001fc6000ff5e0ff */
[----:B------:R-:W-:Y:S01]  /*c550*/  STL [R1+0x1fa0], R18 ;  /* 0x001fa01201007387 */ /* 0x000fe20000100800 */
[----:B-1----:R-:W-:-:S03]  /*c560*/  IADD3 R6, P3, R10, UR25, RZ ;  /* 0x000000190a067c10 */ /* 0x002fc6000ff7e0ff */
[----:B------:R-:W-:Y:S01]  /*c570*/  STL [R1+0x1fa8], R17 ;  /* 0x001fa81101007387 */ /* 0x000fe20000100800 */
[----:B------:R-:W-:Y:S01]  /*c580*/  LEA.HI R0, R0, R14, RZ, 0x7 ;  /* 0x0000000e00007211 */ /* 0x000fe200078f38ff */
[----:B------:R-:W-:Y:S01]  /*c590*/  IMAD R0, R5, 0x420, RZ ;  /* 0x0000042005007824 */ /* 0x000fe200078e02ff */
[----:B------:R-:W-:Y:S01]  /*c5a0*/  SHF.R.U32.HI R4, RZ, 0x2, R8 ;  /* 0x00000002ff047819 */ /* 0x000fe20000011608 */
[----:B------:R0:W-:Y:S01]  /*c5b0*/  STL [R1+0x1fb0], R6 ;  /* 0x001fb00601007387 */ /* 0x0001e20000100800 */
[----:B------:R-:W-:Y:S01]  /*c5c0*/  IADD3.X R14, R9, UR35, RZ, P1, !PT ;  /* 0x00000023090e7c10 */ /* 0x000fe20008ffe4ff */
[----:B------:R-:W-:Y:S01]  /*c5d0*/  UIMAD UR27, UR27, 0x7, URZ ;  /* 0x000000071b1b78a4 */ /* 0x000fe2000f8e023f */
[----:B------:R-:W-:Y:S01]  /*c5e0*/  IADD3.X R5, R7, UR35, RZ, P2, !PT ;  /* 0x0000002307057c10 */ /* 0x000fe200097fe4ff */
[----:B------:R-:W-:Y:S01]  /*c5f0*/  ULDC UR25, c[0x0][0x238] ;  /* 0x00008e0000197ab9 */ /* 0x000fe20000000800 */
[----:B0-----:R-:W-:-:S05]  /*c600*/  IADD3.X R6, R11, UR35, RZ, P0, !PT ;  /* 0x000000230b067c10 */ /* 0x001fca00087fe4ff */
[----:B------:R0:W-:Y:S04]  /*c610*/  STL [R1+0x1f94], R6 ;  /* 0x001f940601007387 */ /* 0x0001e80000100800 */
[----:B------:R1:W-:Y:S04]  /*c620*/  STL [R1+0x1f9c], R14 ;  /* 0x001f9c0e01007387 */ /* 0x0003e80000100800 */
[----:B------:R2:W-:Y:S01]  /*c630*/  STL [R1+0x1fa4], R5 ;  /* 0x001fa40501007387 */ /* 0x0005e20000100800 */
[----:B0-----:R-:W-:Y:S01]  /*c640*/  IADD3.X R6, R3, UR35, RZ, P3, !PT ;  /* 0x0000002303067c10 */ /* 0x001fe20009ffe4ff */
[----:B------:R-:W-:Y:S01]  /*c650*/  USHF.R.S32.HI UR35, URZ, 0x1f, UR23 ;  /* 0x0000001f3f237899 */ /* 0x000fe20008011417 */
[----:B------:R-:W-:-:S02]  /*c660*/  SGXT.U32 R4, R4, 0x3 ;  /* 0x000000030404781a */ /* 0x000fc40000000000 */
[----:B-1----:R-:W-:Y:S02]  /*c670*/  IADD3 R14, P1, R13, UR23, RZ ;  /* 0x000000170d0e7c10 */ /* 0x002fe4000ff3e0ff */
[----:B--2---:R-:W-:Y:S01]  /*c680*/  IADD3 R5, P0, R16, UR23, RZ ;  /* 0x0000001710057c10 */ /* 0x004fe2000ff1e0ff */
[----:B------:R0:W-:Y:S04]  /*c690*/  STL [R1+0x1fac], R6 ;  /* 0x001fac0601007387 */ /* 0x0001e80000100800 */
[----:B------:R1:W-:Y:S01]  /*c6a0*/  STL [R1+0x1fb8], R5 ;  /* 0x001fb80501007387 */ /* 0x0003e20000100800 */
[----:B------:R-:W-:Y:S02]  /*c6b0*/  LOP3.LUT R0, R0, R4, RZ, 0xfc, !PT ;  /* 0x0000000400007212 */ /* 0x000fe400078efcff */
[----:B0-----:R-:W-:Y:S01]  /*c6c0*/  IADD3 R6, P2, R12, UR23, RZ ;  /* 0x000000170c067c10 */ /* 0x001fe2000ff5e0ff */
[----:B------:R-:W-:Y:S01]  /*c6d0*/  STL [R1+0x1fc0], R14 ;  /* 0x001fc00e01007387 */ /* 0x000fe20000100800 */
[----:B-1----:R-:W-:-:S03]  /*c6e0*/  IADD3 R5, P3, R10, UR23, RZ ;  /* 0x000000170a057c10 */ /* 0x002fc6000ff7e0ff */
[----:B------:R0:W-:Y:S01]  /*c6f0*/  STL [R1+0x1fc8], R6 ;  /* 0x001fc80601007387 */ /* 0x0001e20000100800 */
[----:B------:R-:W-:Y:S01]  /*c700*/  IADD3.X R4, R11, UR35, RZ, P0, !PT ;  /* 0x000000230b047c10 */ /* 0x000fe200087fe4ff */
[----:B------:R-:W-:Y:S02]  /*c710*/  UIMAD UR25, UR25, 0x6, URZ ;  /* 0x00000006191978a4 */ /* 0x000fe4000f8e023f */
[----:B------:R1:W-:Y:S01]  /*c720*/  STL [R1+0x1fd0], R5 ;  /* 0x001fd00501007387 */ /* 0x0003e20000100800 */
[----:B------:R-:W-:Y:S01]  /*c730*/  ULDC UR23, c[0x0][0x238] ;  /* 0x00008e0000177ab9 */ /* 0x000fe20000000800 */
[----:B0-----:R-:W-:Y:S02]  /*c740*/  IADD3.X R6, R9, UR35, RZ, P1, !PT ;  /* 0x0000002309067c10 */ /* 0x001fe40008ffe4ff */
[----:B------:R0:W-:Y:S01]  /*c750*/  STL [R1+0x1fb4], R4 ;  /* 0x001fb40401007387 */ /* 0x0001e20000100800 */
[----:B-1----:R-:W-:-:S03]  /*c760*/  IADD3.X R5, R7, UR35, RZ, P2, !PT ;  /* 0x0000002307057c10 */ /* 0x002fc600097fe4ff */
[----:B------:R1:W-:Y:S04]  /*c770*/  STL [R1+0x1fbc], R6 ;  /* 0x001fbc0601007387 */ /* 0x0003e80000100800 */
[----:B------:R2:W-:Y:S01]  /*c780*/  STL [R1+0x1fc4], R5 ;  /* 0x001fc40501007387 */ /* 0x0005e20000100800 */
[----:B0-----:R-:W-:Y:S01]  /*c790*/  IADD3.X R4, R3, UR35, RZ, P3, !PT ;  /* 0x0000002303047c10 */ /* 0x001fe20009ffe4ff */
[----:B------:R-:W-:Y:S02]  /*c7a0*/  USHF.R.S32.HI UR35, URZ, 0x1f, UR21 ;  /* 0x0000001f3f237899 */ /* 0x000fe40008011415 */
[----:B-1----:R-:W-:Y:S02]  /*c7b0*/  IADD3 R6, P1, R13, UR21, RZ ;  /* 0x000000150d067c10 */ /* 0x002fe4000ff3e0ff */
[----:B--2---:R-:W-:Y:S01]  /*c7c0*/  IADD3 R5, P0, R16, UR21, RZ ;  /* 0x0000001510057c10 */ /* 0x004fe2000ff1e0ff */
[----:B------:R0:W-:Y:S04]  /*c7d0*/  STL [R1+0x1fcc], R4 ;  /* 0x001fcc0401007387 */ /* 0x0001e80000100800 */
[----:B------:R1:W-:Y:S01]  /*c7e0*/  STL [R1+0x1fd8], R5 ;  /* 0x001fd80501007387 */ /* 0x0003e20000100800 */
[----:B0-----:R-:W-:-:S03]  /*c7f0*/  IADD3 R4, P2, R12, UR21, RZ ;  /* 0x000000150c047c10 */ /* 0x001fc6000ff5e0ff */
[----:B------:R0:W-:Y:S01]  /*c800*/  STL [R1+0x1fe0], R6 ;  /* 0x001fe00601007387 */ /* 0x0001e20000100800 */
[----:B-1----:R-:W-:-:S03]  /*c810*/  IADD3 R5, P3, R10, UR21, RZ ;  /* 0x000000150a057c10 */ /* 0x002fc6000ff7e0ff */
[----:B------:R-:W-:Y:S01]  /*c820*/  STL [R1+0x1fe8], R4 ;  /* 0x001fe80401007387 */ /* 0x000fe20000100800 */
[----:B------:R-:W-:Y:S01]  /*c830*/  IADD3.X R14, R9, UR35, RZ, P1, !PT ;  /* 0x00000023090e7c10 */ /* 0x000fe20008ffe4ff */
[----:B------:R-:W-:Y:S02]  /*c840*/  UIMAD UR23, UR23, 0x5, URZ ;  /* 0x00000005171778a4 */ /* 0x000fe4000f8e023f */
[----:B------:R1:W-:Y:S01]  /*c850*/  STL [R1+0x1ff0], R5 ;  /* 0x001ff00501007387 */ /* 0x0003e20000100800 */
[----:B------:R-:W-:Y:S01]  /*c860*/  ULDC UR21, c[0x0][0x238] ;  /* 0x00008e0000157ab9 */ /* 0x000fe20000000800 */
[----:B0-----:R-:W-:Y:S02]  /*c870*/  IADD3.X R6, R7, UR35, RZ, P2, !PT ;  /* 0x0000002307067c10 */ /* 0x001fe400097fe4ff */
[----:B-1----:R-:W-:-:S05]  /*c880*/  IADD3.X R5, R11, UR35, RZ, P0, !PT ;  /* 0x000000230b057c10 */ /* 0x002fca00087fe4ff */
[----:B------:R0:W-:Y:S04]  /*c890*/  STL [R1+0x1fd4], R5 ;  /* 0x001fd40501007387 */ /* 0x0001e80000100800 */
[----:B------:R1:W-:Y:S04]  /*c8a0*/  STL [R1+0x1fdc], R14 ;  /* 0x001fdc0e01007387 */ /* 0x0003e80000100800 */
[----:B------:R2:W-:Y:S01]  /*c8b0*/  STL [R1+0x1fe4], R6 ;  /* 0x001fe40601007387 */ /* 0x0005e20000100800 */
[----:B0-----:R-:W-:Y:S01]  /*c8c0*/  IADD3.X R5, R3, UR35, RZ, P3, !PT ;  /* 0x0000002303057c10 */ /* 0x001fe20009ffe4ff */
[----:B------:R-:W-:-:S02]  /*c8d0*/  USHF.R.S32.HI UR35, URZ, 0x1f, UR19 ;  /* 0x0000001f3f237899 */ /* 0x000fc40008011413 */
        /* <DEDUP_REMOVED lines=8> */
[----:B------:R-:W-:Y:S02]  /*c960*/  IADD3.X R17, R9, UR35, RZ, P1, !PT ;  /* 0x0000002309117c10 */ /* 0x000fe40008ffe4ff */
[----:B------:R-:W-:Y:S01]  /*c970*/  LOP3.LUT R4, R8, 0x7, RZ, 0xc0, !PT ;  /* 0x0000000708047812 */ /* 0x000fe200078ec0ff */
[----:B------:R1:W-:Y:S01]  /*c980*/  STL [R1+0x2010], R6 ;  /* 0x0020100601007387 */ /* 0x0003e20000100800 */
[----:B------:R-:W-:Y:S01]  /*c990*/  USHF.L.U32 UR21, UR21, 0x2, URZ ;  /* 0x0000000215157899 */ /* 0x000fe2000800063f */
[----:B0-----:R-:W-:Y:S01]  /*c9a0*/  IADD3.X R14, R11, UR35, RZ, P0, !PT ;  /* 0x000000230b0e7c10 */ /* 0x001fe200087fe4ff */
[----:B------:R-:W-:-:S04]  /*c9b0*/  ULDC UR19, c[0x0][0x238] ;  /* 0x00008e0000137ab9 */ /* 0x000fc80000000800 */
[----:B------:R0:W-:Y:S01]  /*c9c0*/  STL [R1+0x1ff4], R14 ;  /* 0x001ff40e01007387 */ /* 0x0001e20000100800 */
[----:B-1----:R-:W-:-:S03]  /*c9d0*/  IADD3.X R6, R7, UR35, RZ, P2, !PT ;  /* 0x0000002307067c10 */ /* 0x002fc600097fe4ff */
[----:B------:R1:W-:Y:S04]  /*c9e0*/  STL [R1+0x1ffc], R17 ;  /* 0x001ffc1101007387 */ /* 0x0003e80000100800 */
[----:B------:R2:W-:Y:S01]  /*c9f0*/  STL [R1+0x2004], R6 ;  /* 0x0020040601007387 */ /* 0x0005e20000100800 */
[----:B0-----:R-:W-:Y:S01]  /*ca00*/  IADD3.X R14, R3, UR35, RZ, P3, !PT ;  /* 0x00000023030e7c10 */ /* 0x001fe20009ffe4ff */
[----:B------:R-:W-:Y:S01]  /*ca10*/  IMAD.SHL.U32 R5, R8, 0x2, RZ ;  /* 0x0000000208057824 */ /* 0x000fe200078e00ff */
[----:B------:R-:W-:Y:S01]  /*ca20*/  USHF.R.S32.HI UR35, URZ, 0x1f, UR17 ;  /* 0x0000001f3f237899 */ /* 0x000fe20008011411 */
[----:B------:R-:W-:Y:S01]  /*ca30*/  IMAD R4, R4, 0x90, RZ ;  /* 0x0000009004047824 */ /* 0x000fe200078e02ff */
[----:B-1----:R-:W-:Y:S02]  /*ca40*/  IADD3 R17, P1, R13, UR17, RZ ;  /* 0x000000110d117c10 */ /* 0x002fe4000ff3e0ff */
[----:B--2---:R-:W-:Y:S01]  /*ca50*/  IADD3 R6, P0, R16, UR17, RZ ;  /* 0x0000001110067c10 */ /* 0x004fe2000ff1e0ff */
[----:B------:R0:W-:Y:S01]  /*ca60*/  STL [R1+0x200c], R14 ;  /* 0x00200c0e01007387 */ /* 0x0001e20000100800 */
[----:B------:R-:W-:-:S03]  /*ca70*/  LOP3.LUT R5, R4, 0x30, R5, 0x78, !PT ;  /* 0x0000003004057812 */ /* 0x000fc600078e7805 */
[----:B------:R1:W-:Y:S01]  /*ca80*/  STL [R1+0x2018], R6 ;  /* 0x0020180601007387 */ /* 0x0003e20000100800 */
[----:B------:R-:W-:Y:S02]  /*ca90*/  IADD3.X R4, R11, UR35, RZ, P0, !PT ;  /* 0x000000230b047c10 */ /* 0x000fe400087fe4ff */
[----:B0-----:R-:W-:Y:S01]  /*caa0*/  IADD3 R14, P2, R12, UR17, RZ ;  /* 0x000000110c0e7c10 */ /* 0x001fe2000ff5e0ff */
[----:B------:R-:W-:Y:S01]  /*cab0*/  STL [R1+0x2020], R17 ;  /* 0x0020201101007387 */ /* 0x000fe20000100800 */
[----:B-1----:R-:W-:-:S03]  /*cac0*/  IADD3 R6, P3, R10, UR17, RZ ;  /* 0x000000110a067c10 */ /* 0x002fc6000ff7e0ff */
[----:B------:R-:W-:Y:S01]  /*cad0*/  STL [R1+0x2028], R14 ;  /* 0x0020280e01007387 */ /* 0x000fe20000100800 */
[----:B------:R-:W-:Y:S01]  /*cae0*/  UIMAD UR19, UR19, 0x3, URZ ;  /* 0x00000003131378a4 */ /* 0x000fe2000f8e023f */
[----:B------:R-:W-:Y:S02]  /*caf0*/  ULDC UR17, c[0x0][0x238] ;  /* 0x00008e0000117ab9 */ /* 0x000fe40000000800 */
[----:B------:R0:W-:Y:S04]  /*cb00*/  STL [R1+0x2030], R6 ;  /* 0x0020300601007387 */ /* 0x0001e80000100800 */
[----:B------:R1:W-:Y:S04]  /*cb10*/  STL [R1+0x994], R5 ;  /* 0x0009940501007387 */ /* 0x0003e80000100800 */
[----:B------:R2:W-:Y:S01]  /*cb20*/  STL [R1+0x2014], R4 ;  /* 0x0020140401007387 */ /* 0x0005e20000100800 */
[----:B0-----:R-:W-:-:S02]  /*cb30*/  IADD3.X R6, R9, UR35, RZ, P1, !PT ;  /* 0x0000002309067c10 */ /* 0x001fc40008ffe4ff */
[----:B-1----:R-:W-:-:S03]  /*cb40*/  IADD3.X R5, R7, UR35, RZ, P2, !PT ;  /* 0x0000002307057c10 */ /* 0x002fc600097fe4ff */
[----:B------:R0:W-:Y:S01]  /*cb50*/  STL [R1+0x201c], R6 ;  /* 0x00201c0601007387 */ /* 0x0001e20000100800 */
[----:B--2---:R-:W-:-:S03]  /*cb60*/  IADD3.X R4, R3, UR35, RZ, P3, !PT ;  /* 0x0000002303047c10 */ /* 0x004fc60009ffe4ff */
[----:B------:R-:W2:Y:S04]  /*cb70*/  LDL R14, [R1+0x30] ;  /* 0x00003000010e7983 */ /* 0x000ea80000100800 */
[----:B------:R-:W-:Y:S04]  /*cb80*/  STL [R1+0x2024], R5 ;  /* 0x0020240501007387 */ /* 0x000fe80000100800 */
[----:B------:R1:W-:Y:S01]  /*cb90*/  STL [R1+0x202c], R4 ;  /* 0x00202c0401007387 */ /* 0x0003e20000100800 */
[----:B0-----:R-:W-:Y:S02]  /*cba0*/  IADD3 R6, P1, R13, UR7, RZ ;  /* 0x000000070d067c10 */ /* 0x001fe4000ff3e0ff */
[----:B-1----:R-:W-:-:S02]  /*cbb0*/  IADD3 R4, P0, R16, UR7, RZ ;  /* 0x0000000710047c10 */ /* 0x002fc4000ff1e0ff */
[----:B------:R-:W-:-:S03]  /*cbc0*/  IADD3 R5, P2, R12, UR7, RZ ;  /* 0x000000070c057c10 */ /* 0x000fc6000ff5e0ff */
[----:B------:R0:W-:Y:S04]  /*cbd0*/  STL [R1+0x2038], R4 ;  /* 0x0020380401007387 */ /* 0x0001e80000100800 */
[----:B------:R-:W-:Y:S01]  /*cbe0*/  STL [R1+0x2040], R6 ;  /* 0x0020400601007387 */ /* 0x000fe20000100800 */
[----:B0-----:R-:W-:-:S03]  /*cbf0*/  IADD3 R4, P3, R10, UR7, RZ ;  /* 0x000000070a047c10 */ /* 0x001fc6000ff7e0ff */
[----:B------:R0:W-:Y:S04]  /*cc00*/  STL [R1+0x2048], R5 ;  /* 0x0020480501007387 */ /* 0x0001e80000100800 */
[----:B------:R1:W-:Y:S01]  /*cc10*/  STL [R1+0x2050], R4 ;  /* 0x0020500401007387 */ /* 0x0003e20000100800 */
[----:B0-----:R-:W-:-:S03]  /*cc20*/  SHF.R.U32.HI R5, RZ, 0x1, R8 ;  /* 0x00000001ff057819 */ /* 0x001fc60000011608 */
[----:B------:R-:W3:Y:S01]  /*cc30*/  LDL R8, [R1+0x5c] ;  /* 0x00005c0001087983 */ /* 0x000ee20000100800 */
[----:B------:R-:W-:Y:S01]  /*cc40*/  USHF.R.S32.HI UR35, URZ, 0x1f, UR7 ;  /* 0x0000001f3f237899 */ /* 0x000fe20008011407 */
[----:B------:R-:W-:Y:S01]  /*cc50*/  LOP3.LUT R0, R0, 0x10, R5, 0xf8, !PT ;  /* 0x0000001000007812 */ /* 0x000fe200078ef805 */
[----:B------:R-:W-:Y:S01]  /*cc60*/  USHF.L.U32 UR17, UR17, 0x1, URZ ;  /* 0x0000000111117899 */ /* 0x000fe2000800063f */
[----:B------:R-:W-:-:S03]  /*cc70*/  ULDC UR7, c[0x0][0x238] ;  /* 0x00008e0000077ab9 */ /* 0x000fc60000000800 */
[----:B------:R-:W-:Y:S02]  /*cc80*/  IADD3.X R6, R11, UR35, RZ, P0, !PT ;  /* 0x000000230b067c10 */ /* 0x000fe400087fe4ff */
[----:B------:R-:W-:Y:S02]  /*cc90*/  IADD3.X R17, R9, UR35, RZ, P1, !PT ;  /* 0x0000002309117c10 */ /* 0x000fe40008ffe4ff */
[----:B-1----:R-:W-:Y:S01]  /*cca0*/  IADD3.X R4, R7, UR35, RZ, P2, !PT ;  /* 0x0000002307047c10 */ /* 0x002fe200097fe4ff */
[----:B------:R0:W-:Y:S04]  /*ccb0*/  STL [R1+0x2034], R6 ;  /* 0x0020340601007387 */ /* 0x0001e80000100800 */
[----:B------:R-:W-:Y:S01]  /*ccc0*/  STL [R1+0x203c], R17 ;  /* 0x00203c1101007387 */ /* 0x000fe20000100800 */
[----:B------:R-:W-:-:S03]  /*ccd0*/  IADD3 R13, P1, R13, UR13, RZ ;  /* 0x0000000d0d0d7c10 */ /* 0x000fc6000ff3e0ff */
[----:B------:R1:W-:Y:S01]  /*cce0*/  STL [R1+0x2044], R4 ;  /* 0x0020440401007387 */ /* 0x0003e20000100800 */
[----:B0-----:R-:W-:Y:S01]  /*ccf0*/  IADD3.X R6, R3, UR35, RZ, P3, !PT ;  /* 0x0000002303067c10 */ /* 0x001fe20009ffe4ff */
[----:B------:R-:W-:-:S04]  /*cd00*/  USHF.R.S32.HI UR35, URZ, 0x1f, UR13 ;  /* 0x0000001f3f237899 */ /* 0x000fc8000801140d */
[----:B------:R0:W-:Y:S01]  /*cd10*/  STL [R1+0x204c], R6 ;  /* 0x00204c0601007387 */ /* 0x0001e20000100800 */
[----:B-1----:R-:W-:-:S05]  /*cd20*/  IADD3 R4, P0, R16, UR13, RZ ;  /* 0x0000000d10047c10 */ /* 0x002fca000ff1e0ff */
[----:B------:R1:W-:Y:S01]  /*cd30*/  STL [R1+0x2058], R4 ;  /* 0x0020580401007387 */ /* 0x0003e20000100800 */
[----:B0-----:R-:W-:-:S03]  /*cd40*/  IADD3 R6, P2, R12, UR13, RZ ;  /* 0x0000000d0c067c10 */ /* 0x001fc6000ff5e0ff */
[----:B------:R-:W-:Y:S01]  /*cd50*/  STL [R1+0x2060], R13 ;  /* 0x0020600d01007387 */ /* 0x000fe20000100800 */
[----:B-1----:R-:W-:Y:S01]  /*cd60*/  IADD3 R4, P3, R10, UR13, RZ ;  /* 0x0000000d0a047c10 */ /* 0x002fe2000ff7e0ff */
[----:B------:R-:W-:Y:S02]  /*cd70*/  ULDC UR13, c[0x0][0x238] ;  /* 0x00008e00000d7ab9 */ /* 0x000fe40000000800 */
[----:B------:R-:W4:Y:S04]  /*cd80*/  LDL R10, [R1+0x78] ;  /* 0x00007800010a7983 */ /* 0x000f280000100800 */
[----:B------:R-:W-:Y:S04]  /*cd90*/  STL [R1+0x2068], R6 ;  /* 0x0020680601007387 */ /* 0x000fe80000100800 */
[----:B------:R-:W5:Y:S04]  /*cda0*/  LDL R20, [R1+0x7c] ;  /* 0x00007c0001147983 */ /* 0x000f680000100800 */
[----:B------:R0:W-:Y:S04]  /*cdb0*/  STL [R1+0x2070], R4 ;  /* 0x0020700401007387 */ /* 0x0001e80000100800 */
[----:B------:R1:W-:Y:S04]  /*cdc0*/  STL [R1+0x22b8], R0 ;  /* 0x0022b80001007387 */ /* 0x0003e80000100800 */
[----:B------:R-:W5:Y:S01]  /*cdd0*/  LDL R12, [R1+0x8c] ;  /* 0x00008c00010c7983 */ /* 0x000f620000100800 */
[----:B0-----:R-:W-:-:S02]  /*cde0*/  IADD3.X R4, R11, UR35, RZ, P0, !PT ;  /* 0x000000230b047c10 */ /* 0x001fc400087fe4ff */
[----:B-1----:R-:W-:-:S03]  /*cdf0*/  IADD3.X R0, R9, UR35, RZ, P1, !PT ;  /* 0x0000002309007c10 */ /* 0x002fc60008ffe4ff */
[----:B------:R0:W-:Y:S04]  /*ce00*/  STL [R1+0x2054], R4 ;  /* 0x0020540401007387 */ /* 0x0001e80000100800 */
[----:B------:R1:W-:Y:S01]  /*ce10*/  STL [R1+0x205c], R0 ;  /* 0x00205c0001007387 */ /* 0x0003e20000100800 */
[----:B0-----:R-:W-:Y:S02]  /*ce20*/  IADD3.X R4, R7, UR35, RZ, P2, !PT ;  /* 0x0000002307047c10 */ /* 0x001fe400097fe4ff */
[----:B-1----:R-:W-:-:S03]  /*ce30*/  IADD3.X R0, R3, UR35, RZ, P3, !PT ;  /* 0x0000002303007c10 */ /* 0x002fc60009ffe4ff */
[----:B------:R2:W-:Y:S01]  /*ce40*/  STL [R1+0x2064], R4 ;  /* 0x0020640401007387 */ /* 0x0005e20000100800 */
[----:B------:R-:W-:Y:S02]  /*ce50*/  SHF.R.S32.HI R5, RZ, 0x1f, R15 ;  /* 0x0000001fff057819 */ /* 0x000fe4000001140f */
[----:B------:R-:W-:Y:S01]  /*ce60*/  SHF.R.S32.HI R6, RZ, 0x1f, R2 ;  /* 0x0000001fff067819 */ /* 0x000fe20000011402 */
[----:B------:R-:W-:Y:S01]  /*ce70*/  STL [R1+0x206c], R0 ;  /* 0x00206c0001007387 */ /* 0x000fe20000100800 */
[----:B--2---:R-:W-:-:S03]  /*ce80*/  SHF.R.S32.HI R4, RZ, 0x1f, R14 ;  /* 0x0000001fff047819 */ /* 0x004fc6000001140e */
[----:B------:R-:W2:Y:S04]  /*ce90*/  LDL R14, [R1+0x94] ;  /* 0x00009400010e7983 */ /* 0x000ea80000100800 */
[----:B------:R-:W-:Y:S04]  /*cea0*/  STL [R1+0x22d8], R4 ;  /* 0x0022d80401007387 */ /* 0x000fe80000100800 */
[----:B------:R-:W-:Y:S04]  /*ceb0*/  STL [R1+0x22f0], R5 ;  /* 0x0022f00501007387 */ /* 0x000fe80000100800 */
[----:B------:R-:W-:Y:S04]  /*cec0*/  STL [R1+0x22ec], R15 ;  /* 0x0022ec0f01007387 */ /* 0x000fe80000100800 */
[----:B------:R-:W-:Y:S04]  /*ced0*/  STL [R1+0x22f8], R6 ;  /* 0x0022f80601007387 */ /* 0x000fe80000100800 */
[----:B------:R-:W-:Y:S04]  /*cee0*/  STL [R1+0x22f4], R2 ;  /* 0x0022f40201007387 */ /* 0x000fe80000100800 */
[----:B------:R-:W2:Y:S01]  /*cef0*/  LDL R16, [R1+0x98] ;  /* 0x0000980001107983 */ /* 0x000ea20000100800 */
[----:B---3--:R-:W-:-:S05]  /*cf00*/  SHF.R.S32.HI R7, RZ, 0x1f, R8 ;  /* 0x0000001fff077819 */ /* 0x008fca0000011408 */
[----:B------:R0:W-:Y:S04]  /*cf10*/  STL [R1+0x22c8], R7 ;  /* 0x0022c80701007387 */ /* 0x0001e80000100800 */
[----:B0-----:R-:W3:Y:S02]  /*cf20*/  LDL.LU R7, [R1+0x70] ;  /* 0x0000700001077983 */ /* 0x001ee40000300800 */
[----:B---3--:R-:W-:Y:S02]  /*cf30*/  SHF.R.S32.HI R8, RZ, 0x1f, R7 ;  /* 0x0000001fff087819 */ /* 0x008fe40000011407 */
[----:B------:R-:W-:Y:S04]  /*cf40*/  STL [R1+0x22fc], R7 ;  /* 0x0022fc0701007387 */ /* 0x000fe80000100800 */
[----:B------:R0:W-:Y:S04]  /*cf50*/  STL [R1+0x22c4], R8 ;  /* 0x0022c40801007387 */ /* 0x0001e80000100800 */
[----:B0-----:R-:W3:Y:S01]  /*cf60*/  LDL.LU R8, [R1+0x74] ;  /* 0x0000740001087983 */ /* 0x001ee20000300800 */
[----:B----4-:R-:W-:-:S02]  /*cf70*/  SHF.R.S32.HI R10, RZ, 0x1f, R10 ;  /* 0x0000001fff0a7819 */ /* 0x010fc4000001140a */
[----:B-----5:R-:W-:Y:S02]  /*cf80*/  SHF.R.S32.HI R11, RZ, 0x1f, R20 ;  /* 0x0000001fff0b7819 */ /* 0x020fe40000011414 */
[----:B------:R-:W-:Y:S02]  /*cf90*/  SHF.R.S32.HI R12, RZ, 0x1f, R12 ;  /* 0x0000001fff0c7819 */ /* 0x000fe4000001140c */
[----:B---3--:R-:W-:-:S05]  /*cfa0*/  SHF.R.S32.HI R9, RZ, 0x1f, R8 ;  /* 0x0000001fff097819 */ /* 0x008fca0000011408 */
[----:B------:R-:W-:Y:S04]  /*cfb0*/  STL [R1+0x2300], R9 ;  /* 0x0023000901007387 */ /* 0x000fe80000100800 */
[----:B------:R-:W-:Y:S04]  /*cfc0*/  STL [R1+0x22cc], R8 ;  /* 0x0022cc0801007387 */ /* 0x000fe80000100800 */
[----:B------:R-:W3:Y:S04]  /*cfd0*/  LDL R17, [R1+0x88] ;  /* 0x0000880001117983 */ /* 0x000ee80000100800 */
[----:B------:R-:W4:Y:S04]  /*cfe0*/  LDL R19, [R1+0x84] ;  /* 0x0000840001137983 */ /* 0x000f280000100800 */
[----:B------:R-:W-:Y:S04]  /*cff0*/  STL [R1+0x22c0], R10 ;  /* 0x0022c00a01007387 */ /* 0x000fe80000100800 */
[----:B------:R-:W5:Y:S04]  /*d000*/  LDL R26, [R1+0x80] ;  /* 0x00008000011a7983 */ /* 0x000f680000100800 */
[----:B------:R-:W-:Y:S04]  /*d010*/  STL [R1+0x2304], R11 ;  /* 0x0023040b01007387 */ /* 0x000fe80000100800 */
[----:B------:R-:W5:Y:S04]  /*d020*/  LDL R20, [R1+0x6c] ;  /* 0x00006c0001147983 */ /* 0x000f680000100800 */
[----:B------:R-:W5:Y:S04]  /*d030*/  LDL R21, [R1+0x68] ;  /* 0x0000680001157983 */ /* 0x000f680000100800 */
[----:B------:R-:W5:Y:S04]  /*d040*/  LDL R22, [R1+0x64] ;  /* 0x0000640001167983 */ /* 0x000f680000100800 */
[----:B------:R-:W5:Y:S04]  /*d050*/  LDL R23, [R1+0x60] ;  /* 0x0000600001177983 */ /* 0x000f680000100800 */
[----:B------:R-:W5:Y:S04]  /*d060*/  LDL R24, [R1+0x58] ;  /* 0x0000580001187983 */ /* 0x000f680000100800 */
[----:B------:R0:W-:Y:S04]  /*d070*/  STL [R1+0x22bc], R12 ;  /* 0x0022bc0c01007387 */ /* 0x0001e80000100800 */
[----:B0-----:R-:W5:Y:S01]  /*d080*/  LDL.LU R12, [R1+0x90] ;  /* 0x00009000010c7983 */ /* 0x001f620000300800 */
[----:B--2---:R-:W-:-:S02]  /*d090*/  SHF.R.S32.HI R14, RZ, 0x1f, R14 ;  /* 0x0000001fff0e7819 */ /* 0x004fc4000001140e */
[----:B------:R-:W-:Y:S02]  /*d0a0*/  SHF.R.S32.HI R16, RZ, 0x1f, R16 ;  /* 0x0000001fff107819 */ /* 0x000fe40000011410 */
[----:B---3--:R-:W-:Y:S02]  /*d0b0*/  SHF.R.S32.HI R17, RZ, 0x1f, R17 ;  /* 0x0000001fff117819 */ /* 0x008fe40000011411 */
[----:B----4-:R-:W-:Y:S02]  /*d0c0*/  SHF.R.S32.HI R18, RZ, 0x1f, R19 ;  /* 0x0000001fff127819 */ /* 0x010fe40000011413 */
[----:B-----5:R-:W-:Y:S02]  /*d0d0*/  SHF.R.S32.HI R19, RZ, 0x1f, R26 ;  /* 0x0000001fff137819 */ /* 0x020fe4000001141a */
[----:B------:R-:W-:-:S05]  /*d0e0*/  SHF.R.S32.HI R13, RZ, 0x1f, R12 ;  /* 0x0000001fff0d7819 */ /* 0x000fca000001140c */
[----:B------:R-:W-:Y:S04]  /*d0f0*/  STL [R1+0x230c], R13 ;  /* 0x00230c0d01007387 */ /* 0x000fe80000100800 */
[----:B------:R-:W-:Y:S04]  /*d100*/  STL [R1+0x2308], R12 ;  /* 0x0023080c01007387 */ /* 0x000fe80000100800 */
[----:B------:R-:W2:Y:S04]  /*d110*/  LDL R7, [R1+0x48] ;  /* 0x0000480001077983 */ /* 0x000ea80000100800 */
[----:B------:R-:W3:Y:S04]  /*d120*/  LDL R2, [R1+0x44] ;  /* 0x0000440001027983 */ /* 0x000ee80000100800 */
[----:B------:R-:W4:Y:S04]  /*d130*/  LDL R6, [R1+0x40] ;  /* 0x0000400001067983 */ /* 0x000f280000100800 */
[----:B------:R-:W5:Y:S04]  /*d140*/  LDL R15, [R1+0x38] ;  /* 0x00003800010f7983 */ /* 0x000f680000100800 */
[----:B------:R-:W5:Y:S04]  /*d150*/  LDL R0, [R1+0x2c] ;  /* 0x00002c0001007983 */ /* 0x000f680000100800 */
[----:B------:R-:W5:Y:S04]  /*d160*/  LDL R25, [R1+0x54] ;  /* 0x0000540001197983 */ /* 0x000f680000100800 */
[----:B------:R-:W5:Y:S04]  /*d170*/  LDL R28, [R1+0x50] ;  /* 0x00005000011c7983 */ /* 0x000f680000100800 */
[----:B------:R-:W5:Y:S04]  /*d180*/  LDL R29, [R1+0x4c] ;  /* 0x00004c00011d7983 */ /* 0x000f680000100800 */
[----:B------:R-:W-:Y:S04]  /*d190*/  STL [R1+0x2314], R14 ;  /* 0x0023140e01007387 */ /* 0x000fe80000100800 */
[----:B------:R-:W5:Y:S04]  /*d1a0*/  LDL R4, [R1+0x28] ;  /* 0x0000280001047983 */ /* 0x000f680000100800 */
[----:B------:R-:W5:Y:S04]  /*d1b0*/  LDL R5, [R1+0x24] ;  /* 0x0000240001057983 */ /* 0x000f680000100800 */
[----:B------:R-:W-:Y:S04]  /*d1c0*/  STL [R1+0x2318], R16 ;  /* 0x0023181001007387 */ /* 0x000fe80000100800 */
[----:B------:R-:W-:Y:S04]  /*d1d0*/  STL [R1+0x231c], R17 ;  /* 0x00231c1101007387 */ /* 0x000fe80000100800 */
[----:B------:R-:W-:Y:S04]  /*d1e0*/  STL [R1+0x2320], R18 ;  /* 0x0023201201007387 */ /* 0x000fe80000100800 */
[----:B------:R-:W5:Y:S01]  /*d1f0*/  LDL R26, [R1+0x20] ;  /* 0x00002000011a7983 */ /* 0x000f620000100800 */
[----:B------:R-:W-:-:S02]  /*d200*/  SHF.R.S32.HI R20, RZ, 0x1f, R20 ;  /* 0x0000001fff147819 */ /* 0x000fc40000011414 */
[----:B------:R-:W-:Y:S02]  /*d210*/  SHF.R.S32.HI R21, RZ, 0x1f, R21 ;  /* 0x0000001fff157819 */ /* 0x000fe40000011415 */
[----:B------:R-:W-:Y:S01]  /*d220*/  SHF.R.S32.HI R22, RZ, 0x1f, R22 ;  /* 0x0000001fff167819 */ /* 0x000fe20000011416 */
[----:B------:R-:W-:Y:S01]  /*d230*/  STL [R1+0x2324], R19 ;  /* 0x0023241301007387 */ /* 0x000fe20000100800 */
[----:B------:R-:W-:Y:S02]  /*d240*/  SHF.R.S32.HI R23, RZ, 0x1f, R23 ;  /* 0x0000001fff177819 */ /* 0x000fe40000011417 */
[----:B------:R-:W-:Y:S01]  /*d250*/  SHF.R.S32.HI R24, RZ, 0x1f, R24 ;  /* 0x0000001fff187819 */ /* 0x000fe20000011418 */
[----:B------:R-:W-:Y:S04]  /*d260*/  STL [R1+0x2328], R20 ;  /* 0x0023281401007387 */ /* 0x000fe80000100800 */
[----:B------:R-:W-:Y:S04]  /*d270*/  STL [R1+0x232c], R21 ;  /* 0x00232c1501007387 */ /* 0x000fe80000100800 */
[----:B------:R-:W-:Y:S04]  /*d280*/  STL [R1+0x2330], R22 ;  /* 0x0023301601007387 */ /* 0x000fe80000100800 */
[----:B------:R-:W5:Y:S04]  /*d290*/  LDL R3, [R1+0x1c] ;  /* 0x00001c0001037983 */ /* 0x000f680000100800 */
[----:B------:R-:W-:Y:S04]  /*d2a0*/  STL [R1+0x2334], R23 ;  /* 0x0023341701007387 */ /* 0x000fe80000100800 */
[----:B------:R-:W-:Y:S04]  /*d2b0*/  STL [R1+0x2338], R24 ;  /* 0x0023381801007387 */ /* 0x000fe80000100800 */
[----:B------:R-:W5:Y:S01]  /*d2c0*/  LDL R27, [R1+0x18] ;  /* 0x00001800011b7983 */ /* 0x000f620000100800 */
[----:B--2---:R-:W-:-:S02]  /*d2d0*/  SHF.R.S32.HI R8, RZ, 0x1f, R7 ;  /* 0x0000001fff087819 */ /* 0x004fc40000011407 */
[----:B---3--:R-:W-:-:S03]  /*d2e0*/  SHF.R.S32.HI R2, RZ, 0x1f, R2 ;  /* 0x0000001fff027819 */ /* 0x008fc60000011402 */
[----:B------:R-:W-:Y:S01]  /*d2f0*/  STL [R1+0xd4], R8 ;  /* 0x0000d40801007387 */ /* 0x000fe20000100800 */
[----:B----4-:R-:W-:-:S03]  /*d300*/  SHF.R.S32.HI R7, RZ, 0x1f, R6 ;  /* 0x0000001fff077819 */ /* 0x010fc60000011406 */
[----:B------:R0:W-:Y:S01]  /*d310*/  STL [R1+0xdc], R2 ;  /* 0x0000dc0201007387 */ /* 0x0001e20000100800 */
[----:B-----5:R-:W-:-:S03]  /*d320*/  SHF.R.S32.HI R6, RZ, 0x1f, R15 ;  /* 0x0000001fff067819 */ /* 0x020fc6000001140f */
[----:B------:R-:W-:Y:S01]  /*d330*/  STL [R1+0xe8], R7 ;  /* 0x0000e80701007387 */ /* 0x000fe20000100800 */
[----:B0-----:R-:W-:-:S03]  /*d340*/  SHF.R.S32.HI R2, RZ, 0x1f, R0 ;  /* 0x0000001fff027819 */ /* 0x001fc60000011400 */
[----:B------:R-:W2:Y:S04]  /*d350*/  LDL R0, [R1+0x14] ;  /* 0x0000140001007983 */ /* 0x000ea80000100800 */
[----:B------:R0:W-:Y:S04]  /*d360*/  STL [R1+0xf4], R6 ;  /* 0x0000f40601007387 */ /* 0x0001e80000100800 */
[----:B------:R1:W-:Y:S01]  /*d370*/  STL [R1+0xfc], R2 ;  /* 0x0000fc0201007387 */ /* 0x0003e20000100800 */
[----:B0-----:R-:W-:-:S03]  /*d380*/  SHF.R.S32.HI R6, RZ, 0x1f, R4 ;  /* 0x0000001fff067819 */ /* 0x001fc60000011404 */
[----:B------:R-:W3:Y:S01]  /*d390*/  LDL R4, [R1+0x10] ;  /* 0x0000100001047983 */ /* 0x000ee20000100800 */
[----:B-1----:R-:W-:-:S03]  /*d3a0*/  SHF.R.S32.HI R2, RZ, 0x1f, R5 ;  /* 0x0000001fff027819 */ /* 0x002fc60000011405 */
[----:B------:R-:W-:Y:S04]  /*d3b0*/  STL [R1+0x108], R6 ;  /* 0x0001080601007387 */ /* 0x000fe80000100800 */
[----:B------:R-:W4:Y:S04]  /*d3c0*/  LDL R24, [R1+0xc] ;  /* 0x00000c0001187983 */ /* 0x000f280000100800 */
[----:B------:R-:W5:Y:S04]  /*d3d0*/  LDL R23, [R1+0x8] ;  /* 0x0000080001177983 */ /* 0x000f680000100800 */
[----:B------:R0:W-:Y:S04]  /*d3e0*/  STL [R1+0x114], R2 ;  /* 0x0001140201007387 */ /* 0x0001e80000100800 */
[----:B------:R-:W5:Y:S04]  /*d3f0*/  LDL R22, [R1+0x4] ;  /* 0x0000040001167983 */ /* 0x000f680000100800 */
[----:B------:R-:W5:Y:S01]  /*d400*/  LDL R21, [R1] ;  /* 0x0000000001157983 */ /* 0x000f620000100800 */
[----:B0-----:R-:W-:-:S03]  /*d410*/  SHF.R.S32.HI R2, RZ, 0x1f, R26 ;  /* 0x0000001fff027819 */ /* 0x001fc6000001141a */
[----:B------:R-:W5:Y:S04]  /*d420*/  LDL R20, [R1+0x9c] ;  /* 0x00009c0001147983 */ /* 0x000f680000100800 */
[----:B------:R-:W5:Y:S04]  /*d430*/  LDL R8, [R1+0xa0] ;  /* 0x0000a00001087983 */ /* 0x000f680000100800 */
[----:B------:R-:W5:Y:S04]  /*d440*/  LDL R19, [R1+0xa4] ;  /* 0x0000a40001137983 */ /* 0x000f680000100800 */
[----:B------:R-:W5:Y:S04]  /*d450*/  LDL R18, [R1+0xa8] ;  /* 0x0000a80001127983 */ /* 0x000f680000100800 */
[----:B------:R0:W-:Y:S04]  /*d460*/  STL [R1+0x118], R2 ;  /* 0x0001180201007387 */ /* 0x0001e80000100800 */
[----:B------:R-:W5:Y:S04]  /*d470*/  LDL R17, [R1+0xac] ;  /* 0x0000ac0001117983 */ /* 0x000f680000100800 */
[----:B------:R-:W5:Y:S04]  /*d480*/  LDL R16, [R1+0xb0] ;  /* 0x0000b00001107983 */ /* 0x000f680000100800 */
[----:B------:R-:W5:Y:S04]  /*d490*/  LDL R14, [R1+0xb4] ;  /* 0x0000b400010e7983 */ /* 0x000f680000100800 */
[----:B------:R-:W5:Y:S01]  /*d4a0*/  LDL R26, [R1+0xb8] ;  /* 0x0000b800011a7983 */ /* 0x000f620000100800 */
[----:B0-----:R-:W-:-:S02]  /*d4b0*/  SHF.R.S32.HI R2, RZ, 0x1f, R3 ;  /* 0x0000001fff027819 */ /* 0x001fc40000011403 */
[----:B------:R-:W-:Y:S01]  /*d4c0*/  SHF.R.S32.HI R3, RZ, 0x1f, R27 ;  /* 0x0000001fff037819 */ /* 0x000fe2000001141b */
[----:B------:R-:W5:Y:S04]  /*d4d0*/  LDL R13, [R1+0xbc] ;  /* 0x0000bc00010d7983 */ /* 0x000f680000100800 */
[----:B------:R-:W5:Y:S04]  /*d4e0*/  LDL R12, [R1+0xc0] ;  /* 0x0000c000010c7983 */ /* 0x000f680000100800 */
[----:B------:R-:W5:Y:S04]  /*d4f0*/  LDL R11, [R1+0xc4] ;  /* 0x0000c400010b7983 */ /* 0x000f680000100800 */
[----:B------:R0:W-:Y:S04]  /*d500*/  STL [R1+0x11c], R2 ;  /* 0x00011c0201007387 */ /* 0x0001e80000100800 */
[----:B------:R-:W5:Y:S04]  /*d510*/  LDL R9, [R1+0xc8] ;  /* 0x0000c80001097983 */ /* 0x000f680000100800 */
[----:B------:R-:W5:Y:S04]  /*d520*/  LDL R7, [R1+0xcc] ;  /* 0x0000cc0001077983 */ /* 0x000f680000100800 */
[----:B------:R-:W5:Y:S04]  /*d530*/  LDL R6, [R1+0xd0] ;  /* 0x0000d00001067983 */ /* 0x000f680000100800 */
[----:B------:R-:W5:Y:S04]  /*d540*/  LDL R10, [R1+0xd8] ;  /* 0x0000d800010a7983 */ /* 0x000f680000100800 */
[----:B0-----:R-:W5:Y:S04]  /*d550*/  LDL R2, [R1+0xe0] ;  /* 0x0000e00001027983 */ /* 0x001f680000100800 */
[----:B------:R-:W5:Y:S04]  /*d560*/  LDL R5, [R1+0xe4] ;  /* 0x0000e40001057983 */ /* 0x000f680000100800 */
[----:B------:R0:W-:Y:S04]  /*d570*/  STL [R1+0x120], R3 ;  /* 0x0001200301007387 */ /* 0x0001e80000100800 */
[----:B------:R-:W5:Y:S04]  /*d580*/  LDL R15, [R1+0xec] ;  /* 0x0000ec00010f7983 */ /* 0x000f680000100800 */
[----:B------:R-:W5:Y:S04]  /*d590*/  LDL R27, [R1+0xf8] ;  /* 0x0000f800011b7983 */ /* 0x000f680000100800 */
[----:B0-----:R-:W5:Y:S01]  /*d5a0*/  LDL R3, [R1+0xf0] ;  /* 0x0000f00001037983 */ /* 0x001f620000100800 */
[----:B--2---:R-:W-:-:S05]  /*d5b0*/  SHF.R.S32.HI R0, RZ, 0x1f, R0 ;  /* 0x0000001fff007819 */ /* 0x004fca0000011400 */
[----:B------:R0:W-:Y:S04]  /*d5c0*/  STL [R1+0x124], R0 ;  /* 0x0001240001007387 */ /* 0x0001e80000100800 */
[----:B0-----:R-:W2:Y:S01]  /*d5d0*/  LDL R0, [R1+0x104] ;  /* 0x0001040001007983 */ /* 0x001ea20000100800 */
[----:B---3--:R-:W-:-:S05]  /*d5e0*/  SHF.R.S32.HI R4, RZ, 0x1f, R4 ;  /* 0x0000001fff047819 */ /* 0x008fca0000011404 */
[----:B------:R0:W-:Y:S01]  /*d5f0*/  STL [R1+0x128], R4 ;  /* 0x0001280401007387 */ /* 0x0001e20000100800 */
[----:B----4-:R-:W-:Y:S02]  /*d600*/  SHF.R.S32.HI R24, RZ, 0x1f, R24 ;  /* 0x0000001fff187819 */ /* 0x010fe40000011418 */
[----:B-----5:R-:W-:Y:S01]  /*d610*/  SHF.R.S32.HI R23, RZ, 0x1f, R23 ;  /* 0x0000001fff177819 */ /* 0x020fe20000011417 */
[----:B0-----:R-:W3:Y:S04]  /*d620*/  LDL.LU R4, [R1+0x30] ;  /* 0x0000300001047983 */ /* 0x001ee80000300800 */
[----:B------:R0:W-:Y:S01]  /*d630*/  STL [R1+0x12c], R24 ;  /* 0x00012c1801007387 */ /* 0x0001e20000100800 */
[----:B------:R-:W-:Y:S02]  /*d640*/  SHF.R.S32.HI R22, RZ, 0x1f, R22 ;  /* 0x0000001fff167819 */ /* 0x000fe40000011416 */
[----:B------:R-:W-:Y:S01]  /*d650*/  SHF.R.S32.HI R21, RZ, 0x1f, R21 ;  /* 0x0000001fff157819 */ /* 0x000fe20000011415 */
[----:B0-----:R-:W4:Y:S01]  /*d660*/  LDL.LU R24, [R1+0x2338] ;  /* 0x0023380001187983 */ /* 0x001f220000300800 */
[----:B------:R-:W-:-:S03]  /*d670*/  SHF.R.S32.HI R20, RZ, 0x1f, R20 ;  /* 0x0000001fff147819 */ /* 0x000fc60000011414 */
[----:B------:R0:W-:Y:S01]  /*d680*/  STL [R1+0x130], R23 ;  /* 0x0001301701007387 */ /* 0x0001e20000100800 */
[----:B------:R-:W-:Y:S02]  /*d690*/  SHF.R.S32.HI R8, RZ, 0x1f, R8 ;  /* 0x0000001fff087819 */ /* 0x000fe40000011408 */
[----:B------:R-:W-:Y:S01]  /*d6a0*/  SHF.R.S32.HI R19, RZ, 0x1f, R19 ;  /* 0x0000001fff137819 */ /* 0x000fe20000011413 */
[----:B0-----:R-:W5:Y:S04]  /*d6b0*/  LDL.LU R23, [R1+0x2334] ;  /* 0x0023340001177983 */ /* 0x001f680000300800 */
[----:B------:R0:W-:Y:S01]  /*d6c0*/  STL [R1+0x134], R22 ;  /* 0x0001341601007387 */ /* 0x0001e20000100800 */
[----:B------:R-:W-:Y:S02]  /*d6d0*/  SHF.R.S32.HI R18, RZ, 0x1f, R18 ;  /* 0x0000001fff127819 */ /* 0x000fe40000011412 */
[----:B------:R-:W-:Y:S01]  /*d6e0*/  SHF.R.S32.HI R17, RZ, 0x1f, R17 ;  /* 0x0000001fff117819 */ /* 0x000fe20000011411 */
[----:B0-----:R-:W4:Y:S04]  /*d6f0*/  LDL.LU R22, [R1+0x2330] ;  /* 0x0023300001167983 */ /* 0x001f280000300800 */
[----:B------:R0:W-:Y:S01]  /*d700*/  STL [R1+0x138], R21 ;  /* 0x0001381501007387 */ /* 0x0001e20000100800 */
[----:B------:R-:W-:-:S03]  /*d710*/  SHF.R.S32.HI R16, RZ, 0x1f, R16 ;  /* 0x0000001fff107819 */ /* 0x000fc60000011410 */
[----:B0-----:R-:W5:Y:S04]  /*d720*/  LDL.LU R21, [R1+0x232c] ;  /* 0x00232c0001157983 */ /* 0x001f680000300800 */
[----:B------:R0:W-:Y:S01]  /*d730*/  STL [R1+0x13c], R20 ;  /* 0x00013c1401007387 */ /* 0x0001e20000100800 */
[----:B------:R-:W-:-:S03]  /*d740*/  SHF.R.S32.HI R14, RZ, 0x1f, R14 ;  /* 0x0000001fff0e7819 */ /* 0x000fc6000001140e */
[----:B0-----:R-:W4:Y:S04]  /*d750*/  LDL.LU R20, [R1+0x2328] ;  /* 0x0023280001147983 */ /* 0x001f280000300800 */
[----:B------:R0:W-:Y:S01]  /*d760*/  STL [R1+0x140], R8 ;  /* 0x0001400801007387 */ /* 0x0001e20000100800 */
[----:B------:R-:W-:-:S03]  /*d770*/  SHF.R.S32.HI R26, RZ, 0x1f, R26 ;  /* 0x0000001fff1a7819 */ /* 0x000fc6000001141a */
[----:B0-----:R-:W5:Y:S04]  /*d780*/  LDL.LU R8, [R1+0x5c] ;  /* 0x00005c0001087983 */ /* 0x001f680000300800 */
[----:B------:R0:W-:Y:S04]  /*d790*/  STL [R1+0x144], R19 ;  /* 0x0001441301007387 */ /* 0x0001e80000100800 */
[----:B0-----:R-:W4:Y:S04]  /*d7a0*/  LDL.LU R19, [R1+0x2324] ;  /* 0x0023240001137983 */ /* 0x001f280000300800 */
        /* <DEDUP_REMOVED lines=9> */
[----:B0-----:R-:W2:Y:S01]  /*d840*/  LDL.LU R26, [R1+0x2310] ;  /* 0x00231000011a7983 */ /* 0x001ea20000300800 */
[----:B------:R-:W-:-:S02]  /*d850*/  SHF.R.S32.HI R13, RZ, 0x1f, R13 ;  /* 0x0000001fff0d7819 */ /* 0x000fc4000001140d */
[----:B------:R-:W-:-:S03]  /*d860*/  SHF.R.S32.HI R12, RZ, 0x1f, R12 ;  /* 0x0000001fff0c7819 */ /* 0x000fc6000001140c */
[----:B------:R2:W-:Y:S01]  /*d870*/  STL [R1+0x15c], R13 ;  /* 0x00015c0d01007387 */ /* 0x0005e20000100800 */
[----:B------:R-:W-:Y:S02]  /*d880*/  SHF.R.S32.HI R11, RZ, 0x1f, R11 ;  /* 0x0000001fff0b7819 */ /* 0x000fe4000001140b */
[----:B------:R-:W-:Y:S02]  /*d890*/  SHF.R.S32.HI R9, RZ, 0x1f, R9 ;  /* 0x0000001fff097819 */ /* 0x000fe40000011409 */
[----:B------:R-:W-:Y:S02]  /*d8a0*/  SHF.R.S32.HI R7, RZ, 0x1f, R7 ;  /* 0x0000001fff077819 */ /* 0x000fe40000011407 */
[----:B------:R-:W-:Y:S02]  /*d8b0*/  SHF.R.S32.HI R6, RZ, 0x1f, R6 ;  /* 0x0000001fff067819 */ /* 0x000fe40000011406 */
[----:B------:R-:W-:Y:S02]  /*d8c0*/  SHF.R.S32.HI R10, RZ, 0x1f, R10 ;  /* 0x0000001fff0a7819 */ /* 0x000fe4000001140a */
[----:B------:R-:W-:-:S02]  /*d8d0*/  SHF.R.S32.HI R2, RZ, 0x1f, R2 ;  /* 0x0000001fff027819 */ /* 0x000fc40000011402 */
[----:B------:R-:W-:Y:S02]  /*d8e0*/  SHF.R.S32.HI R5, RZ, 0x1f, R5 ;  /* 0x0000001fff057819 */ /* 0x000fe40000011405 */
[----:B------:R-:W-:Y:S02]  /*d8f0*/  SHF.R.S32.HI R15, RZ, 0x1f, R15 ;  /* 0x0000001fff0f7819 */ /* 0x000fe4000001140f */
[----:B------:R-:W-:Y:S02]  /*d900*/  SHF.R.S32.HI R3, RZ, 0x1f, R3 ;  /* 0x0000001fff037819 */ /* 0x000fe40000011403 */
[----:B------:R-:W-:Y:S02]  /*d910*/  SHF.R.S32.HI R27, RZ, 0x1f, R27 ;  /* 0x0000001fff1b7819 */ /* 0x000fe4000001141b */
[----:B--2---:R-:W-:-:S05]  /*d920*/  SHF.R.S32.HI R13, RZ, 0x1f, R26 ;  /* 0x0000001fff0d7819 */ /* 0x004fca000001141a */
[----:B------:R0:W-:Y:S04]  /*d930*/  STL [R1+0x160], R13 ;  /* 0x0001600d01007387 */ /* 0x0001e80000100800 */
[----:B0-----:R-:W2:Y:S04]  /*d940*/  LDL.LU R13, [R1+0x230c] ;  /* 0x00230c00010d7983 */ /* 0x001ea80000300800 */
[----:B------:R0:W-:Y:S04]  /*d950*/  STL [R1+0x164], R12 ;  /* 0x0001640c01007387 */ /* 0x0001e80000100800 */
[----:B0-----:R-:W4:Y:S04]  /*d960*/  LDL.LU R12, [R1+0x2308] ;  /* 0x00230800010c7983 */ /* 0x001f280000300800 */
        /* <DEDUP_REMOVED lines=9> */
[----:B0-----:R-:W4:Y:S04]  /*da00*/  LDL.LU R10, [R1+0x78] ;  /* 0x00007800010a7983 */ /* 0x001f280000300800 */
[----:B------:R0:W-:Y:S04]  /*da10*/  STL [R1+0x17c], R2 ;  /* 0x00017c0201007387 */ /* 0x0001e80000100800 */
[----:B0-----:R-:W5:Y:S04]  /*da20*/  LDL.LU R2, [R1+0x22f4] ;  /* 0x0022f40001027983 */ /* 0x001f680000300800 */
[----:B------:R0:W-:Y:S04]  /*da30*/  STL [R1+0x180], R5 ;  /* 0x0001800501007387 */ /* 0x0001e80000100800 */
[----:B0-----:R-:W2:Y:S04]  /*da40*/  LDL.LU R5, [R1+0x22f0] ;  /* 0x0022f00001057983 */ /* 0x001ea80000300800 */
[----:B------:R0:W-:Y:S04]  /*da50*/  STL [R1+0x184], R15 ;  /* 0x0001840f01007387 */ /* 0x0001e80000100800 */
[----:B0-----:R-:W4:Y:S04]  /*da60*/  LDL.LU R15, [R1+0x22ec] ;  /* 0x0022ec00010f7983 */ /* 0x001f280000300800 */
[----:B------:R0:W-:Y:S04]  /*da70*/  STL [R1+0x188], R3 ;  /* 0x0001880301007387 */ /* 0x0001e80000100800 */
[----:B0-----:R-:W3:Y:S04]  /*da80*/  LDL.LU R3, [R1+0x22e8] ;  /* 0x0022e80001037983 */ /* 0x001ee80000300800 */
[----:B------:R0:W-:Y:S04]  /*da90*/  STL [R1+0x18c], R27 ;  /* 0x00018c1b01007387 */ /* 0x0001e80000100800 */
[----:B0-----:R-:W5:Y:S01]  /*daa0*/  LDL.LU R27, [R1+0x22e4] ;  /* 0x0022e400011b7983 */ /* 0x001f620000300800 */
[----:B------:R-:W-:-:S02]  /*dab0*/  SHF.R.S32.HI R0, RZ, 0x1f, R0 ;  /* 0x0000001fff007819 */ /* 0x000fc40000011400 */
[----:B-----5:R-:W-:-:S05]  /*dac0*/  SHF.R.S32.HI R27, RZ, 0x1f, R27 ;  /* 0x0000001fff1b7819 */ /* 0x020fca000001141b */
[----:B------:R0:W-:Y:S04]  /*dad0*/  STL [R1+0x190], R27 ;  /* 0x0001901b01007387 */ /* 0x0001e80000100800 */
[----:B0-----:R-:W5:Y:S04]  /*dae0*/  LDL.LU R27, [R1+0x22e0] ;  /* 0x0022e000011b7983 */ /* 0x001f680000300800 */
[----:B------:R3:W-:Y:S02]  /*daf0*/  STL [R1+0x194], R0 ;  /* 0x0001940001007387 */ /* 0x0007e40000100800 */
[----:B---3--:R-:W-:-:S02]  /*db00*/  SHF.R.S32.HI R0, RZ, 0x1f, R3 ;  /* 0x0000001fff007819 */ /* 0x008fc40000011403 */
[----:B-----5:R-:W-:-:S05]  /*db10*/  IADD3 R3, P0, R4, R27, RZ ;  /* 0x0000001b04037210 */ /* 0x020fca0007f1e0ff */
[----:B------:R0:W-:Y:S04]  /*db20*/  STL [R1+0x133c], R3 ;  /* 0x00133c0301007387 */ /* 0x0001e80000100800 */
[----:B0-----:R-:W3:Y:S02]  /*db30*/  LDL.LU R3, [R1+0x22dc] ;  /* 0x0022dc0001037983 */ /* 0x001ee40000300800 */
[----:B---3--:R-:W-:-:S05]  /*db40*/  IADD3 R4, P2, R4, R3, RZ ;  /* 0x0000000304047210 */ /* 0x008fca0007f5e0ff */
[----:B------:R4:W-:Y:S02]  /*db50*/  STL [R1+0x1344], R4 ;  /* 0x0013440401007387 */ /* 0x0009e40000100800 */
[C---:B----4-:R-:W-:Y:S02]  /*db60*/  IADD3 R4, P5, R15.reuse, R27, RZ ;  /* 0x0000001b0f047210 */ /* 0x050fe40007fbe0ff */
[----:B------:R-:W-:-:S03]  /*db70*/  IADD3 R15, P4, R15, R3, RZ ;  /* 0x000000030f0f7210 */ /* 0x000fc60007f9e0ff */
[----:B------:R0:W-:Y:S04]  /*db80*/  STL [R1+0x134c], R4 ;  /* 0x00134c0401007387 */ /* 0x0001e80000100800 */
[----:B0-----:R-:W3:Y:S04]  /*db90*/  LDL.LU R4, [R1+0x22d8] ;  /* 0x0022d80001047983 */ /* 0x001ee80000300800 */
[----:B------:R0:W-:Y:S02]  /*dba0*/  STL [R1+0x1354], R15 ;  /* 0x0013540f01007387 */ /* 0x0001e40000100800 */
[----:B0-----:R-:W-:-:S05]  /*dbb0*/  IADD3 R15, P3, R2, R27, RZ ;  /* 0x0000001b020f7210 */ /* 0x001fca0007f7e0ff */
[----:B------:R0:W-:Y:S04]  /*dbc0*/  STL [R1+0x135c], R15 ;  /* 0x00135c0f01007387 */ /* 0x0001e80000100800 */
[----:B0-----:R-:W3:Y:S01]  /*dbd0*/  LDL.LU R15, [R1+0x22d4] ;  /* 0x0022d400010f7983 */ /* 0x001ee20000300800 */
[----:B------:R-:W-:-:S05]  /*dbe0*/  IADD3 R2, P1, R2, R3, RZ ;  /* 0x0000000302027210 */ /* 0x000fca0007f3e0ff */
[----:B------:R3:W-:Y:S02]  /*dbf0*/  STL [R1+0x1364], R2 ;  /* 0x0013640201007387 */ /* 0x0007e40000100800 */
[----:B---3--:R-:W-:-:S05]  /*dc00*/  IMAD.X R2, R4, 0x1, R15, P0 ;  /* 0x0000000104027824 */ /* 0x008fca00000e060f */
[----:B------:R0:W-:Y:S02]  /*dc10*/  STL [R1+0x1338], R2 ;  /* 0x0013380201007387 */ /* 0x0001e40000100800 */
[----:B0-----:R-:W-:-:S05]  /*dc20*/  IADD3 R2, P0, R8, R27, RZ ;  /* 0x0000001b08027210 */ /* 0x001fca0007f1e0ff */
[----:B------:R0:W-:Y:S04]  /*dc30*/  STL [R1+0x136c], R2 ;  /* 0x00136c0201007387 */ /* 0x0001e80000100800 */
[----:B0-----:R-:W3:Y:S02]  /*dc40*/  LDL.LU R2, [R1+0x22d0] ;  /* 0x0022d00001027983 */ /* 0x001ee40000300800 */
[----:B---3--:R-:W-:-:S05]  /*dc50*/  IMAD.X R4, R4, 0x1, R2, P2 ;  /* 0x0000000104047824 */ /* 0x008fca00010e0602 */
[----:B------:R0:W-:Y:S02]  /*dc60*/  STL [R1+0x1340], R4 ;  /* 0x0013400401007387 */ /* 0x0001e40000100800 */
[----:B0-----:R-:W-:Y:S02]  /*dc70*/  IADD3 R4, P2, R8, R3, RZ ;  /* 0x0000000308047210 */ /* 0x001fe40007f5e0ff */
[----:B------:R-:W3:Y:S04]  /*dc80*/  LDL.LU R8, [R1+0x22cc] ;  /* 0x0022cc0001087983 */ /* 0x000ee80000300800 */
[----:B------:R2:W-:Y:S02]  /*dc90*/  STL [R1+0x1374], R4 ;  /* 0x0013740401007387 */ /* 0x0005e40000100800 */
[----:B--2---:R-:W-:-:S05]  /*dca0*/  IMAD.X R4, R5, 0x1, R15, P5 ;  /* 0x0000000105047824 */ /* 0x004fca00028e060f */
[----:B------:R0:W-:Y:S02]  /*dcb0*/  STL [R1+0x1348], R4 ;  /* 0x0013480401007387 */ /* 0x0001e40000100800 */
[----:B0-----:R-:W-:-:S05]  /*dcc0*/  IADD3 R4, P5, R7, R27, RZ ;  /* 0x0000001b07047210 */ /* 0x001fca0007fbe0ff */
[----:B------:R0:W-:Y:S02]  /*dcd0*/  STL [R1+0x137c], R4 ;  /* 0x00137c0401007387 */ /* 0x0001e40000100800 */
[----:B0-----:R-:W-:Y:S02]  /*dce0*/  IMAD.X R4, R5, 0x1, R2, P4 ;  /* 0x0000000105047824 */ /* 0x001fe400020e0602 */
[----:B------:R-:W2:Y:S04]  /*dcf0*/  LDL.LU R5, [R1+0x8c] ;  /* 0x00008c0001057983 */ /* 0x000ea80000300800 */
[----:B------:R0:W-:Y:S02]  /*dd00*/  STL [R1+0x1350], R4 ;  /* 0x0013500401007387 */ /* 0x0001e40000100800 */
[----:B0-----:R-:W-:Y:S01]  /*dd10*/  IADD3 R4, P4, R7, R3, RZ ;  /* 0x0000000307047210 */ /* 0x001fe20007f9e0ff */
[----:B------:R-:W-:-:S04]  /*dd20*/  IMAD.X R7, R6, 0x1, R15, P3 ;  /* 0x0000000106077824 */ /* 0x000fc800018e060f */
[----:B------:R0:W-:Y:S04]  /*dd30*/  STL [R1+0x1384], R4 ;  /* 0x0013840401007387 */ /* 0x0001e80000100800 */
[----:B0-----:R-:W4:Y:S04]  /*dd40*/  LDL.LU R4, [R1+0x98] ;  /* 0x0000980001047983 */ /* 0x001f280000300800 */
[----:B------:R3:W-:Y:S02]  /*dd50*/  STL [R1+0x1358], R7 ;  /* 0x0013580701007387 */ /* 0x0007e40000100800 */
[----:B---3--:R-:W-:-:S05]  /*dd60*/  IADD3 R7, P3, R8, R27, RZ ;  /* 0x0000001b08077210 */ /* 0x008fca0007f7e0ff */
[----:B------:R0:W-:Y:S04]  /*dd70*/  STL [R1+0x138c], R7 ;  /* 0x00138c0701007387 */ /* 0x0001e80000100800 */
[----:B0-----:R-:W3:Y:S01]  /*dd80*/  LDL.LU R7, [R1+0x22c8] ;  /* 0x0022c80001077983 */ /* 0x001ee20000300800 */
[----:B------:R-:W-:Y:S01]  /*dd90*/  IMAD.X R6, R6, 0x1, R2, P1 ;  /* 0x0000000106067824 */ /* 0x000fe200008e0602 */
[----:B------:R-:W-:-:S04]  /*dda0*/  IADD3 R8, P1, R8, R3, RZ ;  /* 0x0000000308087210 */ /* 0x000fc80007f3e0ff */
[----:B------:R0:W-:Y:S04]  /*ddb0*/  STL [R1+0x1360], R6 ;  /* 0x0013600601007387 */ /* 0x0001e80000100800 */
[----:B0-----:R-:W5:Y:S04]  /*ddc0*/  LDL.LU R6, [R1+0x7c] ;  /* 0x00007c0001067983 */ /* 0x001f680000300800 */
[----:B------:R3:W-:Y:S02]  /*ddd0*/  STL [R1+0x1394], R8 ;  /* 0x0013940801007387 */ /* 0x0007e40000100800 */
[----:B---3--:R-:W-:-:S05]  /*dde0*/  IMAD.X R8, R7, 0x1, R15, P0 ;  /* 0x0000000107087824 */ /* 0x008fca00000e060f */
[----:B------:R0:W-:Y:S02]  /*ddf0*/  STL [R1+0x1368], R8 ;  /* 0x0013680801007387 */ /* 0x0001e40000100800 */
[----:B0-----:R-:W-:-:S05]  /*de00*/  IADD3 R8, P0, R10, R27, RZ ;  /* 0x0000001b0a087210 */ /* 0x001fca0007f1e0ff */
[----:B------:R0:W-:Y:S04]  /*de10*/  STL [R1+0x139c], R8 ;  /* 0x00139c0801007387 */ /* 0x0001e80000100800 */
[----:B0-----:R-:W3:Y:S01]  /*de20*/  LDL.LU R8, [R1+0x22c4] ;  /* 0x0022c40001087983 */ /* 0x001ee20000300800 */
[----:B------:R-:W-:-:S05]  /*de30*/  IMAD.X R7, R7, 0x1, R2, P2 ;  /* 0x0000000107077824 */ /* 0x000fca00010e0602 */
[----:B------:R0:W-:Y:S02]  /*de40*/  STL [R1+0x1370], R7 ;  /* 0x0013700701007387 */ /* 0x0001e40000100800 */
[----:B0-----:R-:W-:Y:S02]  /*de50*/  IADD3 R7, P2, R10, R3, RZ ;  /* 0x000000030a077210 */ /* 0x001fe40007f5e0ff */
[----:B------:R-:W4:Y:S04]  /*de60*/  LDL.LU R10, [R1+0x22c0] ;  /* 0x0022c000010a7983 */ /* 0x000f280000300800 */
[----:B------:R3:W-:Y:S02]  /*de70*/  STL [R1+0x13a4], R7 ;  /* 0x0013a40701007387 */ /* 0x0007e40000100800 */
[----:B---3--:R-:W-:-:S05]  /*de80*/  IMAD.X R7, R8, 0x1, R15, P5 ;  /* 0x0000000108077824 */ /* 0x008fca00028e060f */
[----:B------:R5:W-:Y:S02]  /*de90*/  STL [R1+0x1378], R7 ;  /* 0x0013780701007387 */ /* 0x000be40000100800 */
[----:B-----5:R-:W-:-:S05]  /*dea0*/  IADD3 R7, P5, R6, R27, RZ ;  /* 0x0000001b06077210 */ /* 0x020fca0007fbe0ff */
[----:B------:R0:W-:Y:S02]  /*deb0*/  STL [R1+0x13ac], R7 ;  /* 0x0013ac0701007387 */ /* 0x0001e40000100800 */
[----:B0-----:R-:W-:Y:S02]  /*dec0*/  IMAD.X R7, R8, 0x1, R2, P4 ;  /* 0x0000000108077824 */ /* 0x001fe400020e0602 */
[----:B------:R-:W3:Y:S04]  /*ded0*/  LDL.LU R8, [R1+0x84] ;  /* 0x0000840001087983 */ /* 0x000ee80000300800 */
[----:B------:R0:W-:Y:S02]  /*dee0*/  STL [R1+0x1380], R7 ;  /* 0x0013800701007387 */ /* 0x0001e40000100800 */
[----:B0-----:R-:W-:Y:S01]  /*def0*/  IADD3 R7, P4, R6, R3, RZ ;  /* 0x0000000306077210 */ /* 0x001fe20007f9e0ff */
[----:B------:R-:W-:-:S04]  /*df00*/  IMAD.X R6, R9, 0x1, R15, P3 ;  /* 0x0000000109067824 */ /* 0x000fc800018e060f */
[----:B------:R0:W-:Y:S04]  /*df10*/  STL [R1+0x13b4], R7 ;  /* 0x0013b40701007387 */ /* 0x0001e80000100800 */
[----:B0-----:R-:W5:Y:S04]  /*df20*/  LDL.LU R7, [R1+0x80] ;  /* 0x0000800001077983 */ /* 0x001f680000300800 */
[----:B------:R2:W-:Y:S02]  /*df30*/  STL [R1+0x1388], R6 ;  /* 0x0013880601007387 */ /* 0x0005e40000100800 */
[----:B--2---:R-:W-:-:S05]  /*df40*/  IADD3 R6, P3, R5, R27, RZ ;  /* 0x0000001b05067210 */ /* 0x004fca0007f7e0ff */
[----:B------:R0:W-:Y:S02]  /*df50*/  STL [R1+0x13bc], R6 ;  /* 0x0013bc0601007387 */ /* 0x0001e40000100800 */
[----:B0-----:R-:W-:Y:S02]  /*df60*/  IMAD.X R6, R9, 0x1, R2, P1 ;  /* 0x0000000109067824 */ /* 0x001fe400008e0602 */
[----:B------:R-:W2:Y:S04]  /*df70*/  LDL.LU R9, [R1+0x88] ;  /* 0x0000880001097983 */ /* 0x000ea80000300800 */
[----:B------:R0:W-:Y:S02]  /*df80*/  STL [R1+0x1390], R6 ;  /* 0x0013900601007387 */ /* 0x0001e40000100800 */
[----:B0-----:R-:W-:Y:S01]  /*df90*/  IADD3 R6, P1, R5, R3, RZ ;  /* 0x0000000305067210 */ /* 0x001fe20007f3e0ff */
[----:B----4-:R-:W-:-:S04]  /*dfa0*/  IMAD.X R5, R10, 0x1, R15, P0 ;  /* 0x000000010a057824 */ /* 0x010fc800000e060f */
[----:B------:R0:W-:Y:S04]  /*dfb0*/  STL [R1+0x13c4], R6 ;  /* 0x0013c40601007387 */ /* 0x0001e80000100800 */
[----:B0-----:R-:W4:Y:S04]  /*dfc0*/  LDL.LU R6, [R1+0x6c] ;  /* 0x00006c0001067983 */ /* 0x001f280000300800 */
[----:B------:R0:W-:Y:S02]  /*dfd0*/  STL [R1+0x1398], R5 ;  /* 0x0013980501007387 */ /* 0x0001e40000100800 */
[----:B0-----:R-:W-:-:S05]  /*dfe0*/  IADD3 R5, P0, R12, R27, RZ ;  /* 0x0000001b0c057210 */ /* 0x001fca0007f1e0ff */
[----:B------:R0:W-:Y:S02]  /*dff0*/  STL [R1+0x13cc], R5 ;  /* 0x0013cc0501007387 */ /* 0x0001e40000100800 */
[----:B0-----:R-:W-:Y:S02]  /*e000*/  IMAD.X R5, R10, 0x1, R2, P2 ;  /* 0x000000010a057824 */ /* 0x001fe400010e0602 */
[----:B------:R-:W3:Y:S01]  /*e010*/  LDL.LU R10, [R1+0x94] ;  /* 0x00009400010a7983 */ /* 0x000ee20000300800 */
[----:B------:R-:W-:-:S03]  /*e020*/  IADD3 R12, P2, R12, R3, RZ ;  /* 0x000000030c0c7210 */ /* 0x000fc60007f5e0ff */
[----:B------:R0:W-:Y:S04]  /*e030*/  STL [R1+0x13a0], R5 ;  /* 0x0013a00501007387 */ /* 0x0001e80000100800 */
[----:B0-----:R-:W4:Y:S04]  /*e040*/  LDL.LU R5, [R1+0x68] ;  /* 0x0000680001057983 */ /* 0x001f280000300800 */
[----:B------:R0:W-:Y:S02]  /*e050*/  STL [R1+0x13d4], R12 ;  /* 0x0013d40c01007387 */ /* 0x0001e40000100800 */
[----:B0-----:R-:W-:-:S05]  /*e060*/  IMAD.X R12, R11, 0x1, R15, P5 ;  /* 0x000000010b0c7824 */ /* 0x001fca00028e060f */
[----:B------:R3:W-:Y:S02]  /*e070*/  STL [R1+0x13a8], R12 ;  /* 0x0013a80c01007387 */ /* 0x0007e40000100800 */
[----:B---3--:R-:W-:-:S05]  /*e080*/  IADD3 R12, P5, R10, R27, RZ ;  /* 0x0000001b0a0c7210 */ /* 0x008fca0007fbe0ff */
        /* <DEDUP_REMOVED lines=8> */
[----:B------:R0:W-:Y:S01]  /*e110*/  STL [R1+0x13b8], R11 ;  /* 0x0013b80b01007387 */ /* 0x0001e20000100800 */
[----:B------:R-:W-:Y:S01]  /*e120*/  IMAD.X R12, R12, 0x1, R2, P1 ;  /* 0x000000010c0c7824 */ /* 0x000fe200008e0602 */
[----:B0-----:R-:W-:-:S05]  /*e130*/  IADD3 R11, P3, R4, R27, RZ ;  /* 0x0000001b040b7210 */ /* 0x001fca0007f7e0ff */
[----:B------:R0:W-:Y:S02]  /*e140*/  STL [R1+0x13ec], R11 ;  /* 0x0013ec0b01007387 */ /* 0x0001e40000100800 */
[----:B0-----:R-:W-:Y:S02]  /*e150*/  IADD3 R11, P1, R4, R3, RZ ;  /* 0x00000003040b7210 */ /* 0x001fe40007f3e0ff */
[----:B------:R-:W3:Y:S04]  /*e160*/  LDL.LU R4, [R1+0x60] ;  /* 0x0000600001047983 */ /* 0x000ee80000300800 */
[----:B------:R0:W-:Y:S04]  /*e170*/  STL [R1+0x13c0], R12 ;  /* 0x0013c00c01007387 */ /* 0x0001e80000100800 */
[----:B------:R2:W-:Y:S01]  /*e180*/  STL [R1+0x13f4], R11 ;  /* 0x0013f40b01007387 */ /* 0x0005e20000100800 */
[----:B0-----:R-:W-:Y:S01]  /*e190*/  IMAD.X R12, R13, 0x1, R15, P0 ;  /* 0x000000010d0c7824 */ /* 0x001fe200000e060f */
[----:B--2---:R-:W-:-:S04]  /*e1a0*/  IADD3 R11, P0, R9, R27, RZ ;  /* 0x0000001b090b7210 */ /* 0x004fc80007f1e0ff */
[----:B------:R0:W-:Y:S04]  /*e1b0*/  STL [R1+0x13c8], R12 ;  /* 0x0013c80c01007387 */ /* 0x0001e80000100800 */
[----:B------:R1:W-:Y:S01]  /*e1c0*/  STL [R1+0x13fc], R11 ;  /* 0x0013fc0b01007387 */ /* 0x0003e20000100800 */
[--C-:B0-----:R-:W-:Y:S01]  /*e1d0*/  IMAD.X R12, R13, 0x1, R2.reuse, P2 ;  /* 0x000000010d0c7824 */ /* 0x101fe200010e0602 */
[----:B-1----:R-:W-:Y:S02]  /*e1e0*/  IADD3 R11, P2, R9, R3, RZ ;  /* 0x00000003090b7210 */ /* 0x002fe40007f5e0ff */
[----:B------:R-:W2:Y:S04]  /*e1f0*/  LDL.LU R9, [R1+0x58] ;  /* 0x0000580001097983 */ /* 0x000ea80000300800 */
[----:B------:R0:W-:Y:S04]  /*e200*/  STL [R1+0x13d0], R12 ;  /* 0x0013d00c01007387 */ /* 0x0001e80000100800 */
[----:B------:R1:W-:Y:S01]  /*e210*/  STL [R1+0x1404], R11 ;  /* 0x0014040b01007387 */ /* 0x0003e20000100800 */
[----:B0-----:R-:W-:Y:S01]  /*e220*/  IMAD.X R12, R14, 0x1, R15, P5 ;  /* 0x000000010e0c7824 */ /* 0x001fe200028e060f */
[----:B------:R-:W-:Y:S01]  /*e230*/  IADD3 R13, P5, R8, R27, RZ ;  /* 0x0000001b080d7210 */ /* 0x000fe20007fbe0ff */
[----:B-1----:R-:W-:-:S03]  /*e240*/  IMAD.X R11, R14, 0x1, R2, P4 ;  /* 0x000000010e0b7824 */ /* 0x002fc600020e0602 */
[----:B------:R0:W-:Y:S04]  /*e250*/  STL [R1+0x13d8], R12 ;  /* 0x0013d80c01007387 */ /* 0x0001e80000100800 */
[----:B------:R1:W-:Y:S01]  /*e260*/  STL [R1+0x140c], R13 ;  /* 0x00140c0d01007387 */ /* 0x0003e20000100800 */
[----:B0-----:R-:W-:-:S03]  /*e270*/  IADD3 R12, P4, R8, R3, RZ ;  /* 0x00000003080c7210 */ /* 0x001fc60007f9e0ff */
[----:B------:R-:W2:Y:S04]  /*e280*/  LDL.LU R8, [R1+0x54] ;  /* 0x0000540001087983 */ /* 0x000ea80000300800 */
[----:B------:R0:W-:Y:S01]  /*e290*/  STL [R1+0x13e0], R11 ;  /* 0x0013e00b01007387 */ /* 0x0001e20000100800 */
[----:B-1----:R-:W-:-:S03]  /*e2a0*/  IMAD.X R13, R16, 0x1, R2, P1 ;  /* 0x00000001100d7824 */ /* 0x002fc600008e0602 */
[----:B------:R5:W-:Y:S01]  /*e2b0*/  STL [R1+0x1414], R12 ;  /* 0x0014140c01007387 */ /* 0x000be20000100800 */
[----:B0-----:R-:W-:Y:S01]  /*e2c0*/  IMAD.X R11, R16, 0x1, R15, P3 ;  /* 0x00000001100b7824 */ /* 0x001fe200018e060f */
[----:B-----5:R-:W-:-:S04]  /*e2d0*/  IADD3 R12, P3, R7, R27, RZ ;  /* 0x0000001b070c7210 */ /* 0x020fc80007f7e0ff */
[----:B------:R0:W-:Y:S04]  /*e2e0*/  STL [R1+0x13e8], R11 ;  /* 0x0013e80b01007387 */ /* 0x0001e80000100800 */
[----:B------:R1:W-:Y:S04]  /*e2f0*/  STL [R1+0x141c], R12 ;  /* 0x00141c0c01007387 */ /* 0x0003e80000100800 */
[----:B------:R-:W-:Y:S01]  /*e300*/  STL [R1+0x13f0], R13 ;  /* 0x0013f00d01007387 */ /* 0x000fe20000100800 */
[----:B0-----:R-:W-:-:S03]  /*e310*/  IADD3 R11, P1, R7, R3, RZ ;  /* 0x00000003070b7210 */ /* 0x001fc60007f3e0ff */
[----:B------:R-:W5:Y:S01]  /*e320*/  LDL.LU R7, [R1+0x50] ;  /* 0x0000500001077983 */ /* 0x000f620000300800 */
[----:B-1----:R-:W-:-:S03]  /*e330*/  IMAD.X R12, R17, 0x1, R15, P0 ;  /* 0x00000001110c7824 */ /* 0x002fc600000e060f */
[----:B------:R4:W-:Y:S04]  /*e340*/  STL [R1+0x1424], R11 ;  /* 0x0014240b01007387 */ /* 0x0009e80000100800 */
[----:B------:R0:W-:Y:S01]  /*e350*/  STL [R1+0x13f8], R12 ;  /* 0x0013f80c01007387 */ /* 0x0001e20000100800 */
[C---:B----4-:R-:W-:Y:S01]  /*e360*/  IADD3 R11, P0, R6.reuse, R27, RZ ;  /* 0x0000001b060b7210 */ /* 0x050fe20007f1e0ff */
[----:B0-----:R-:W-:Y:S01]  /*e370*/  IMAD.X R12, R17, 0x1, R2, P2 ;  /* 0x00000001110c7824 */ /* 0x001fe200010e0602 */
[----:B------:R-:W-:-:S03]  /*e380*/  IADD3 R6, P2, R6, R3, RZ ;  /* 0x0000000306067210 */ /* 0x000fc60007f5e0ff */
[----:B------:R0:W-:Y:S04]  /*e390*/  STL [R1+0x142c], R11 ;  /* 0x00142c0b01007387 */ /* 0x0001e80000100800 */
[----:B------:R1:W-:Y:S04]  /*e3a0*/  STL [R1+0x1400], R12 ;  /* 0x0014000c01007387 */ /* 0x0003e80000100800 */
[----:B------:R4:W-:Y:S01]  /*e3b0*/  STL [R1+0x1434], R6 ;  /* 0x0014340601007387 */ /* 0x0009e20000100800 */
[----:B0-----:R-:W-:Y:S01]  /*e3c0*/  IMAD.X R11, R18, 0x1, R15, P5 ;  /* 0x00000001120b7824 */ /* 0x001fe200028e060f */
[----:B-1----:R-:W-:-:S02]  /*e3d0*/  IADD3 R12, P5, R5, R27, RZ ;  /* 0x0000001b050c7210 */ /* 0x002fc40007fbe0ff */
[----:B----4-:R-:W4:Y:S04]  /*e3e0*/  LDL.LU R6, [R1+0x4c] ;  /* 0x00004c0001067983 */ /* 0x010f280000300800 */
[----:B------:R0:W-:Y:S04]  /*e3f0*/  STL [R1+0x1408], R11 ;  /* 0x0014080b01007387 */ /* 0x0001e80000100800 */
[----:B------:R1:W-:Y:S01]  /*e400*/  STL [R1+0x143c], R12 ;  /* 0x00143c0c01007387 */ /* 0x0003e20000100800 */
[----:B0-----:R-:W-:Y:S01]  /*e410*/  IMAD.X R11, R18, 0x1, R2, P4 ;  /* 0x00000001120b7824 */ /* 0x001fe200020e0602 */
[----:B-1----:R-:W-:Y:S01]  /*e420*/  IADD3 R12, P4, R5, R3, RZ ;  /* 0x00000003050c7210 */ /* 0x002fe20007f9e0ff */
[----:B------:R-:W-:-:S03]  /*e430*/  IMAD.X R5, R19, 0x1, R15, P3 ;  /* 0x0000000113057824 */ /* 0x000fc600018e060f */
[----:B------:R0:W-:Y:S04]  /*e440*/  STL [R1+0x1410], R11 ;  /* 0x0014100b01007387 */ /* 0x0001e80000100800 */
[----:B------:R1:W-:Y:S04]  /*e450*/  STL [R1+0x1444], R12 ;  /* 0x0014440c01007387 */ /* 0x0003e80000100800 */
[----:B------:R1:W-:Y:S01]  /*e460*/  STL [R1+0x1418], R5 ;  /* 0x0014180501007387 */ /* 0x0003e20000100800 */
[----:B0-----:R-:W-:Y:S01]  /*e470*/  IADD3 R11, P3, R10, R27, RZ ;  /* 0x0000001b0a0b7210 */ /* 0x001fe20007f7e0ff */
[----:B-1----:R-:W-:-:S02]  /*e480*/  IMAD.X R12, R19, 0x1, R2, P1 ;  /* 0x00000001130c7824 */ /* 0x002fc400008e0602 */
[----:B------:R-:W4:Y:S04]  /*e490*/  LDL.LU R5, [R1+0x48] ;  /* 0x0000480001057983 */ /* 0x000f280000300800 */
[----:B------:R0:W-:Y:S04]  /*e4a0*/  STL [R1+0x144c], R11 ;  /* 0x00144c0b01007387 */ /* 0x0001e80000100800 */
[----:B------:R-:W-:Y:S01]  /*e4b0*/  STL [R1+0x1420], R12 ;  /* 0x0014200c01007387 */ /* 0x000fe20000100800 */
[----:B0-----:R-:W-:Y:S01]  /*e4c0*/  IADD3 R11, P1, R10, R3, RZ ;  /* 0x000000030a0b7210 */ /* 0x001fe20007f3e0ff */
[----:B------:R-:W-:-:S04]  /*e4d0*/  IMAD.X R10, R20, 0x1, R15, P0 ;  /* 0x00000001140a7824 */ /* 0x000fc800000e060f */
[----:B------:R0:W-:Y:S04]  /*e4e0*/  STL [R1+0x1454], R11 ;  /* 0x0014540b01007387 */ /* 0x0001e80000100800 */
[----:B------:R1:W-:Y:S01]  /*e4f0*/  STL [R1+0x1428], R10 ;  /* 0x0014280a01007387 */ /* 0x0003e20000100800 */
[----:B0-----:R-:W-:Y:S01]  /*e500*/  IMAD.X R11, R20, 0x1, R2, P2 ;  /* 0x00000001140b7824 */ /* 0x001fe200010e0602 */
[C---:B---3--:R-:W-:Y:S02]  /*e510*/  IADD3 R12, P0, R4.reuse, R27, RZ ;  /* 0x0000001b040c7210 */ /* 0x048fe40007f1e0ff */
[----:B-1----:R-:W-:-:S03]  /*e520*/  IADD3 R10, P2, R4, R3, RZ ;  /* 0x00000003040a7210 */ /* 0x002fc60007f5e0ff */
[----:B------:R-:W-:Y:S04]  /*e530*/  STL [R1+0x145c], R12 ;  /* 0x00145c0c01007387 */ /* 0x000fe80000100800 */
[----:B------:R-:W3:Y:S04]  /*e540*/  LDL.LU R4, [R1+0x44] ;  /* 0x0000440001047983 */ /* 0x000ee80000300800 */
[----:B------:R0:W-:Y:S04]  /*e550*/  STL [R1+0x1430], R11 ;  /* 0x0014300b01007387 */ /* 0x0001e80000100800 */
[----:B------:R1:W-:Y:S01]  /*e560*/  STL [R1+0x1464], R10 ;  /* 0x0014640a01007387 */ /* 0x0003e20000100800 */
[----:B0-----:R-:W-:-:S02]  /*e570*/  IMAD.X R11, R21, 0x1, R15, P5 ;  /* 0x00000001150b7824 */ /* 0x001fc400028e060f */
[----:B-1----:R-:W-:-:S03]  /*e580*/  IMAD.X R10, R21, 0x1, R2, P4 ;  /* 0x00000001150a7824 */ /* 0x002fc600020e0602 */
[----:B------:R-:W-:Y:S01]  /*e590*/  STL [R1+0x1438], R11 ;  /* 0x0014380b01007387 */ /* 0x000fe20000100800 */
[----:B--2---:R-:W-:-:S05]  /*e5a0*/  IADD3 R12, P5, R9, R27, RZ ;  /* 0x0000001b090c7210 */ /* 0x004fca0007fbe0ff */
[----:B------:R-:W-:Y:S04]  /*e5b0*/  STL [R1+0x146c], R12 ;  /* 0x00146c0c01007387 */ /* 0x000fe80000100800 */
[----:B------:R0:W-:Y:S04]  /*e5c0*/  STL [R1+0x1440], R10 ;  /* 0x0014400a01007387 */ /* 0x0001e80000100800 */
[----:B0-----:R-:W2:Y:S01]  /*e5d0*/  LDL.LU R10, [R1+0x40] ;  /* 0x00004000010a7983 */ /* 0x001ea20000300800 */
[----:B------:R-:W-:Y:S01]  /*e5e0*/  IADD3 R11, P4, R9, R3, RZ ;  /* 0x00000003090b7210 */ /* 0x000fe20007f9e0ff */
[----:B------:R-:W-:-:S04]  /*e5f0*/  IMAD.X R9, R22, 0x1, R15, P3 ;  /* 0x0000000116097824 */ /* 0x000fc800018e060f */
[----:B------:R0:W-:Y:S04]  /*e600*/  STL [R1+0x1474], R11 ;  /* 0x0014740b01007387 */ /* 0x0001e80000100800 */
[----:B------:R1:W-:Y:S01]  /*e610*/  STL [R1+0x1448], R9 ;  /* 0x0014480901007387 */ /* 0x0003e20000100800 */
[----:B0-----:R-:W-:Y:S01]  /*e620*/  IADD3 R11, P3, R8, R27, RZ ;  /* 0x0000001b080b7210 */ /* 0x001fe20007f7e0ff */
[----:B-1----:R-:W-:Y:S01]  /*e630*/  IMAD.X R9, R22, 0x1, R2, P1 ;  /* 0x0000000116097824 */ /* 0x002fe200008e0602 */
[----:B------:R-:W-:-:S03]  /*e640*/  IADD3 R8, P1, R8, R3, RZ ;  /* 0x0000000308087210 */ /* 0x000fc60007f3e0ff */
[----:B------:R0:W-:Y:S04]  /*e650*/  STL [R1+0x147c], R11 ;  /* 0x00147c0b01007387 */ /* 0x0001e80000100800 */
[----:B------:R-:W2:Y:S04]  /*e660*/  LDL.LU R14, [R1+0xd4] ;  /* 0x0000d400010e7983 */ /* 0x000ea80000300800 */
[----:B------:R1:W-:Y:S01]  /*e670*/  STL [R1+0x1450], R9 ;  /* 0x0014500901007387 */ /* 0x0003e20000100800 */
[----:B0-----:R-:W-:-:S03]  /*e680*/  IMAD.X R11, R23, 0x1, R15, P0 ;  /* 0x00000001170b7824 */ /* 0x001fc600000e060f */
[----:B------:R5:W-:Y:S04]  /*e690*/  STL [R1+0x1484], R8 ;  /* 0x0014840801007387 */ /* 0x000be80000100800 */
[----:B-1----:R-:W2:Y:S01]  /*e6a0*/  LDL.LU R9, [R1+0x38] ;  /* 0x0000380001097983 */ /* 0x002ea20000300800 */
[----:B-----5:R-:W-:-:S03]  /*e6b0*/  IADD3 R8, P0, R7, R27, RZ ;  /* 0x0000001b07087210 */ /* 0x020fc60007f1e0ff */
[----:B------:R0:W-:Y:S04]  /*e6c0*/  STL [R1+0x1458], R11 ;  /* 0x0014580b01007387 */ /* 0x0001e80000100800 */
[----:B------:R1:W-:Y:S01]  /*e6d0*/  STL [R1+0x148c], R8 ;  /* 0x00148c0801007387 */ /* 0x0003e20000100800 */
[----:B0-----:R-:W-:Y:S01]  /*e6e0*/  IMAD.X R11, R23, 0x1, R2, P2 ;  /* 0x00000001170b7824 */ /* 0x001fe200010e0602 */
[----:B------:R-:W-:Y:S02]  /*e6f0*/  IADD3 R7, P2, R7, R3, RZ ;  /* 0x0000000307077210 */ /* 0x000fe40007f5e0ff */
[----:B-1----:R-:W5:Y:S04]  /*e700*/  LDL.LU R8, [R1+0xdc] ;  /* 0x0000dc0001087983 */ /* 0x002f680000300800 */
[----:B------:R0:W-:Y:S04]  /*e710*/  STL [R1+0x1460], R11 ;  /* 0x0014600b01007387 */ /* 0x0001e80000100800 */
[----:B------:R1:W-:Y:S01]  /*e720*/  STL [R1+0x1494], R7 ;  /* 0x0014940701007387 */ /* 0x0003e20000100800 */
[----:B0-----:R-:W-:-:S03]  /*e730*/  IMAD.X R11, R24, 0x1, R15, P5 ;  /* 0x00000001180b7824 */ /* 0x001fc600028e060f */
[----:B-1----:R-:W5:Y:S01]  /*e740*/  LDL.LU R7, [R1+0x2c] ;  /* 0x00002c0001077983 */ /* 0x002f620000300800 */
[----:B----4-:R-:W-:-:S03]  /*e750*/  IADD3 R12, P5, R6, R27, RZ ;  /* 0x0000001b060c7210 */ /* 0x010fc60007fbe0ff */
[----:B------:R0:W-:Y:S01]  /*e760*/  STL [R1+0x1468], R11 ;  /* 0x0014680b01007387 */ /* 0x0001e20000100800 */
[----:B------:R-:W-:-:S03]  /*e770*/  SHF.R.S32.HI R25, RZ, 0x1f, R25 ;  /* 0x0000001fff197819 */ /* 0x000fc60000011419 */
[----:B------:R-:W-:Y:S04]  /*e780*/  STL [R1+0x149c], R12 ;  /* 0x00149c0c01007387 */ /* 0x000fe80000100800 */
[----:B------:R-:W4:Y:S01]  /*e790*/  LDL.LU R13, [R1+0xe8] ;  /* 0x0000e800010d7983 */ /* 0x000f220000300800 */
[----:B0-----:R-:W-:Y:S01]  /*e7a0*/  IMAD.X R11, R24, 0x1, R2, P4 ;  /* 0x00000001180b7824 */ /* 0x001fe200020e0602 */
[----:B------:R-:W-:-:S04]  /*e7b0*/  IADD3 R6, P4, R6, R3, RZ ;  /* 0x0000000306067210 */ /* 0x000fc80007f9e0ff */
[----:B------:R0:W-:Y:S04]  /*e7c0*/  STL [R1+0x1470], R11 ;  /* 0x0014700b01007387 */ /* 0x0001e80000100800 */
[----:B------:R1:W-:Y:S01]  /*e7d0*/  STL [R1+0x14a4], R6 ;  /* 0x0014a40601007387 */ /* 0x0003e20000100800 */
[----:B0-----:R-:W-:-:S03]  /*e7e0*/  IMAD.X R11, R25, 0x1, R15, P3 ;  /* 0x00000001190b7824 */ /* 0x001fc600018e060f */
[----:B-1----:R-:W4:Y:S01]  /*e7f0*/  LDL.LU R6, [R1+0x28] ;  /* 0x0000280001067983 */ /* 0x002f220000300800 */
[----:B------:R-:W-:-:S03]  /*e800*/  SHF.R.S32.HI R28, RZ, 0x1f, R28 ;  /* 0x0000001fff1c7819 */ /* 0x000fc6000001141c */
[----:B------:R0:W-:Y:S01]  /*e810*/  STL [R1+0x1478], R11 ;  /* 0x0014780b01007387 */ /* 0x0001e20000100800 */
[----:B------:R-:W-:-:S05]  /*e820*/  IADD3 R12, P3, R5, R27, RZ ;  /* 0x0000001b050c7210 */ /* 0x000fca0007f7e0ff */
[----:B------:R-:W-:Y:S01]  /*e830*/  STL [R1+0x14ac], R12 ;  /* 0x0014ac0c01007387 */ /* 0x000fe20000100800 */
[----:B0-----:R-:W-:Y:S01]  /*e840*/  IMAD.X R11, R25, 0x1, R2, P1 ;  /* 0x00000001190b7824 */ /* 0x001fe200008e0602 */
[----:B------:R-:W-:Y:S02]  /*e850*/  IADD3 R5, P1, R5, R3, RZ ;  /* 0x0000000305057210 */ /* 0x000fe40007f3e0ff */
[----:B------:R-:W4:Y:S04]  /*e860*/  LDL.LU R16, [R1+0xf4] ;  /* 0x0000f40001107983 */ /* 0x000f280000300800 */
[----:B------:R0:W-:Y:S04]  /*e870*/  STL [R1+0x1480], R11 ;  /* 0x0014800b01007387 */ /* 0x0001e80000100800 */
[----:B------:R1:W-:Y:S01]  /*e880*/  STL [R1+0x14b4], R5 ;  /* 0x0014b40501007387 */ /* 0x0003e20000100800 */
[----:B0-----:R-:W-:-:S03]  /*e890*/  IMAD.X R11, R28, 0x1, R15, P0 ;  /* 0x000000011c0b7824 */ /* 0x001fc600000e060f */
[----:B-1----:R-:W4:Y:S01]  /*e8a0*/  LDL.LU R5, [R1+0x24] ;  /* 0x0000240001057983 */ /* 0x002f220000300800 */
[----:B------:R-:W-:-:S03]  /*e8b0*/  SHF.R.S32.HI R29, RZ, 0x1f, R29 ;  /* 0x0000001fff1d7819 */ /* 0x000fc6000001141d */
[----:B------:R0:W-:Y:S02]  /*e8c0*/  STL [R1+0x1488], R11 ;  /* 0x0014880b01007387 */ /* 0x0001e40000100800 */
[----:B------:R-:W-:Y:S02]  /*e8d0*/  IMAD.X R17, R29, 0x1, R15, P5 ;  /* 0x000000011d117824 */ /* 0x000fe400028e060f */
[----:B0-----:R-:W-:Y:S01]  /*e8e0*/  IMAD.X R11, R28, 0x1, R2, P2 ;  /* 0x000000011c0b7824 */ /* 0x001fe200010e0602 */
[C---:B---3--:R-:W-:Y:S02]  /*e8f0*/  IADD3 R12, P0, R4.reuse, R27, RZ ;  /* 0x0000001b040c7210 */ /* 0x048fe40007f1e0ff */
[----:B------:R-:W-:-:S03]  /*e900*/  IADD3 R4, P2, R4, R3, RZ ;  /* 0x0000000304047210 */ /* 0x000fc60007f5e0ff */
[----:B------:R0:W-:Y:S04]  /*e910*/  STL [R1+0x14bc], R12 ;  /* 0x0014bc0c01007387 */ /* 0x0001e80000100800 */
[----:B0-----:R-:W3:Y:S04]  /*e920*/  LDL.LU R12, [R1+0xfc] ;  /* 0x0000fc00010c7983 */ /* 0x001ee80000300800 */
[----:B------:R-:W-:Y:S04]  /*e930*/  STL [R1+0x1490], R11 ;  /* 0x0014900b01007387 */ /* 0x000fe80000100800 */
[----:B------:R0:W-:Y:S04]  /*e940*/  STL [R1+0x14c4], R4 ;  /* 0x0014c40401007387 */ /* 0x0001e80000100800 */
[----:B0-----:R-:W3:Y:S04]  /*e950*/  LDL.LU R4, [R1+0x20] ;  /* 0x0000200001047983 */ /* 0x001ee80000300800 */
[----:B------:R0:W-:Y:S01]  /*e960*/  STL [R1+0x1498], R17 ;  /* 0x0014981101007387 */ /* 0x0001e20000100800 */
[C---:B--2---:R-:W-:Y:S01]  /*e970*/  IADD3 R11, P5, R10.reuse, R27, RZ ;  /* 0x0000001b0a0b7210 */ /* 0x044fe20007fbe0ff */
[----:B0-----:R-:W-:Y:S01]  /*e980*/  IMAD.X R17, R29, 0x1, R2, P4 ;  /* 0x000000011d117824 */ /* 0x001fe200020e0602 */
[----:B------:R-:W-:-:S03]  /*e990*/  IADD3 R10, P4, R10, R3, RZ ;  /* 0x000000030a0a7210 */ /* 0x000fc60007f9e0ff */
[----:B------:R0:W-:Y:S04]  /*e9a0*/  STL [R1+0x14cc], R11 ;  /* 0x0014cc0b01007387 */ /* 0x0001e80000100800 */
[----:B0-----:R-:W2:Y:S04]  /*e9b0*/  LDL.LU R11, [R1+0x108] ;  /* 0x00010800010b7983 */ /* 0x001ea80000300800 */
[----:B------:R-:W-:Y:S04]  /*e9c0*/  STL [R1+0x14a0], R17 ;  /* 0x0014a01101007387 */ /* 0x000fe80000100800 */
[----:B------:R0:W-:Y:S04]  /*e9d0*/  STL [R1+0x14d4], R10 ;  /* 0x0014d40a01007387 */ /* 0x0001e80000100800 */
[----:B0-----:R-:W2:Y:S01]  /*e9e0*/  LDL.LU R10, [R1+0x1c] ;  /* 0x00001c00010a7983 */ /* 0x001ea20000300800 */
[----:B------:R-:W-:-:S05]  /*e9f0*/  IMAD.X R17, R14, 0x1, R15, P3 ;  /* 0x000000010e117824 */ /* 0x000fca00018e060f */
[----:B------:R0:W-:Y:S01]  /*ea00*/  STL [R1+0x14a8], R17 ;  /* 0x0014a81101007387 */ /* 0x0001e20000100800 */
[----:B------:R-:W-:-:S05]  /*ea10*/  IADD3 R18, P3, R9, R27, RZ ;  /* 0x0000001b09127210 */ /* 0x000fca0007f7e0ff */
[----:B------:R5:W-:Y:S01]  /*ea20*/  STL [R1+0x14dc], R18 ;  /* 0x0014dc1201007387 */ /* 0x000be20000100800 */
[----:B0-----:R-:W-:Y:S01]  /*ea30*/  IMAD.X R17, R14, 0x1, R2, P1 ;  /* 0x000000010e117824 */ /* 0x001fe200008e0602 */
[----:B------:R-:W-:Y:S02]  /*ea40*/  IADD3 R9, P1, R9, R3, RZ ;  /* 0x0000000309097210 */ /* 0x000fe40007f3e0ff */
[----:B------:R-:W2:Y:S04]  /*ea50*/  LDL.LU R14, [R1+0x114] ;  /* 0x00011400010e7983 */ /* 0x000ea80000300800 */
[----:B------:R-:W-:Y:S01]  /*ea60*/  STL [R1+0x14b0], R17 ;  /* 0x0014b01101007387 */ /* 0x000fe20000100800 */
[----:B-----5:R-:W-:-:S03]  /*ea70*/  IMAD.X R18, R8, 0x1, R15, P0 ;  /* 0x0000000108127824 */ /* 0x020fc600000e060f */
[----:B------:R0:W-:Y:S04]  /*ea80*/  STL [R1+0x14e4], R9 ;  /* 0x0014e40901007387 */ /* 0x0001e80000100800 */
[----:B0-----:R-:W5:Y:S04]  /*ea90*/  LDL.LU R9, [R1+0x18] ;  /* 0x0000180001097983 */ /* 0x001f680000300800 */
[----:B------:R0:W-:Y:S01]  /*eaa0*/  STL [R1+0x14b8], R18 ;  /* 0x0014b81201007387 */ /* 0x0001e20000100800 */
[----:B------:R-:W-:Y:S01]  /*eab0*/  IADD3 R17, P0, R7, R27, RZ ;  /* 0x0000001b07117210 */ /* 0x000fe20007f1e0ff */
[----:B0-----:R-:W-:-:S02]  /*eac0*/  IMAD.X R18, R8, 0x1, R2, P2 ;  /* 0x0000000108127824 */ /* 0x001fc400010e0602 */
[----:B------:R-:W5:Y:S04]  /*ead0*/  LDL.LU R8, [R1+0x118] ;  /* 0x0001180001087983 */ /* 0x000f680000300800 */
[----:B------:R0:W-:Y:S04]  /*eae0*/  STL [R1+0x14ec], R17 ;  /* 0x0014ec1101007387 */ /* 0x0001e80000100800 */
[----:B------:R4:W-:Y:S01]  /*eaf0*/  STL [R1+0x14c0], R18 ;  /* 0x0014c01201007387 */ /* 0x0009e20000100800 */
[----:B0-----:R-:W-:-:S03]  /*eb00*/  IADD3 R17, P2, R7, R3, RZ ;  /* 0x0000000307117210 */ /* 0x001fc60007f5e0ff */
[----:B------:R-:W5:Y:S01]  /*eb10*/  LDL.LU R7, [R1+0x14] ;  /* 0x0000140001077983 */ /* 0x000f620000300800 */
[----:B----4-:R-:W-:-:S03]  /*eb20*/  IMAD.X R18, R13, 0x1, R15, P5 ;  /* 0x000000010d127824 */ /* 0x010fc600028e060f */
[----:B------:R0:W-:Y:S04]  /*eb30*/  STL [R1+0x14f4], R17 ;  /* 0x0014f41101007387 */ /* 0x0001e80000100800 */
[----:B------:R1:W-:Y:S01]  /*eb40*/  STL [R1+0x14c8], R18 ;  /* 0x0014c81201007387 */ /* 0x0003e20000100800 */
[C---:B0-----:R-:W-:Y:S01]  /*eb50*/  IADD3 R17, P5, R6.reuse, R27, RZ ;  /* 0x0000001b06117210 */ /* 0x041fe20007fbe0ff */
[----:B-1----:R-:W-:Y:S02]  /*eb60*/  IMAD.X R18, R13, 0x1, R2, P4 ;  /* 0x000000010d127824 */ /* 0x002fe400020e0602 */
[----:B------:R-:W4:Y:S04]  /*eb70*/  LDL.LU R13, [R1+0x11c] ;  /* 0x00011c00010d7983 */ /* 0x000f280000300800 */
[----:B------:R0:W-:Y:S04]  /*eb80*/  STL [R1+0x14fc], R17 ;  /* 0x0014fc1101007387 */ /* 0x0001e80000100800 */
[----:B------:R1:W-:Y:S01]  /*eb90*/  STL [R1+0x14d0], R18 ;  /* 0x0014d01201007387 */ /* 0x0003e20000100800 */
[----:B0-----:R-:W-:-:S03]  /*eba0*/  IADD3 R17, P4, R6, R3, RZ ;  /* 0x0000000306117210 */ /* 0x001fc60007f9e0ff */
[----:B------:R-:W4:Y:S01]  /*ebb0*/  LDL.LU R6, [R1+0x10] ;  /* 0x0000100001067983 */ /* 0x000f220000300800 */
[----:B-1----:R-:W-:-:S03]  /*ebc0*/  IMAD.X R18, R16, 0x1, R15, P3 ;  /* 0x0000000110127824 */ /* 0x002fc600018e060f */
        /* <DEDUP_REMOVED lines=8> */
[----:B------:R-:W4:Y:S04]  /*ec50*/  LDL.LU R5, [R1+0xc] ;  /* 0x00000c0001057983 */ /* 0x000f280000300800 */
[----:B------:R-:W-:Y:S01]  /*ec60*/  STL [R1+0x1514], R17 ;  /* 0x0015141101007387 */ /* 0x000fe20000100800 */
[----:B---3--:R-:W-:-:S05]  /*ec70*/  IMAD.X R18, R12, 0x1, R15, P0 ;  /* 0x000000010c127824 */ /* 0x008fca00000e060f */
[----:B------:R0:W-:Y:S02]  /*ec80*/  STL [R1+0x14e8], R18 ;  /* 0x0014e81201007387 */ /* 0x0001e40000100800 */
[----:B0-----:R-:W-:Y:S02]  /*ec90*/  IMAD.X R18, R12, 0x1, R2, P2 ;  /* 0x000000010c127824 */ /* 0x001fe400010e0602 */
[----:B------:R-:W3:Y:S01]  /*eca0*/  LDL.LU R12, [R1+0x124] ;  /* 0x00012400010c7983 */ /* 0x000ee20000300800 */
[----:B------:R-:W-:-:S05]  /*ecb0*/  IADD3 R17, P0, R4, R27, RZ ;  /* 0x0000001b04117210 */ /* 0x000fca0007f1e0ff */
[----:B------:R0:W-:Y:S04]  /*ecc0*/  STL [R1+0x151c], R17 ;  /* 0x00151c1101007387 */ /* 0x0001e80000100800 */
[----:B------:R2:W-:Y:S01]  /*ecd0*/  STL [R1+0x14f0], R18 ;  /* 0x0014f01201007387 */ /* 0x0005e20000100800 */
[----:B0-----:R-:W-:-:S03]  /*ece0*/  IADD3 R17, P2, R4, R3, RZ ;  /* 0x0000000304117210 */ /* 0x001fc60007f5e0ff */
[----:B------:R-:W3:Y:S04]  /*ecf0*/  LDL.LU R4, [R1+0x8] ;  /* 0x0000080001047983 */ /* 0x000ee80000300800 */
[----:B------:R-:W-:Y:S01]  /*ed00*/  STL [R1+0x1524], R17 ;  /* 0x0015241101007387 */ /* 0x000fe20000100800 */
[----:B--2---:R-:W-:-:S05]  /*ed10*/  IMAD.X R18, R11, 0x1, R15, P5 ;  /* 0x000000010b127824 */ /* 0x004fca00028e060f */
[----:B------:R0:W-:Y:S02]  /*ed20*/  STL [R1+0x14f8], R18 ;  /* 0x0014f81201007387 */ /* 0x0001e40000100800 */
[----:B0-----:R-:W-:Y:S02]  /*ed30*/  IMAD.X R18, R11, 0x1, R2, P4 ;  /* 0x000000010b127824 */ /* 0x001fe400020e0602 */
[----:B------:R-:W2:Y:S01]  /*ed40*/  LDL.LU R11, [R1+0x128] ;  /* 0x00012800010b7983 */ /* 0x000ea20000300800 */
[----:B------:R-:W-:-:S05]  /*ed50*/  IADD3 R17, P5, R10, R27, RZ ;  /* 0x0000001b0a117210 */ /* 0x000fca0007fbe0ff */
[----:B------:R0:W-:Y:S04]  /*ed60*/  STL [R1+0x152c], R17 ;  /* 0x00152c1101007387 */ /* 0x0001e80000100800 */
[----:B------:R1:W-:Y:S01]  /*ed70*/  STL [R1+0x1500], R18 ;  /* 0x0015001201007387 */ /* 0x0003e20000100800 */
[----:B0-----:R-:W-:-:S03]  /*ed80*/  IADD3 R17, P4, R10, R3, RZ ;  /* 0x000000030a117210 */ /* 0x001fc60007f9e0ff */
[----:B------:R-:W2:Y:S01]  /*ed90*/  LDL.LU R10, [R1+0x4] ;  /* 0x00000400010a7983 */ /* 0x000ea20000300800 */
[----:B-1----:R-:W-:-:S03]  /*eda0*/  IMAD.X R18, R14, 0x1, R15, P3 ;  /* 0x000000010e127824 */ /* 0x002fc600018e060f */
[----:B------:R5:W-:Y:S01]  /*edb0*/  STL [R1+0x1534], R17 ;  /* 0x0015341101007387 */ /* 0x000be20000100800 */
[----:B------:R-:W-:-:S03]  /*edc0*/  IMAD.X R14, R14, 0x1, R2, P1 ;  /* 0x000000010e0e7824 */ /* 0x000fc600008e0602 */
[----:B------:R-:W-:Y:S01]  /*edd0*/  STL [R1+0x1508], R18 ;  /* 0x0015081201007387 */ /* 0x000fe20000100800 */
[C---:B-----5:R-:W-:Y:S02]  /*ede0*/  IADD3 R17, P3, R9.reuse, R27, RZ ;  /* 0x0000001b09117210 */ /* 0x060fe40007f7e0ff */
[----:B------:R-:W-:-:S03]  /*edf0*/  IADD3 R9, P1, R9, R3, RZ ;  /* 0x0000000309097210 */ /* 0x000fc60007f3e0ff */
[----:B------:R0:W-:Y:S04]  /*ee00*/  STL [R1+0x153c], R17 ;  /* 0x00153c1101007387 */ /* 0x0001e80000100800 */
[----:B------:R1:W-:Y:S01]  /*ee10*/  STL [R1+0x1510], R14 ;  /* 0x0015100e01007387 */ /* 0x0003e20000100800 */
[----:B0-----:R-:W-:-:S03]  /*ee20*/  IMAD.X R17, R8, 0x1, R15, P0 ;  /* 0x0000000108117824 */ /* 0x001fc600000e060f */
[----:B-1----:R-:W5:Y:S04]  /*ee30*/  LDL.LU R14, [R1+0x12c] ;  /* 0x00012c00010e7983 */ /* 0x002f680000300800 */
[----:B------:R0:W-:Y:S01]  /*ee40*/  STL [R1+0x1544], R9 ;  /* 0x0015440901007387 */ /* 0x0001e20000100800 */
[----:B------:R-:W-:-:S03]  /*ee50*/  IMAD.X R8, R8, 0x1, R2, P2 ;  /* 0x0000000108087824 */ /* 0x000fc600010e0602 */
[----:B0-----:R-:W5:Y:S04]  /*ee60*/  LDL.LU R9, [R1] ;  /* 0x0000000001097983 */ /* 0x001f680000300800 */
[----:B------:R0:W-:Y:S02]  /*ee70*/  STL [R1+0x1518], R17 ;  /* 0x0015181101007387 */ /* 0x0001e40000100800 */
[C---:B0-----:R-:W-:Y:S02]  /*ee80*/  IADD3 R17, P0, R7.reuse, R27, RZ ;  /* 0x0000001b07117210 */ /* 0x041fe40007f1e0ff */
[----:B------:R-:W-:-:S03]  /*ee90*/  IADD3 R7, P2, R7, R3, RZ ;  /* 0x0000000307077210 */ /* 0x000fc60007f5e0ff */
[----:B------:R4:W-:Y:S04]  /*eea0*/  STL [R1+0x154c], R17 ;  /* 0x00154c1101007387 */ /* 0x0009e80000100800 */
[----:B------:R0:W-:Y:S01]  /*eeb0*/  STL [R1+0x1520], R8 ;  /* 0x0015200801007387 */ /* 0x0001e20000100800 */
[----:B----4-:R-:W-:-:S03]  /*eec0*/  IMAD.X R17, R13, 0x1, R15, P5 ;  /* 0x000000010d117824 */ /* 0x010fc600028e060f */
[----:B0-----:R-:W4:Y:S04]  /*eed0*/  LDL.LU R8, [R1+0x130] ;  /* 0x0001300001087983 */ /* 0x001f280000300800 */
[----:B------:R0:W-:Y:S01]  /*eee0*/  STL [R1+0x1554], R7 ;  /* 0x0015540701007387 */ /* 0x0001e20000100800 */
[----:B------:R-:W-:-:S03]  /*eef0*/  IMAD.X R13, R13, 0x1, R2, P4 ;  /* 0x000000010d0d7824 */ /* 0x000fc600020e0602 */
[----:B0-----:R-:W4:Y:S04]  /*ef00*/  LDL.LU R7, [R1+0x9c] ;  /* 0x00009c0001077983 */ /* 0x001f280000300800 */
[----:B------:R0:W-:Y:S02]  /*ef10*/  STL [R1+0x1528], R17 ;  /* 0x0015281101007387 */ /* 0x0001e40000100800 */
[C---:B0-----:R-:W-:Y:S02]  /*ef20*/  IADD3 R17, P5, R6.reuse, R27, RZ ;  /* 0x0000001b06117210 */ /* 0x041fe40007fbe0ff */
[----:B------:R-:W-:-:S03]  /*ef30*/  IADD3 R6, P4, R6, R3, RZ ;  /* 0x0000000306067210 */ /* 0x000fc60007f9e0ff */
[----:B------:R0:W-:Y:S04]  /*ef40*/  STL [R1+0x155c], R17 ;  /* 0x00155c1101007387 */ /* 0x0001e80000100800 */
[----:B------:R1:W-:Y:S01]  /*ef50*/  STL [R1+0x1530], R13 ;  /* 0x0015300d01007387 */ /* 0x0003e20000100800 */
[----:B0-----:R-:W-:-:S03]  /*ef60*/  IMAD.X R17, R16, 0x1, R15, P3 ;  /* 0x0000000110117824 */ /* 0x001fc600018e060f */
[----:B-1----:R-:W4:Y:S04]  /*ef70*/  LDL.LU R13, [R1+0x134] ;  /* 0x00013400010d7983 */ /* 0x002f280000300800 */
[----:B------:R0:W-:Y:S01]  /*ef80*/  STL [R1+0x1564], R6 ;  /* 0x0015640601007387 */ /* 0x0001e20000100800 */
[----:B------:R-:W-:-:S03]  /*ef90*/  IADD3 R18, P3, R5, R27, RZ ;  /* 0x0000001b05127210 */ /* 0x000fc60007f7e0ff */
[----:B0-----:R-:W4:Y:S04]  /*efa0*/  LDL.LU R6, [R1+0xa0] ;  /* 0x0000a00001067983 */ /* 0x001f280000300800 */
[----:B------:R0:W-:Y:S04]  /*efb0*/  STL [R1+0x1538], R17 ;  /* 0x0015381101007387 */ /* 0x0001e80000100800 */
[----:B------:R-:W-:Y:S01]  /*efc0*/  STL [R1+0x156c], R18 ;  /* 0x00156c1201007387 */ /* 0x000fe20000100800 */
[----:B0-----:R-:W-:Y:S01]  /*efd0*/  IMAD.X R17, R16, 0x1, R2, P1 ;  /* 0x0000000110117824 */ /* 0x001fe200008e0602 */
[----:B------:R-:W-:-:S04]  /*efe0*/  IADD3 R5, P1, R5, R3, RZ ;  /* 0x0000000305057210 */ /* 0x000fc80007f3e0ff */
[----:B------:R0:W-:Y:S04]  /*eff0*/  STL [R1+0x1540], R17 ;  /* 0x0015401101007387 */ /* 0x0001e80000100800 */
[----:B0-----:R-:W4:Y:S04]  /*f000*/  LDL.LU R17, [R1+0x138] ;  /* 0x0001380001117983 */ /* 0x001f280000300800 */
[----:B------:R0:W-:Y:S04]  /*f010*/  STL [R1+0x1574], R5 ;  /* 0x0015740501007387 */ /* 0x0001e80000100800 */
[----:B0-----:R-:W4:Y:S01]  /*f020*/  LDL.LU R5, [R1+0xa4] ;  /* 0x0000a40001057983 */ /* 0x001f220000300800 */
[----:B---3--:R-:W-:-:S02]  /*f030*/  IMAD.X R16, R12, 0x1, R15, P0 ;  /* 0x000000010c107824 */ /* 0x008fc400000e060f */
[----:B------:R-:W-:-:S03]  /*f040*/  IMAD.X R18, R12, 0x1, R2, P2 ;  /* 0x000000010c127824 */ /* 0x000fc600010e0602 */
[----:B------:R0:W-:Y:S01]  /*f050*/  STL [R1+0x1548], R16 ;  /* 0x0015481001007387 */ /* 0x0001e20000100800 */
[C---:B------:R-:W-:Y:S02]  /*f060*/  IADD3 R19, P0, R4.reuse, R27, RZ ;  /* 0x0000001b04137210 */ /* 0x040fe40007f1e0ff */
[----:B0-----:R-:W-:-:S03]  /*f070*/  IADD3 R16, P2, R4, R3, RZ ;  /* 0x0000000304107210 */ /* 0x001fc60007f5e0ff */
[----:B------:R-:W-:Y:S04]  /*f080*/  STL [R1+0x157c], R19 ;  /* 0x00157c1301007387 */ /* 0x000fe80000100800 */
[----:B------:R-:W-:Y:S04]  /*f090*/  STL [R1+0x1550], R18 ;  /* 0x0015501201007387 */ /* 0x000fe80000100800 */
[----:B------:R-:W3:Y:S04]  /*f0a0*/  LDL.LU R4, [R1+0x13c] ;  /* 0x00013c0001047983 */ /* 0x000ee80000300800 */
[----:B------:R0:W-:Y:S01]  /*f0b0*/  STL [R1+0x1584], R16 ;  /* 0x0015841001007387 */ /* 0x0001e20000100800 */
[----:B--2---:R-:W-:-:S03]  /*f0c0*/  IMAD.X R12, R11, 0x1, R15, P5 ;  /* 0x000000010b0c7824 */ /* 0x004fc600028e060f */
[----:B0-----:R-:W2:Y:S01]  /*f0d0*/  LDL.LU R16, [R1+0xa8] ;  /* 0x0000a80001107983 */ /* 0x001ea20000300800 */
[----:B------:R-:W-:-:S03]  /*f0e0*/  IMAD.X R11, R11, 0x1, R2, P4 ;  /* 0x000000010b0b7824 */ /* 0x000fc600020e0602 */
[----:B------:R0:W-:Y:S02]  /*f0f0*/  STL [R1+0x1558], R12 ;  /* 0x0015580c01007387 */ /* 0x0001e40000100800 */
[----:B0-----:R-:W-:-:S05]  /*f100*/  IADD3 R12, P5, R10, R27, RZ ;  /* 0x0000001b0a0c7210 */ /* 0x001fca0007fbe0ff */
[----:B------:R0:W-:Y:S04]  /*f110*/  STL [R1+0x158c], R12 ;  /* 0x00158c0c01007387 */ /* 0x0001e80000100800 */
[----:B0-----:R-:W2:Y:S04]  /*f120*/  LDL.LU R12, [R1+0x140] ;  /* 0x00014000010c7983 */ /* 0x001ea80000300800 */
[----:B------:R0:W-:Y:S04]  /*f130*/  STL [R1+0x1560], R11 ;  /* 0x0015600b01007387 */ /* 0x0001e80000100800 */
[----:B0-----:R-:W2:Y:S01]  /*f140*/  LDL.LU R11, [R1+0xac] ;  /* 0x0000ac00010b7983 */ /* 0x001ea20000300800 */
[----:B------:R-:W-:-:S05]  /*f150*/  IADD3 R10, P4, R10, R3, RZ ;  /* 0x000000030a0a7210 */ /* 0x000fca0007f9e0ff */
[----:B------:R0:W-:Y:S01]  /*f160*/  STL [R1+0x1594], R10 ;  /* 0x0015940a01007387 */ /* 0x0001e20000100800 */
[----:B-----5:R-:W-:-:S03]  /*f170*/  IMAD.X R18, R14, 0x1, R15, P3 ;  /* 0x000000010e127824 */ /* 0x020fc600018e060f */
[----:B0-----:R-:W5:Y:S04]  /*f180*/  LDL.LU R10, [R1+0x144] ;  /* 0x00014400010a7983 */ /* 0x001f680000300800 */
[----:B------:R0:W-:Y:S01]  /*f190*/  STL [R1+0x1568], R18 ;  /* 0x0015681201007387 */ /* 0x0001e20000100800 */
[----:B------:R-:W-:Y:S01]  /*f1a0*/  IADD3 R19, P3, R9, R27, RZ ;  /* 0x0000001b09137210 */ /* 0x000fe20007f7e0ff */
[----:B0-----:R-:W-:-:S04]  /*f1b0*/  IMAD.X R18, R14, 0x1, R2, P1 ;  /* 0x000000010e127824 */ /* 0x001fc800008e0602 */
[----:B------:R-:W-:Y:S01]  /*f1c0*/  STL [R1+0x159c], R19 ;  /* 0x00159c1301007387 */ /* 0x000fe20000100800 */
[----:B------:R-:W-:-:S03]  /*f1d0*/  IADD3 R14, P1, R9, R3, RZ ;  /* 0x00000003090e7210 */ /* 0x000fc60007f3e0ff */
[----:B------:R-:W5:Y:S04]  /*f1e0*/  LDL.LU R9, [R1+0xb0] ;  /* 0x0000b00001097983 */ /* 0x000f680000300800 */
[----:B------:R-:W-:Y:S04]  /*f1f0*/  STL [R1+0x1570], R18 ;  /* 0x0015701201007387 */ /* 0x000fe80000100800 */
[----:B------:R0:W-:Y:S04]  /*f200*/  STL [R1+0x15a4], R14 ;  /* 0x0015a40e01007387 */ /* 0x0001e80000100800 */
[----:B0-----:R-:W5:Y:S01]  /*f210*/  LDL.LU R14, [R1+0x148] ;  /* 0x00014800010e7983 */ /* 0x001f620000300800 */
[----:B----4-:R-:W-:-:S05]  /*f220*/  IMAD.X R18, R8, 0x1, R15, P0 ;  /* 0x0000000108127824 */ /* 0x010fca00000e060f */
[----:B------:R0:W-:Y:S01]  /*f230*/  STL [R1+0x1578], R18 ;  /* 0x0015781201007387 */ /* 0x0001e20000100800 */
[C---:B------:R-:W-:Y:S01]  /*f240*/  IADD3 R19, P0, R7.reuse, R27, RZ ;  /* 0x0000001b07137210 */ /* 0x040fe20007f1e0ff */
[----:B0-----:R-:W-:Y:S01]  /*f250*/  IMAD.X R18, R8, 0x1, R2, P2 ;  /* 0x0000000108127824 */ /* 0x001fe200010e0602 */
[----:B------:R-:W-:-:S03]  /*f260*/  IADD3 R7, P2, R7, R3, RZ ;  /* 0x0000000307077210 */ /* 0x000fc60007f5e0ff */
[----:B------:R-:W-:Y:S04]  /*f270*/  STL [R1+0x15ac], R19 ;  /* 0x0015ac1301007387 */ /* 0x000fe80000100800 */
[----:B------:R-:W4:Y:S04]  /*f280*/  LDL.LU R8, [R1+0xb4] ;  /* 0x0000b40001087983 */ /* 0x000f280000300800 */
[----:B------:R-:W-:Y:S04]  /*f290*/  STL [R1+0x1580], R18 ;  /* 0x0015801201007387 */ /* 0x000fe80000100800 */
[----:B------:R0:W-:Y:S04]  /*f2a0*/  STL [R1+0x15b4], R7 ;  /* 0x0015b40701007387 */ /* 0x0001e80000100800 */
[----:B0-----:R-:W4:Y:S01]  /*f2b0*/  LDL.LU R7, [R1+0x14c] ;  /* 0x00014c0001077983 */ /* 0x001f220000300800 */
[----:B------:R-:W-:-:S05]  /*f2c0*/  IMAD.X R18, R13, 0x1, R15, P5 ;  /* 0x000000010d127824 */ /* 0x000fca00028e060f */
        /* <DEDUP_REMOVED lines=11> */
[----:B------:R-:W-:Y:S01]  /*f380*/  IADD3 R19, P3, R5, R27, RZ ;  /* 0x0000001b05137210 */ /* 0x000fe20007f7e0ff */
[----:B0-----:R-:W-:Y:S01]  /*f390*/  IMAD.X R18, R17, 0x1, R2, P1 ;  /* 0x0000000111127824 */ /* 0x001fe200008e0602 */
[----:B------:R-:W-:-:S03]  /*f3a0*/  IADD3 R17, P1, R5, R3, RZ ;  /* 0x0000000305117210 */ /* 0x000fc60007f3e0ff */
[----:B------:R3:W-:Y:S04]  /*f3b0*/  STL [R1+0x15cc], R19 ;  /* 0x0015cc1301007387 */ /* 0x0007e80000100800 */
[----:B------:R-:W4:Y:S04]  /*f3c0*/  LDL.LU R5, [R1+0xbc] ;  /* 0x0000bc0001057983 */ /* 0x000f280000300800 */
[----:B------:R-:W-:Y:S04]  /*f3d0*/  STL [R1+0x15a0], R18 ;  /* 0x0015a01201007387 */ /* 0x000fe80000100800 */
[----:B------:R0:W-:Y:S01]  /*f3e0*/  STL [R1+0x15d4], R17 ;  /* 0x0015d41101007387 */ /* 0x0001e20000100800 */
[----:B---3--:R-:W-:-:S02]  /*f3f0*/  IMAD.X R19, R4, 0x1, R15, P0 ;  /* 0x0000000104137824 */ /* 0x008fc400000e060f */
[----:B0-----:R-:W-:-:S03]  /*f400*/  IMAD.X R17, R4, 0x1, R2, P2 ;  /* 0x0000000104117824 */ /* 0x001fc600010e0602 */
[----:B------:R-:W-:Y:S04]  /*f410*/  STL [R1+0x15a8], R19 ;  /* 0x0015a81301007387 */ /* 0x000fe80000100800 */
[----:B------:R-:W3:Y:S01]  /*f420*/  LDL.LU R4, [R1+0x154] ;  /* 0x0001540001047983 */ /* 0x000ee20000300800 */
[----:B--2---:R-:W-:-:S05]  /*f430*/  IADD3 R18, P0, R16, R27, RZ ;  /* 0x0000001b10127210 */ /* 0x004fca0007f1e0ff */
[----:B------:R0:W-:Y:S04]  /*f440*/  STL [R1+0x15dc], R18 ;  /* 0x0015dc1201007387 */ /* 0x0001e80000100800 */
[----:B------:R1:W-:Y:S01]  /*f450*/  STL [R1+0x15b0], R17 ;  /* 0x0015b01101007387 */ /* 0x0003e20000100800 */
[----:B0-----:R-:W-:-:S05]  /*f460*/  IADD3 R18, P2, R16, R3, RZ ;  /* 0x0000000310127210 */ /* 0x001fca0007f5e0ff */
[----:B------:R-:W-:Y:S01]  /*f470*/  STL [R1+0x15e4], R18 ;  /* 0x0015e41201007387 */ /* 0x000fe20000100800 */
[C---:B-1----:R-:W-:Y:S02]  /*f480*/  IMAD.X R17, R12.reuse, 0x1, R15, P5 ;  /* 0x000000010c117824 */ /* 0x042fe400028e060f */
[----:B------:R-:W-:-:S03]  /*f490*/  IMAD.X R12, R12, 0x1, R2, P4 ;  /* 0x000000010c0c7824 */ /* 0x000fc600020e0602 */
[----:B------:R-:W-:Y:S01]  /*f4a0*/  STL [R1+0x15b8], R17 ;  /* 0x0015b81101007387 */ /* 0x000fe20000100800 */
[----:B------:R-:W-:-:S05]  /*f4b0*/  IADD3 R16, P5, R11, R27, RZ ;  /* 0x0000001b0b107210 */ /* 0x000fca0007fbe0ff */
[----:B------:R-:W-:Y:S04]  /*f4c0*/  STL [R1+0x15ec], R16 ;  /* 0x0015ec1001007387 */ /* 0x000fe80000100800 */
[----:B------:R0:W-:Y:S04]  /*f4d0*/  STL [R1+0x15c0], R12 ;  /* 0x0015c00c01007387 */ /* 0x0001e80000100800 */
[----:B0-----:R-:W2:Y:S01]  /*f4e0*/  LDL.LU R12, [R1+0x158] ;  /* 0x00015800010c7983 */ /* 0x001ea20000300800 */
[----:B------:R-:W-:Y:S01]  /*f4f0*/  IADD3 R11, P4, R11, R3, RZ ;  /* 0x000000030b0b7210 */ /* 0x000fe20007f9e0ff */
[----:B-----5:R-:W-:-:S04]  /*f500*/  IMAD.X R16, R10, 0x1, R15, P3 ;  /* 0x000000010a107824 */ /* 0x020fc800018e060f */
[----:B------:R0:W-:Y:S01]  /*f510*/  STL [R1+0x15f4], R11 ;  /* 0x0015f40b01007387 */ /* 0x0001e20000100800 */
[----:B------:R-:W-:-:S03]  /*f520*/  IMAD.X R10, R10, 0x1, R2, P1 ;  /* 0x000000010a0a7824 */ /* 0x000fc600008e0602 */
[----:B0-----:R-:W5:Y:S04]  /*f530*/  LDL.LU R11, [R1+0xc0] ;  /* 0x0000c000010b7983 */ /* 0x001f680000300800 */
[----:B------:R0:W-:Y:S02]  /*f540*/  STL [R1+0x15c8], R16 ;  /* 0x0015c81001007387 */ /* 0x0001e40000100800 */
[C---:B0-----:R-:W-:Y:S02]  /*f550*/  IADD3 R16, P3, R9.reuse, R27, RZ ;  /* 0x0000001b09107210 */ /* 0x041fe40007f7e0ff */
[----:B------:R-:W-:-:S03]  /*f560*/  IADD3 R9, P1, R9, R3, RZ ;  /* 0x0000000309097210 */ /* 0x000fc60007f3e0ff */
[----:B------:R0:W-:Y:S01]  /*f570*/  STL [R1+0x15fc], R16 ;  /* 0x0015fc1001007387 */ /* 0x0001e20000100800 */
[----:B------:R-:W-:-:S03]  /*f580*/  IMAD.X R17, R14, 0x1, R2, P2 ;  /* 0x000000010e117824 */ /* 0x000fc600010e0602 */
[----:B------:R1:W-:Y:S01]  /*f590*/  STL [R1+0x15d0], R10 ;  /* 0x0015d00a01007387 */ /* 0x0003e20000100800 */
[----:B0-----:R-:W-:-:S03]  /*f5a0*/  IMAD.X R16, R14, 0x1, R15, P0 ;  /* 0x000000010e107824 */ /* 0x001fc600000e060f */
[----:B-1----:R-:W5:Y:S04]  /*f5b0*/  LDL.LU R10, [R1+0x15c] ;  /* 0x00015c00010a7983 */ /* 0x002f680000300800 */
[----:B------:R0:W-:Y:S01]  /*f5c0*/  STL [R1+0x1604], R9 ;  /* 0x0016040901007387 */ /* 0x0001e20000100800 */
[----:B----4-:R-:W-:-:S03]  /*f5d0*/  IADD3 R18, P0, R8, R27, RZ ;  /* 0x0000001b08127210 */ /* 0x010fc60007f1e0ff */
[----:B0-----:R-:W4:Y:S04]  /*f5e0*/  LDL.LU R9, [R1+0xc4] ;  /* 0x0000c40001097983 */ /* 0x001f280000300800 */
[----:B------:R0:W-:Y:S04]  /*f5f0*/  STL [R1+0x15d8], R16 ;  /* 0x0015d81001007387 */ /* 0x0001e80000100800 */
[----:B------:R-:W-:Y:S01]  /*f600*/  STL [R1+0x160c], R18 ;  /* 0x00160c1201007387 */ /* 0x000fe20000100800 */
[----:B0-----:R-:W-:-:S03]  /*f610*/  IADD3 R16, P2, R8, R3, RZ ;  /* 0x0000000308107210 */ /* 0x001fc60007f5e0ff */
[----:B------:R0:W-:Y:S01]  /*f620*/  STL [R1+0x15e0], R17 ;  /* 0x0015e01101007387 */ /* 0x0001e20000100800 */
[----:B------:R-:W-:-:S03]  /*f630*/  IMAD.X R14, R7, 0x1, R15, P5 ;  /* 0x00000001070e7824 */ /* 0x000fc600028e060f */
[----:B------:R-:W4:Y:S04]  /*f640*/  LDL.LU R8, [R1+0x160] ;  /* 0x0001600001087983 */ /* 0x000f280000300800 */
[----:B------:R-:W-:Y:S04]  /*f650*/  STL [R1+0x1614], R16 ;  /* 0x0016141001007387 */ /* 0x000fe80000100800 */
[----:B0-----:R-:W4:Y:S01]  /*f660*/  LDL.LU R17, [R1+0xc8] ;  /* 0x0000c80001117983 */ /* 0x001f220000300800 */
[----:B------:R-:W-:-:S03]  /*f670*/  IMAD.X R7, R7, 0x1, R2, P4 ;  /* 0x0000000107077824 */ /* 0x000fc600020e0602 */
        /* <DEDUP_REMOVED lines=8> */
[----:B------:R-:W-:-:S03]  /*f700*/  IMAD.X R13, R13, 0x1, R2, P1 ;  /* 0x000000010d0d7824 */ /* 0x000fc600008e0602 */
[----:B0-----:R-:W4:Y:S04]  /*f710*/  LDL.LU R6, [R1+0xcc] ;  /* 0x0000cc0001067983 */ /* 0x001f280000300800 */
[----:B------:R0:W-:Y:S04]  /*f720*/  STL [R1+0x15f8], R14 ;  /* 0x0015f80e01007387 */ /* 0x0001e80000100800 */
[----:B------:R-:W4:Y:S01]  /*f730*/  LDL.LU R16, [R1+0x168] ;  /* 0x0001680001107983 */ /* 0x000f220000300800 */
[----:B0-----:R-:W-:-:S05]  /*f740*/  IADD3 R14, P3, R5, R27, RZ ;  /* 0x0000001b050e7210 */ /* 0x001fca0007f7e0ff */
[----:B------:R0:W-:Y:S04]  /*f750*/  STL [R1+0x162c], R14 ;  /* 0x00162c0e01007387 */ /* 0x0001e80000100800 */
[----:B------:R3:W-:Y:S01]  /*f760*/  STL [R1+0x1600], R13 ;  /* 0x0016000d01007387 */ /* 0x0007e20000100800 */
[----:B0-----:R-:W-:-:S03]  /*f770*/  IADD3 R14, P1, R5, R3, RZ ;  /* 0x00000003050e7210 */ /* 0x001fc60007f3e0ff */
[----:B------:R-:W4:Y:S04]  /*f780*/  LDL.LU R5, [R1+0xd0] ;  /* 0x0000d00001057983 */ /* 0x000f280000300800 */
[----:B------:R0:W-:Y:S01]  /*f790*/  STL [R1+0x1634], R14 ;  /* 0x0016340e01007387 */ /* 0x0001e20000100800 */
[----:B---3--:R-:W-:Y:S01]  /*f7a0*/  IMAD.X R13, R4, 0x1, R15, P0 ;  /* 0x00000001040d7824 */ /* 0x008fe200000e060f */
[----:B0-----:R-:W-:-:S04]  /*f7b0*/  IADD3 R14, P0, R26, R27, RZ ;  /* 0x0000001b1a0e7210 */ /* 0x001fc80007f1e0ff */
[----:B------:R0:W-:Y:S02]  /*f7c0*/  STL [R1+0x1608], R13 ;  /* 0x0016080d01007387 */ /* 0x0001e40000100800 */
[----:B0-----:R-:W-:Y:S02]  /*f7d0*/  IMAD.X R13, R4, 0x1, R2, P2 ;  /* 0x00000001040d7824 */ /* 0x001fe400010e0602 */
[----:B------:R-:W3:Y:S04]  /*f7e0*/  LDL.LU R4, [R1+0x16c] ;  /* 0x00016c0001047983 */ /* 0x000ee80000300800 */
[----:B------:R0:W-:Y:S01]  /*f7f0*/  STL [R1+0x163c], R14 ;  /* 0x00163c0e01007387 */ /* 0x0001e20000100800 */
[----:B------:R-:W-:-:S03]  /*f800*/  IADD3 R18, P2, R26, R3, RZ ;  /* 0x000000031a127210 */ /* 0x000fc60007f5e0ff */
[----:B0-----:R-:W3:Y:S04]  /*f810*/  LDL.LU R14, [R1+0xd8] ;  /* 0x0000d800010e7983 */ /* 0x001ee80000300800 */
[----:B------:R2:W-:Y:S04]  /*f820*/  STL [R1+0x1610], R13 ;  /* 0x0016100d01007387 */ /* 0x0005e80000100800 */
[----:B------:R-:W-:Y:S01]  /*f830*/  STL [R1+0x1644], R18 ;  /* 0x0016441201007387 */ /* 0x000fe20000100800 */
[----:B--2---:R-:W-:-:S05]  /*f840*/  IMAD.X R13, R12, 0x1, R15, P5 ;  /* 0x000000010c0d7824 */ /* 0x004fca00028e060f */
[----:B------:R0:W-:Y:S04]  /*f850*/  STL [R1+0x1618], R13 ;  /* 0x0016180d01007387 */ /* 0x0001e80000100800 */
[----:B0-----:R-:W2:Y:S01]  /*f860*/  LDL.LU R13, [R1+0x170] ;  /* 0x00017000010d7983 */ /* 0x001ea20000300800 */
[----:B-----5:R-:W-:Y:S01]  /*f870*/  IADD3 R19, P5, R11, R27, RZ ;  /* 0x0000001b0b137210 */ /* 0x020fe20007fbe0ff */
[----:B------:R-:W-:-:S04]  /*f880*/  IMAD.X R18, R12, 0x1, R2, P4 ;  /* 0x000000010c127824 */ /* 0x000fc800020e0602 */
[----:B------:R-:W-:Y:S04]  /*f890*/  STL [R1+0x164c], R19 ;  /* 0x00164c1301007387 */ /* 0x000fe80000100800 */
[----:B------:R-:W5:Y:S04]  /*f8a0*/  LDL.LU R12, [R1+0xe0] ;  /* 0x0000e000010c7983 */ /* 0x000f680000300800 */
[----:B------:R0:W-:Y:S02]  /*f8b0*/  STL [R1+0x1620], R18 ;  /* 0x0016201201007387 */ /* 0x0001e40000100800 */
[----:B0-----:R-:W-:-:S05]  /*f8c0*/  IADD3 R18, P4, R11, R3, RZ ;  /* 0x000000030b127210 */ /* 0x001fca0007f9e0ff */
[----:B------:R0:W-:Y:S01]  /*f8d0*/  STL [R1+0x1654], R18 ;  /* 0x0016541201007387 */ /* 0x0001e20000100800 */
[C---:B------:R-:W-:Y:S02]  /*f8e0*/  IMAD.X R11, R10.reuse, 0x1, R15, P3 ;  /* 0x000000010a0b7824 */ /* 0x040fe400018e060f */
[----:B0-----:R-:W-:-:S03]  /*f8f0*/  IMAD.X R18, R10, 0x1, R2, P1 ;  /* 0x000000010a127824 */ /* 0x001fc600008e0602 */
[----:B------:R0:W-:Y:S01]  /*f900*/  STL [R1+0x1628], R11 ;  /* 0x0016280b01007387 */ /* 0x0001e20000100800 */
[----:B----4-:R-:W-:-:S03]  /*f910*/  IADD3 R19, P3, R9, R27, RZ ;  /* 0x0000001b09137210 */ /* 0x010fc60007f7e0ff */
[----:B0-----:R-:W4:Y:S04]  /*f920*/  LDL.LU R11, [R1+0x174] ;  /* 0x00017400010b7983 */ /* 0x001f280000300800 */
[----:B------:R-:W-:Y:S04]  /*f930*/  STL [R1+0x165c], R19 ;  /* 0x00165c1301007387 */ /* 0x000fe80000100800 */
[----:B------:R-:W4:Y:S04]  /*f940*/  LDL.LU R10, [R1+0xe4] ;  /* 0x0000e400010a7983 */ /* 0x000f280000300800 */
[----:B------:R0:W-:Y:S02]  /*f950*/  STL [R1+0x1630], R18 ;  /* 0x0016301201007387 */ /* 0x0001e40000100800 */
[----:B0-----:R-:W-:Y:S01]  /*f960*/  IADD3 R18, P1, R9, R3, RZ ;  /* 0x0000000309127210 */ /* 0x001fe20007f3e0ff */
[----:B------:R-:W-:Y:S01]  /*f970*/  IMAD.X R9, R8, 0x1, R15, P0 ;  /* 0x0000000108097824 */ /* 0x000fe200000e060f */
[----:B------:R-:W-:-:S03]  /*f980*/  IADD3 R19, P0, R17, R27, RZ ;  /* 0x0000001b11137210 */ /* 0x000fc60007f1e0ff */
[----:B------:R0:W-:Y:S04]  /*f990*/  STL [R1+0x1664], R18 ;  /* 0x0016641201007387 */ /* 0x0001e80000100800 */
[----:B------:R1:W-:Y:S01]  /*f9a0*/  STL [R1+0x1638], R9 ;  /* 0x0016380901007387 */ /* 0x0003e20000100800 */
[----:B0-----:R-:W-:-:S03]  /*f9b0*/  IMAD.X R18, R8, 0x1, R2, P2 ;  /* 0x0000000108127824 */ /* 0x001fc600010e0602 */
[----:B-1----:R-:W4:Y:S04]  /*f9c0*/  LDL.LU R9, [R1+0x178] ;  /* 0x0001780001097983 */ /* 0x002f280000300800 */
[----:B------:R0:W-:Y:S04]  /*f9d0*/  STL [R1+0x166c], R19 ;  /* 0x00166c1301007387 */ /* 0x0001e80000100800 */
[----:B------:R-:W4:Y:S04]  /*f9e0*/  LDL.LU R8, [R1+0xec] ;  /* 0x0000ec0001087983 */ /* 0x000f280000300800 */
[----:B------:R1:W-:Y:S01]  /*f9f0*/  STL [R1+0x1640], R18 ;  /* 0x0016401201007387 */ /* 0x0003e20000100800 */
[----:B0-----:R-:W-:Y:S01]  /*fa00*/  IADD3 R19, P2, R17, R3, RZ ;  /* 0x0000000311137210 */ /* 0x001fe20007f5e0ff */
[----:B-1----:R-:W-:-:S04]  /*fa10*/  IMAD.X R18, R7, 0x1, R15, P5 ;  /* 0x0000000107127824 */ /* 0x002fc800028e060f */
[----:B------:R-:W-:Y:S01]  /*fa20*/  STL [R1+0x1674], R19 ;  /* 0x0016741301007387 */ /* 0x000fe20000100800 */
[----:B------:R-:W-:-:S03]  /*fa30*/  IMAD.X R7, R7, 0x1, R2, P4 ;  /* 0x0000000107077824 */ /* 0x000fc600020e0602 */
[----:B------:R-:W-:Y:S01]  /*fa40*/  STL [R1+0x1648], R18 ;  /* 0x0016481201007387 */ /* 0x000fe20000100800 */
[C---:B------:R-:W-:Y:S02]  /*fa50*/  IADD3 R17, P5, R6.reuse, R27, RZ ;  /* 0x0000001b06117210 */ /* 0x040fe40007fbe0ff */
        /* <DEDUP_REMOVED lines=12> */
[----:B------:R-:W-:Y:S04]  /*fb20*/  STL [R1+0x1660], R17 ;  /* 0x0016601101007387 */ /* 0x000fe80000100800 */
[----:B------:R0:W-:Y:S04]  /*fb30*/  STL [R1+0x1694], R5 ;  /* 0x0016940501007387 */ /* 0x0001e80000100800 */
[----:B0-----:R-:W4:Y:S01]  /*fb40*/  LDL.LU R5, [R1+0x180] ;  /* 0x0001800001057983 */ /* 0x001f220000300800 */
[----:B---3--:R-:W-:-:S05]  /*fb50*/  IMAD.X R16, R4, 0x1, R15, P0 ;  /* 0x0000000104107824 */ /* 0x008fca00000e060f */
[----:B------:R0:W-:Y:S01]  /*fb60*/  STL [R1+0x1668], R16 ;  /* 0x0016681001007387 */ /* 0x0001e20000100800 */
[----:B------:R-:W-:Y:S01]  /*fb70*/  IADD3 R17, P0, R14, R27, RZ ;  /* 0x0000001b0e117210 */ /* 0x000fe20007f1e0ff */
[----:B0-----:R-:W-:-:S04]  /*fb80*/  IMAD.X R16, R4, 0x1, R2, P2 ;  /* 0x0000000104107824 */ /* 0x001fc800010e0602 */
[----:B------:R0:W-:Y:S04]  /*fb90*/  STL [R1+0x169c], R17 ;  /* 0x00169c1101007387 */ /* 0x0001e80000100800 */
[----:B------:R-:W3:Y:S04]  /*fba0*/  LDL.LU R4, [R1+0xf8] ;  /* 0x0000f80001047983 */ /* 0x000ee80000300800 */
[----:B------:R2:W-:Y:S01]  /*fbb0*/  STL [R1+0x1670], R16 ;  /* 0x0016701001007387 */ /* 0x0005e20000100800 */
[----:B0-----:R-:W-:-:S05]  /*fbc0*/  IADD3 R17, P2, R14, R3, RZ ;  /* 0x000000030e117210 */ /* 0x001fca0007f5e0ff */
[----:B------:R-:W-:Y:S04]  /*fbd0*/  STL [R1+0x16a4], R17 ;  /* 0x0016a41101007387 */ /* 0x000fe80000100800 */
[----:B------:R-:W3:Y:S01]  /*fbe0*/  LDL.LU R21, [R1+0x184] ;  /* 0x0001840001157983 */ /* 0x000ee20000300800 */
[----:B--2---:R-:W-:-:S05]  /*fbf0*/  IMAD.X R16, R13, 0x1, R15, P5 ;  /* 0x000000010d107824 */ /* 0x004fca00028e060f */
[----:B------:R0:W-:Y:S04]  /*fc00*/  STL [R1+0x1678], R16 ;  /* 0x0016781001007387 */ /* 0x0001e80000100800 */
[----:B------:R-:W2:Y:S01]  /*fc10*/  LDL.LU R20, [R1+0x100] ;  /* 0x0001000001147983 */ /* 0x000ea20000300800 */
[----:B-----5:R-:W-:-:S05]  /*fc20*/  IADD3 R14, P5, R12, R27, RZ ;  /* 0x0000001b0c0e7210 */ /* 0x020fca0007fbe0ff */
[----:B------:R1:W-:Y:S01]  /*fc30*/  STL [R1+0x16ac], R14 ;  /* 0x0016ac0e01007387 */ /* 0x0003e20000100800 */
[----:B0-----:R-:W-:-:S05]  /*fc40*/  IMAD.X R16, R13, 0x1, R2, P4 ;  /* 0x000000010d107824 */ /* 0x001fca00020e0602 */
[----:B------:R-:W-:Y:S01]  /*fc50*/  STL [R1+0x1680], R16 ;  /* 0x0016801001007387 */ /* 0x000fe20000100800 */
[----:B-1----:R-:W-:-:S05]  /*fc60*/  IADD3 R14, P4, R12, R3, RZ ;  /* 0x000000030c0e7210 */ /* 0x002fca0007f9e0ff */
[----:B------:R-:W-:Y:S01]  /*fc70*/  STL [R1+0x16b4], R14 ;  /* 0x0016b40e01007387 */ /* 0x000fe20000100800 */
[C---:B----4-:R-:W-:Y:S02]  /*fc80*/  IMAD.X R13, R11.reuse, 0x1, R15, P3 ;  /* 0x000000010b0d7824 */ /* 0x050fe400018e060f */
[----:B------:R-:W-:Y:S01]  /*fc90*/  IMAD.X R11, R11, 0x1, R2, P1 ;  /* 0x000000010b0b7824 */ /* 0x000fe200008e0602 */
[C---:B------:R-:W-:Y:S02]  /*fca0*/  IADD3 R12, P3, R10.reuse, R27, RZ ;  /* 0x0000001b0a0c7210 */ /* 0x040fe40007f7e0ff */
[----:B------:R-:W-:Y:S01]  /*fcb0*/  STL [R1+0x1688], R13 ;  /* 0x0016880d01007387 */ /* 0x000fe20000100800 */
[----:B------:R-:W-:-:S03]  /*fcc0*/  IADD3 R10, P1, R10, R3, RZ ;  /* 0x000000030a0a7210 */ /* 0x000fc60007f3e0ff */
[----:B------:R-:W-:Y:S04]  /*fcd0*/  STL [R1+0x16bc], R12 ;  /* 0x0016bc0c01007387 */ /* 0x000fe80000100800 */
[----:B------:R-:W4:Y:S04]  /*fce0*/  LDL.LU R19, [R1+0x188] ;  /* 0x0001880001137983 */ /* 0x000f280000300800 */
[----:B------:R0:W-:Y:S04]  /*fcf0*/  STL [R1+0x1690], R11 ;  /* 0x0016900b01007387 */ /* 0x0001e80000100800 */
[----:B------:R-:W5:Y:S04]  /*fd00*/  LDL.LU R18, [R1+0x104] ;  /* 0x0001040001127983 */ /* 0x000f680000300800 */
[----:B------:R1:W-:Y:S04]  /*fd10*/  STL [R1+0x16c4], R10 ;  /* 0x0016c40a01007387 */ /* 0x0003e80000100800 */
[----:B------:R-:W5:Y:S01]  /*fd20*/  LDL.LU R17, [R1+0x18c] ;  /* 0x00018c0001117983 */ /* 0x000f620000300800 */
[----:B0-----:R-:W-:-:S02]  /*fd30*/  IMAD.X R11, R9, 0x1, R15, P0 ;  /* 0x00000001090b7824 */ /* 0x001fc400000e060f */
[----:B------:R-:W-:-:S03]  /*fd40*/  IMAD.X R9, R9, 0x1, R2, P2 ;  /* 0x0000000109097824 */ /* 0x000fc600010e0602 */
[----:B------:R-:W-:Y:S01]  /*fd50*/  STL [R1+0x1698], R11 ;  /* 0x0016980b01007387 */ /* 0x000fe20000100800 */
[----:B-1----:R-:W-:-:S03]  /*fd60*/  IADD3 R10, P0, R8, R27, RZ ;  /* 0x0000001b080a7210 */ /* 0x002fc60007f1e0ff */
[----:B------:R-:W5:Y:S01]  /*fd70*/  LDL.LU R16, [R1+0x10c] ;  /* 0x00010c0001107983 */ /* 0x000f620000300800 */
[----:B------:R-:W-:-:S03]  /*fd80*/  IADD3 R8, P2, R8, R3, RZ ;  /* 0x0000000308087210 */ /* 0x000fc60007f5e0ff */
[----:B------:R-:W-:Y:S04]  /*fd90*/  STL [R1+0x16cc], R10 ;  /* 0x0016cc0a01007387 */ /* 0x000fe80000100800 */
[----:B------:R-:W5:Y:S04]  /*fda0*/  LDL.LU R14, [R1+0x190] ;  /* 0x00019000010e7983 */ /* 0x000f680000300800 */
[----:B------:R0:W-:Y:S04]  /*fdb0*/  STL [R1+0x16a0], R9 ;  /* 0x0016a00901007387 */ /* 0x0001e80000100800 */
[----:B------:R-:W5:Y:S04]  /*fdc0*/  LDL.LU R13, [R1+0x110] ;  /* 0x00011000010d7983 */ /* 0x000f680000300800 */
[----:B------:R1:W-:Y:S01]  /*fdd0*/  STL [R1+0x16d4], R8 ;  /* 0x0016d40801007387 */ /* 0x0003e20000100800 */
[----:B0-----:R-:W-:-:S02]  /*fde0*/  IMAD.X R9, R7, 0x1, R15, P5 ;  /* 0x0000000107097824 */ /* 0x001fc400028e060f */
[----:B------:R-:W-:-:S03]  /*fdf0*/  IMAD.X R7, R7, 0x1, R2, P4 ;  /* 0x0000000107077824 */ /* 0x000fc600020e0602 */
[----:B------:R0:W-:Y:S04]  /*fe00*/  STL [R1+0x16a8], R9 ;  /* 0x0016a80901007387 */ /* 0x0001e80000100800 */
[----:B------:R-:W5:Y:S01]  /*fe10*/  LDL.LU R12, [R1+0x194] ;  /* 0x00019400010c7983 */ /* 0x000f620000300800 */
[C---:B-1----:R-:W-:Y:S02]  /*fe20*/  IADD3 R8, P5, R6.reuse, R27, RZ ;  /* 0x0000001b06087210 */ /* 0x042fe40007fbe0ff */
[----:B------:R-:W-:-:S03]  /*fe30*/  IADD3 R6, P4, R6, R3, RZ ;  /* 0x0000000306067210 */ /* 0x000fc60007f9e0ff */
[----:B------:R-:W-:Y:S04]  /*fe40*/  STL [R1+0x16dc], R8 ;  /* 0x0016dc0801007387 */ /* 0x000fe80000100800 */
[----:B------:R-:W5:Y:S04]  /*fe50*/  LDL R11, [R1+0x8c4] ;  /* 0x0008c400010b7983 */ /* 0x000f680000100800 */
[----:B------:R1:W-:Y:S04]  /*fe60*/  STL [R1+0x16b0], R7 ;  /* 0x0016b00701007387 */ /* 0x0003e80000100800 */
[----:B------:R-:W5:Y:S04]  /*fe70*/  LDL R10, [R1+0x8bc] ;  /* 0x0008bc00010a7983 */ /* 0x000f680000100800 */
[----:B------:R-:W-:Y:S04]  /*fe80*/  STL [R1+0x16e4], R6 ;  /* 0x0016e40601007387 */ /* 0x000fe80000100800 */
[----:B0-----:R-:W5:Y:S01]  /*fe90*/  LDL R9, [R1+0x8b4] ;  /* 0x0008b40001097983 */ /* 0x001f620000100800 */
[----:B-1----:R-:W-:-:S05]  /*fea0*/  IMAD.X R7, R5, 0x1, R15, P3 ;  /* 0x0000000105077824 */ /* 0x002fca00018e060f */
[----:B------:R0:W-:Y:S04]  /*feb0*/  STL [R1+0x16b8], R7 ;  /* 0x0016b80701007387 */ /* 0x0001e80000100800 */
[----:B------:R-:W5:Y:S01]  /*fec0*/  LDL R8, [R1+0x8ac] ;  /* 0x0008ac0001087983 */ /* 0x000f620000100800 */
[----:B0-----:R-:W-:Y:S01]  /*fed0*/  IMAD.X R7, R5, 0x1, R2, P1 ;  /* 0x0000000105077824 */ /* 0x001fe200008e0602 */
[----:B---3--:R-:W-:-:S05]  /*fee0*/  IADD3 R6, P3, R4, R27, RZ ;  /* 0x0000001b04067210 */ /* 0x008fca0007f7e0ff */
[----:B------:R0:W-:Y:S04]  /*fef0*/  STL [R1+0x16ec], R6 ;  /* 0x0016ec0601007387 */ /* 0x0001e80000100800 */
[----:B------:R1:W-:Y:S01]  /*ff00*/  STL [R1+0x16c0], R7 ;  /* 0x0016c00701007387 */ /* 0x0003e20000100800 */
[----:B0-----:R-:W-:Y:S01]  /*ff10*/  IADD3 R6, P1, R4, R3, RZ ;  /* 0x0000000304067210 */ /* 0x001fe20007f3e0ff */
[----:B------:R-:W-:-:S04]  /*ff20*/  IMAD.X R5, R21, 0x1, R15, P0 ;  /* 0x0000000115057824 */ /* 0x000fc800000e060f */
[----:B------:R0:W-:Y:S04]  /*ff30*/  STL [R1+0x16f4], R6 ;  /* 0x0016f40601007387 */ /* 0x0001e80000100800 */
[----:B-1----:R-:W3:Y:S04]  /*ff40*/  LDL R7, [R1+0x8c0] ;  /* 0x0008c00001077983 */ /* 0x002ee80000100800 */
[----:B------:R1:W-:Y:S04]  /*ff50*/  STL [R1+0x16c8], R5 ;  /* 0x0016c80501007387 */ /* 0x0003e80000100800 */
[----:B0-----:R-:W3:Y:S01]  /*ff60*/  LDL R6, [R1+0x8b8] ;  /* 0x0008b80001067983 */ /* 0x001ee20000100800 */
[----:B--2---:R-:W-:-:S05]  /*ff70*/  IADD3 R4, P0, R20, R27, RZ ;  /* 0x0000001b14047210 */ /* 0x004fca0007f1e0ff */
[----:B------:R0:W-:Y:S04]  /*ff80*/  STL [R1+0x16fc], R4 ;  /* 0x0016fc0401007387 */ /* 0x0001e80000100800 */
[----:B-1----:R-:W2:Y:S04]  /*ff90*/  LDL R5, [R1+0x8b0] ;  /* 0x0008b00001057983 */ /* 0x002ea80000100800 */
[----:B0-----:R-:W2:Y:S01]  /*ffa0*/  LDL R4, [R1+0x8a8] ;  /* 0x0008a80001047983 */ /* 0x001ea20000100800 */
[----:B------:R-:W-:Y:S01]  /*ffb0*/  IMAD.X R22, R21, 0x1, R2, P2 ;  /* 0x0000000115167824 */ /* 0x000fe200010e0602 */
[----:B------:R-:W-:-:S04]  /*ffc0*/  IADD3 R21, P2, R20, R3, RZ ;  /* 0x0000000314157210 */ /* 0x000fc80007f5e0ff */
[----:B------:R-:W-:Y:S04]  /*ffd0*/  STL [R1+0x16d0], R22 ;  /* 0x0016d01601007387 */ /* 0x000fe80000100800 */
[----:B------:R0:W-:Y:S01]  /*ffe0*/  STL [R1+0x1700], R21 ;  /* 0x0017001501007387 */ /* 0x0001e20000100800 */
[C---:B----4-:R-:W-:Y:S02]  /*fff0*/  IMAD.X R20, R19.reuse, 0x1, R15, P5 ;  /* 0x0000000113147824 */ /* 0x050fe400028e060f */
[----:B0-----:R-:W-:-:S03]  /*10000*/  IMAD.X R21, R19, 0x1, R2, P4 ;  /* 0x0000000113157824 */ /* 0x001fc600020e0602 */
[----:B------:R0:W-:Y:S01]  /*10010*/  STL [R1+0x16d8], R20 ;  /* 0x0016d81401007387 */ /* 0x0001e20000100800 */
[C---:B-----5:R-:W-:Y:S02]  /*10020*/  IADD3 R22, P5, R18.reuse, R27, RZ ;  /* 0x0000001b12167210 */ /* 0x060fe40007fbe0ff */
[----:B0-----:R-:W-:Y:S01]  /*10030*/  IADD3 R20, P4, R18, R3, RZ ;  /* 0x0000000312147210 */ /* 0x001fe20007f9e0ff */
[C---:B------:R-:W-:Y:S02]  /*10040*/  IMAD.X R19, R17.reuse, 0x1, R15, P3 ;  /* 0x0000000111137824 */ /* 0x040fe400018e060f */
[----:B------:R-:W-:Y:S01]  /*10050*/  STL [R1+0x1704], R22 ;  /* 0x0017041601007387 */ /* 0x000fe20000100800 */
[----:B------:R-:W-:-:S03]  /*10060*/  IMAD.X R17, R17, 0x1, R2, P1 ;  /* 0x0000000111117824 */ /* 0x000fc600008e0602 */
[----:B------:R-:W-:Y:S04]  /*10070*/  STL [R1+0x16e0], R21 ;  /* 0x0016e01501007387 */ /* 0x000fe80000100800 */
[----:B------:R-:W-:Y:S04]  /*10080*/  STL [R1+0x1708], R20 ;  /* 0x0017081401007387 */ /* 0x000fe80000100800 */
[----:B------:R-:W-:Y:S01]  /*10090*/  STL [R1+0x16e8], R19 ;  /* 0x0016e81301007387 */ /* 0x000fe20000100800 */
[C---:B------:R-:W-:Y:S02]  /*100a0*/  IADD3 R18, P3, R16.reuse, R27, RZ ;  /* 0x0000001b10127210 */ /* 0x040fe40007f7e0ff */
[----:B------:R-:W-:-:S03]  /*100b0*/  IADD3 R16, P1, R16, R3, RZ ;  /* 0x0000000310107210 */ /* 0x000fc60007f3e0ff */
[----:B------:R0:W-:Y:S04]  /*100c0*/  STL [R1+0x170c], R18 ;  /* 0x00170c1201007387 */ /* 0x0001e80000100800 */
[----:B------:R1:W-:Y:S04]  /*100d0*/  STL [R1+0x16f0], R17 ;  /* 0x0016f01101007387 */ /* 0x0003e80000100800 */
[----:B------:R4:W-:Y:S01]  /*100e0*/  STL [R1+0x1710], R16 ;  /* 0x0017101001007387 */ /* 0x0009e20000100800 */
[----:B0-----:R-:W-:Y:S01]  /*100f0*/  IMAD.X R18, R14, 0x1, R15, P0 ;  /* 0x000000010e127824 */ /* 0x001fe200000e060f */
[----:B-1----:R-:W-:-:S04]  /*10100*/  IADD3 R17, P0, R13, R27, RZ ;  /* 0x0000001b0d117210 */ /* 0x002fc80007f1e0ff */
[----:B------:R-:W-:Y:S01]  /*10110*/  STL [R1+0x16f8], R18 ;  /* 0x0016f81201007387 */ /* 0x000fe20000100800 */
[----:B----4-:R-:W-:Y:S01]  /*10120*/  IMAD.X R16, R14, 0x1, R2, P2 ;  /* 0x000000010e107824 */ /* 0x010fe200010e0602 */
[----:B------:R-:W-:Y:S02]  /*10130*/  IADD3 R14, P2, R13, R3, RZ ;  /* 0x000000030d0e7210 */ /* 0x000fe40007f5e0ff */
[----:B------:R-:W-:Y:S01]  /*10140*/  STL [R1+0x1334], R17 ;  /* 0x0013341101007387 */ /* 0x000fe20000100800 */
[----:B------:R-:W-:-:S03]  /*10150*/  SHF.R.S32.HI R3, RZ, 0x1f, R13 ;  /* 0x0000001fff037819 */ /* 0x000fc6000001140d */
[----:B------:R0:W-:Y:S04]  /*10160*/  STL [R1+0x1330], R16 ;  /* 0x0013301001007387 */ /* 0x0001e80000100800 */
[----:B------:R1:W-:Y:S01]  /*10170*/  STL [R1+0x131c], R14 ;  /* 0x00131c0e01007387 */ /* 0x0003e20000100800 */
[----:B------:R-:W-:Y:S01]  /*10180*/  USHF.R.S32.HI UR35, URZ, 0x1f, UR12 ;  /* 0x0000001f3f237899 */ /* 0x000fe2000801140c */
[C---:B0-----:R-:W-:Y:S02]  /*10190*/  IMAD.X R16, R12.reuse, 0x1, R15, P5 ;  /* 0x000000010c107824 */ /* 0x041fe400028e060f */
[----:B------:R-:W-:-:S03]  /*101a0*/  IMAD.X R13, R12, 0x1, R2, P4 ;  /* 0x000000010c0d7824 */ /* 0x000fc600020e0602 */
[----:B------:R-:W-:Y:S01]  /*101b0*/  STL [R1+0x130c], R16 ;  /* 0x00130c1001007387 */ /* 0x000fe20000100800 */
[----:B-1----:R-:W-:-:S05]  /*101c0*/  IADD3 R14, P5, R11, UR12, RZ ;  /* 0x0000000c0b0e7c10 */ /* 0x002fca000ffbe0ff */
[----:B------:R0:W-:Y:S01]  /*101d0*/  STL [R1+0x1320], R14 ;  /* 0x0013200e01007387 */ /* 0x0001e20000100800 */
[----:B------:R-:W-:-:S03]  /*101e0*/  IADD3 R12, P4, R10, UR12, RZ ;  /* 0x0000000c0a0c7c10 */ /* 0x000fc6000ff9e0ff */
[----:B------:R1:W-:Y:S04]  /*101f0*/  STL [R1+0x1310], R13 ;  /* 0x0013100d01007387 */ /* 0x0003e80000100800 */
[----:B------:R4:W-:Y:S01]  /*10200*/  STL [R1+0x1324], R12 ;  /* 0x0013240c01007387 */ /* 0x0009e20000100800 */
[----:B0-----:R-:W-:Y:S01]  /*10210*/  IMAD.X R14, R0, 0x1, R15, P3 ;  /* 0x00000001000e7824 */ /* 0x001fe200018e060f */
[----:B-1----:R-:W-:-:S04]  /*10220*/  IADD3 R13, P3, R9, UR12, RZ ;  /* 0x0000000c090d7c10 */ /* 0x002fc8000ff7e0ff */
[----:B------:R0:W-:Y:S01]  /*10230*/  STL [R1+0x1314], R14 ;  /* 0x0013140e01007387 */ /* 0x0001e20000100800 */
[----:B----4-:R-:W-:-:S03]  /*10240*/  IMAD.X R12, R0, 0x1, R2, P1 ;  /* 0x00000001000c7824 */ /* 0x010fc600008e0602 */
[----:B------:R-:W4:Y:S04]  /*10250*/  LDL.LU R0, [R1+0x22b8] ;  /* 0x0022b80001007983 */ /* 0x000f280000300800 */
[----:B------:R1:W-:Y:S01]  /*10260*/  STL [R1+0x1328], R13 ;  /* 0x0013280d01007387 */ /* 0x0003e20000100800 */
[----:B0-----:R-:W0:Y:S03]  /*10270*/  LDC R14, c[0x0][0x230] ;  /* 0x00008c00ff0e7b82 */ /* 0x001e260000000800 */
[----:B------:R5:W-:Y:S01]  /*10280*/  STL [R1+0x1318], R12 ;  /* 0x0013180c01007387 */ /* 0x000be20000100800 */
[----:B-1----:R-:W-:Y:S01]  /*10290*/  IADD3 R13, P1, R8, UR12, RZ ;  /* 0x0000000c080d7c10 */ /* 0x002fe2000ff3e0ff */
[----:B------:R-:W-:Y:S01]  /*102a0*/  ULDC UR12, c[0x0][0x238] ;  /* 0x00008e00000c7ab9 */ /* 0x000fe20000000800 */
[----:B-----5:R-:W-:-:S02]  /*102b0*/  IMAD.X R12, R3, 0x1, R15, P0 ;  /* 0x00000001030c7824 */ /* 0x020fc400000e060f */
[----:B------:R-:W-:Y:S01]  /*102c0*/  IMAD.X R3, R3, 0x1, R2, P2 ;  /* 0x0000000103037824 */ /* 0x000fe200010e0602 */
[----:B------:R-:W-:Y:S04]  /*102d0*/  STL [R1+0x132c], R13 ;  /* 0x00132c0d01007387 */ /* 0x000fe80000100800 */
[----:B------:R1:W-:Y:S04]  /*102e0*/  STL [R1+0x1308], R12 ;  /* 0x0013080c01007387 */ /* 0x0003e80000100800 */
[----:B------:R2:W-:Y:S01]  /*102f0*/  STL [R1+0xc94], R3 ;  /* 0x000c940301007387 */ /* 0x0005e20000100800 */
[----:B---3--:R-:W-:-:S05]  /*10300*/  IADD3.X R2, R7, UR35, RZ, P5, !PT ;  /* 0x0000002307027c10 */ /* 0x008fca000affe4ff */
[----:B------:R3:W-:Y:S01]  /*10310*/  STL [R1+0xc98], R2 ;  /* 0x000c980201007387 */ /* 0x0007e20000100800 */
[----:B-1----:R-:W-:-:S05]  /*10320*/  IADD3.X R12, R6, UR35, RZ, P4, !PT ;  /* 0x00000023060c7c10 */ /* 0x002fca000a7fe4ff */
[----:B------:R1:W-:Y:S01]  /*10330*/  STL [R1+0xc9c], R12 ;  /* 0x000c9c0c01007387 */ /* 0x0003e20000100800 */
[----:B--2---:R-:W-:Y:S02]  /*10340*/  IADD3.X R3, R5, UR35, RZ, P3, !PT ;  /* 0x0000002305037c10 */ /* 0x004fe40009ffe4ff */
[----:B---3--:R-:W-:-:S03]  /*10350*/  IADD3.X R2, R4, UR35, RZ, P1, !PT ;  /* 0x0000002304027c10 */ /* 0x008fc60008ffe4ff */
[----:B------:R2:W-:Y:S01]  /*10360*/  STL [R1+0xca0], R3 ;  /* 0x000ca00301007387 */ /* 0x0005e20000100800 */
[----:B-1----:R-:W-:Y:S01]  /*10370*/  IADD3 R12, P1, R10, UR11, RZ ;  /* 0x0000000b0a0c7c10 */ /* 0x002fe2000ff3e0ff */
[----:B------:R-:W-:Y:S02]  /*10380*/  USHF.R.S32.HI UR35, URZ, 0x1f, UR11 ;  /* 0x0000001f3f237899 */ /* 0x000fe4000801140b */
[----:B------:R1:W-:Y:S01]  /*10390*/  STL [R1+0xca4], R2 ;  /* 0x000ca40201007387 */ /* 0x0003e20000100800 */
[----:B--2---:R-:W-:Y:S02]  /*103a0*/  IADD3 R3, P0, R11, UR11, RZ ;  /* 0x0000000b0b037c10 */ /* 0x004fe4000ff1e0ff */
[----:B-1----:R-:W-:-:S03]  /*103b0*/  IADD3 R2, P2, R9, UR11, RZ ;  /* 0x0000000b09027c10 */ /* 0x002fc6000ff5e0ff */
[----:B------:R1:W-:Y:S04]  /*103c0*/  STL [R1+0xcac], R3 ;  /* 0x000cac0301007387 */ /* 0x0003e80000100800 */
[----:B------:R2:W-:Y:S04]  /*103d0*/  STL [R1+0xcb4], R12 ;  /* 0x000cb40c01007387 */ /* 0x0005e80000100800 */
[----:B------:R3:W-:Y:S01]  /*103e0*/  STL [R1+0xcbc], R2 ;  /* 0x000cbc0201007387 */ /* 0x0007e20000100800 */
[----:B-1----:R-:W-:Y:S01]  /*103f0*/  IADD3 R3, P3, R8, UR11, RZ ;  /* 0x0000000b08037c10 */ /* 0x002fe2000ff7e0ff */
[----:B0-----:R-:W-:Y:S01]  /*10400*/  VIADD R14, R14, 0x7f ;  /* 0x0000007f0e0e7836 */ /* 0x001fe20000000000 */
[----:B------:R-:W-:Y:S01]  /*10410*/  ULDC UR11, c[0x0][0x238] ;  /* 0x00008e00000b7ab9 */ /* 0x000fe20000000800 */
[----:B--2---:R-:W-:-:S02]  /*10420*/  IADD3.X R12, R6, UR35, RZ, P1, !PT ;  /* 0x00000023060c7c10 */ /* 0x004fc40008ffe4ff */
[----:B---3--:R-:W-:Y:S01]  /*10430*/  IADD3.X R2, R7, UR35, RZ, P0, !PT ;  /* 0x0000002307027c10 */ /* 0x008fe200087fe4ff */
[----:B------:R0:W-:Y:S04]  /*10440*/  STL [R1+0xcc4], R3 ;  /* 0x000cc40301007387 */ /* 0x0001e80000100800 */
[----:B------:R1:W-:Y:S01]  /*10450*/  STL [R1+0xca8], R2 ;  /* 0x000ca80201007387 */ /* 0x0003e20000100800 */
[----:B0-----:R-:W-:-:S03]  /*10460*/  IADD3.X R3, R5, UR35, RZ, P2, !PT ;  /* 0x0000002305037c10 */ /* 0x001fc600097fe4ff */
[----:B------:R-:W-:Y:S01]  /*10470*/  STL [R1+0xcb0], R12 ;  /* 0x000cb00c01007387 */ /* 0x000fe20000100800 */
[----:B-1----:R-:W-:-:S03]  /*10480*/  IADD3.X R2, R4, UR35, RZ, P3, !PT ;  /* 0x0000002304027c10 */ /* 0x002fc60009ffe4ff */
[----:B------:R-:W-:Y:S01]  /*10490*/  STL [R1+0xcb8], R3 ;  /* 0x000cb80301007387 */ /* 0x000fe20000100800 */
[----:B------:R-:W-:-:S03]  /*104a0*/  ULDC UR35, c[0x0][0x238] ;  /* 0x00008e0000237ab9 */ /* 0x000fc60000000800 */
[----:B------:R0:W-:Y:S04]  /*104b0*/  STL [R1+0xcc0], R2 ;  /* 0x000cc00201007387 */ /* 0x0001e80000100800 */
        /* <DEDUP_REMOVED lines=246> */
[----:B------:R-:W-:Y:S01]  /*11420*/  STL [R1+0x334], RZ ;  /* 0x000334ff01007387 */ /* 0x000fe20000100800 */
[----:B0-----:R-:W-:-:S03]  /*11430*/  IADD3 R2, P0, R11, UR5, RZ ;  /* 0x000000050b027c10 */ /* 0x001fc6000ff1e0ff */
[----:B------:R-:W-:Y:S04]  /*11440*/  STL [R1+0x338], RZ ;  /* 0x000338ff01007387 */ /* 0x000fe80000100800 */
[----:B------:R-:W-:Y:S04]  /*11450*/  STL [R1+0x33c], RZ ;  /* 0x00033cff01007387 */ /* 0x000fe80000100800 */
[----:B------:R-:W-:Y:S04]  /*11460*/  STL [R1+0x3d0], RZ ;  /* 0x0003d0ff01007387 */ /* 0x000fe80000100800 */
[----:B------:R-:W-:Y:S04]  /*11470*/  STL [R1+0x3d4], RZ ;  /* 0x0003d4ff01007387 */ /* 0x000fe80000100800 */
[----:B------:R-:W-:Y:S04]  /*11480*/  STL [R1+0x3d8], RZ ;  /* 0x0003d8ff01007387 */ /* 0x000fe80000100800 */
[----:B------:R-:W-:Y:S01]  /*11490*/  STL [R1+0x3dc], RZ ;  /* 0x0003dcff01007387 */ /* 0x000fe20000100800 */
[----:B------:R-:W-:-:S03]  /*114a0*/  IADD3 R12, P1, R10, UR5, RZ ;  /* 0x000000050a0c7c10 */ /* 0x000fc6000ff3e0ff */
[----:B------:R-:W-:Y:S01]  /*114b0*/  STL [R1+0x460], RZ ;  /* 0x000460ff01007387 */ /* 0x000fe20000100800 */
[----:B------:R-:W-:-:S03]  /*114c0*/  IADD3 R3, P2, R9, UR5, RZ ;  /* 0x0000000509037c10 */ /* 0x000fc6000ff5e0ff */
[----:B------:R-:W-:Y:S04]  /*114d0*/  STL [R1+0x464], RZ ;  /* 0x000464ff01007387 */ /* 0x000fe80000100800 */
[----:B------:R0:W-:Y:S04]  /*114e0*/  STL [R1+0xccc], R2 ;  /* 0x000ccc0201007387 */ /* 0x0001e80000100800 */
[----:B------:R1:W-:Y:S01]  /*114f0*/  STL [R1+0xcd4], R12 ;  /* 0x000cd40c01007387 */ /* 0x0003e20000100800 */
[----:B0-----:R-:W-:Y:S01]  /*11500*/  IADD3 R2, P3, R8, UR5, RZ ;  /* 0x0000000508027c10 */ /* 0x001fe2000ff7e0ff */
[----:B------:R-:W-:-:S02]  /*11510*/  USHF.R.S32.HI UR5, URZ, 0x1f, UR5 ;  /* 0x0000001f3f057899 */ /* 0x000fc40008011405 */
[----:B------:R0:W-:Y:S04]  /*11520*/  STL [R1+0xcdc], R3 ;  /* 0x000cdc0301007387 */ /* 0x0001e80000100800 */
[----:B------:R2:W-:Y:S01]  /*11530*/  STL [R1+0xce4], R2 ;  /* 0x000ce40201007387 */ /* 0x0005e20000100800 */
[----:B-1----:R-:W-:Y:S02]  /*11540*/  IADD3.X R12, R6, UR5, RZ, P1, !PT ;  /* 0x00000005060c7c10 */ /* 0x002fe40008ffe4ff */
[----:B0-----:R-:W-:Y:S01]  /*11550*/  IADD3.X R3, R7, UR5, RZ, P0, !PT ;  /* 0x0000000507037c10 */ /* 0x001fe200087fe4ff */
[----:B------:R-:W-:Y:S01]  /*11560*/  STL [R1+0x468], RZ ;  /* 0x000468ff01007387 */ /* 0x000fe20000100800 */
[----:B--2---:R-:W-:-:S03]  /*11570*/  IADD3.X R2, R5, UR5, RZ, P2, !PT ;  /* 0x0000000505027c10 */ /* 0x004fc600097fe4ff */
[----:B------:R-:W-:Y:S04]  /*11580*/  STL [R1+0x46c], RZ ;  /* 0x00046cff01007387 */ /* 0x000fe80000100800 */
[----:B------:R0:W-:Y:S04]  /*11590*/  STL [R1+0xcc8], R3 ;  /* 0x000cc80301007387 */ /* 0x0001e80000100800 */
[----:B------:R1:W-:Y:S01]  /*115a0*/  STL [R1+0xcd0], R12 ;  /* 0x000cd00c01007387 */ /* 0x0003e20000100800 */
[----:B0-----:R-:W-:-:S03]  /*115b0*/  IADD3.X R3, R4, UR5, RZ, P3, !PT ;  /* 0x0000000504037c10 */ /* 0x001fc60009ffe4ff */
[----:B------:R0:W-:Y:S01]  /*115c0*/  STL [R1+0xcd8], R2 ;  /* 0x000cd80201007387 */ /* 0x0001e20000100800 */
[----:B------:R-:W-:Y:S02]  /*115d0*/  USHF.R.S32.HI UR5, URZ, 0x1f, UR15 ;  /* 0x0000001f3f057899 */ /* 0x000fe4000801140f */
[----:B-1----:R-:W-:Y:S01]  /*115e0*/  IADD3 R12, P1, R10, UR15, RZ ;  /* 0x0000000f0a0c7c10 */ /* 0x002fe2000ff3e0ff */
[----:B------:R1:W-:Y:S01]  /*115f0*/  STL [R1+0xce0], R3 ;  /* 0x000ce00301007387 */ /* 0x0003e20000100800 */
[----:B0-----:R-:W-:Y:S02]  /*11600*/  IADD3 R2, P0, R11, UR15, RZ ;  /* 0x0000000f0b027c10 */ /* 0x001fe4000ff1e0ff */
[----:B-1----:R-:W-:-:S03]  /*11610*/  IADD3 R3, P2, R9, UR15, RZ ;  /* 0x0000000f09037c10 */ /* 0x002fc6000ff5e0ff */
[----:B------:R0:W-:Y:S04]  /*11620*/  STL [R1+0xcec], R2 ;  /* 0x000cec0201007387 */ /* 0x0001e80000100800 */
[----:B------:R1:W-:Y:S04]  /*11630*/  STL [R1+0xcf4], R12 ;  /* 0x000cf40c01007387 */ /* 0x0003e80000100800 */
[----:B------:R2:W-:Y:S01]  /*11640*/  STL [R1+0xcfc], R3 ;  /* 0x000cfc0301007387 */ /* 0x0005e20000100800 */
[----:B0-----:R-:W-:Y:S02]  /*11650*/  IADD3 R2, P3, R8, UR15, RZ ;  /* 0x0000000f08027c10 */ /* 0x001fe4000ff7e0ff */
[----:B-1----:R-:W-:-:S03]  /*11660*/  IADD3.X R12, R6, UR5, RZ, P1, !PT ;  /* 0x00000005060c7c10 */ /* 0x002fc60008ffe4ff */
[----:B------:R0:W-:Y:S01]  /*11670*/  STL [R1+0xd04], R2 ;  /* 0x000d040201007387 */ /* 0x0001e20000100800 */
[----:B--2---:R-:W-:-:S05]  /*11680*/  IADD3.X R3, R7, UR5, RZ, P0, !PT ;  /* 0x0000000507037c10 */ /* 0x004fca00087fe4ff */
[----:B------:R1:W-:Y:S01]  /*11690*/  STL [R1+0xce8], R3 ;  /* 0x000ce80301007387 */ /* 0x0003e20000100800 */
[----:B0-----:R-:W-:-:S03]  /*116a0*/  IADD3.X R2, R5, UR5, RZ, P2, !PT ;  /* 0x0000000505027c10 */ /* 0x001fc600097fe4ff */
[----:B------:R0:W-:Y:S01]  /*116b0*/  STL [R1+0xcf0], R12 ;  /* 0x000cf00c01007387 */ /* 0x0001e20000100800 */
[----:B-1----:R-:W-:-:S03]  /*116c0*/  IADD3.X R3, R4, UR5, RZ, P3, !PT ;  /* 0x0000000504037c10 */ /* 0x002fc60009ffe4ff */
[----:B------:R1:W-:Y:S01]  /*116d0*/  STL [R1+0xcf8], R2 ;  /* 0x000cf80201007387 */ /* 0x0003e20000100800 */
[----:B------:R-:W-:Y:S02]  /*116e0*/  USHF.R.S32.HI UR15, URZ, 0x1f, UR46 ;  /* 0x0000001f3f0f7899 */ /* 0x000fe4000801142e */
[----:B0-----:R-:W-:Y:S01]  /*116f0*/  IADD3 R12, P1, R10, UR46, RZ ;  /* 0x0000002e0a0c7c10 */ /* 0x001fe2000ff3e0ff */
[----:B------:R0:W-:Y:S01]  /*11700*/  STL [R1+0xd00], R3 ;  /* 0x000d000301007387 */ /* 0x0001e20000100800 */
[----:B-1----:R-:W-:Y:S02]  /*11710*/  IADD3 R2, P0, R11, UR46, RZ ;  /* 0x0000002e0b027c10 */ /* 0x002fe4000ff1e0ff */
[----:B0-----:R-:W-:-:S03]  /*11720*/  IADD3 R3, P2, R9, UR46, RZ ;  /* 0x0000002e09037c10 */ /* 0x001fc6000ff5e0ff */
        /* <DEDUP_REMOVED lines=327> */
[----:B-1----:R-:W-:-:S02]  /*12ba0*/  IADD3.X R12, R6, UR54, RZ, P1, !PT ;  /* 0x00000036060c7c10 */ /* 0x002fc40008ffe4ff */
[----:B--2---:R-:W-:Y:S01]  /*12bb0*/  IADD3.X R3, R7, UR54, RZ, P0, !PT ;  /* 0x0000003607037c10 */ /* 0x004fe200087fe4ff */
[----:B------:R0:W-:Y:S04]  /*12bc0*/  STL [R1+0xf84], R2 ;  /* 0x000f840201007387 */ /* 0x0001e80000100800 */
[----:B------:R1:W-:Y:S01]  /*12bd0*/  STL [R1+0xf68], R3 ;  /* 0x000f680301007387 */ /* 0x0003e20000100800 */
[----:B0-----:R-:W-:-:S03]  /*12be0*/  IADD3.X R2, R5, UR54, RZ, P2, !PT ;  /* 0x0000003605027c10 */ /* 0x001fc600097fe4ff */
[----:B------:R0:W-:Y:S01]  /*12bf0*/  STL [R1+0xf70], R12 ;  /* 0x000f700c01007387 */ /* 0x0001e20000100800 */
[----:B-1----:R-:W-:-:S03]  /*12c00*/  IADD3.X R3, R4, UR54, RZ, P3, !PT ;  /* 0x0000003604037c10 */ /* 0x002fc60009ffe4ff */
[----:B------:R1:W-:Y:S04]  /*12c10*/  STL [R1+0xf78], R2 ;  /* 0x000f780201007387 */ /* 0x0003e80000100800 */
[----:B------:R2:W-:Y:S04]  /*12c20*/  STL [R1+0xf80], R3 ;  /* 0x000f800301007387 */ /* 0x0005e80000100800 */
[----:B0-----:R-:W3:Y:S01]  /*12c30*/  LDL R12, [R1+0x994] ;  /* 0x00099400010c7983 */ /* 0x001ee20000100800 */
[----:B-1----:R-:W-:Y:S01]  /*12c40*/  IADD3 R2, P0, R11, UR28, RZ ;  /* 0x0000001c0b027c10 */ /* 0x002fe2000ff1e0ff */
[----:B------:R-:W-:-:S02]  /*12c50*/  USHF.R.S32.HI UR42, URZ, 0x1f, UR28 ;  /* 0x0000001f3f2a7899 */ /* 0x000fc4000801141c */
[----:B--2---:R-:W-:Y:S02]  /*12c60*/  IADD3 R3, P1, R10, UR28, RZ ;  /* 0x0000001c0a037c10 */ /* 0x004fe4000ff3e0ff */
[----:B------:R0:W-:Y:S04]  /*12c70*/  STL [R1+0xf8c], R2 ;  /* 0x000f8c0201007387 */ /* 0x0001e80000100800 */
[----:B------:R1:W-:Y:S01]  /*12c80*/  STL [R1+0xf94], R3 ;  /* 0x000f940301007387 */ /* 0x0003e20000100800 */
[----:B0-----:R-:W-:Y:S02]  /*12c90*/  IADD3 R2, P2, R9, UR28, RZ ;  /* 0x0000001c09027c10 */ /* 0x001fe4000ff5e0ff */
[----:B-1----:R-:W-:-:S03]  /*12ca0*/  IADD3 R3, P3, R8, UR28, RZ ;  /* 0x0000001c08037c10 */ /* 0x002fc6000ff7e0ff */
[----:B------:R0:W-:Y:S01]  /*12cb0*/  STL [R1+0xf9c], R2 ;  /* 0x000f9c0201007387 */ /* 0x0001e20000100800 */
[----:B------:R-:W-:-:S03]  /*12cc0*/  IADD3.X R13, R6, UR42, RZ, P1, !PT ;  /* 0x0000002a060d7c10 */ /* 0x000fc60008ffe4ff */
[----:B------:R1:W-:Y:S01]  /*12cd0*/  STL [R1+0xfa4], R3 ;  /* 0x000fa40301007387 */ /* 0x0003e20000100800 */
[----:B0-----:R-:W-:Y:S02]  /*12ce0*/  IADD3.X R2, R7, UR42, RZ, P0, !PT ;  /* 0x0000002a07027c10 */ /* 0x001fe400087fe4ff */
[----:B-1----:R-:W-:-:S03]  /*12cf0*/  IADD3.X R3, R5, UR42, RZ, P2, !PT ;  /* 0x0000002a05037c10 */ /* 0x002fc600097fe4ff */
        /* <DEDUP_REMOVED lines=18> */
[----:B------:R-:W-:Y:S01]  /*12e20*/  STL [R1+0xfb0], R13 ;  /* 0x000fb00d01007387 */ /* 0x000fe20000100800 */
[----:B-1----:R-:W-:-:S03]  /*12e30*/  IADD3.X R2, R4, UR15, RZ, P3, !PT ;  /* 0x0000000f04027c10 */ /* 0x002fc60009ffe4ff */
[----:B------:R0:W-:Y:S04]  /*12e40*/  STL [R1+0xfb8], R3 ;  /* 0x000fb80301007387 */ /* 0x0001e80000100800 */
[----:B------:R1:W-:Y:S01]  /*12e50*/  STL [R1+0xfc0], R2 ;  /* 0x000fc00201007387 */ /* 0x0003e20000100800 */
[----:B0-----:R-:W-:Y:S02]  /*12e60*/  IADD3 R3, P0, R11, UR20, RZ ;  /* 0x000000140b037c10 */ /* 0x001fe4000ff1e0ff */
[----:B-1----:R-:W-:-:S03]  /*12e70*/  IADD3 R2, P1, R10, UR20, RZ ;  /* 0x000000140a027c10 */ /* 0x002fc6000ff3e0ff */
[----:B------:R0:W-:Y:S01]  /*12e80*/  STL [R1+0xfcc], R3 ;  /* 0x000fcc0301007387 */ /* 0x0001e20000100800 */
[----:B------:R-:W-:Y:S01]  /*12e90*/  SHF.R.S32.HI R13, RZ, 0x1f, R14 ;  /* 0x0000001fff0d7819 */ /* 0x000fe2000001140e */
[----:B------:R-:W-:Y:S02]  /*12ea0*/  USHF.R.S32.HI UR30, URZ, 0x1f, UR20 ;  /* 0x0000001f3f1e7899 */ /* 0x000fe40008011414 */
[----:B------:R1:W-:Y:S01]  /*12eb0*/  STL [R1+0xfd4], R2 ;  /* 0x000fd40201007387 */ /* 0x0003e20000100800 */
[----:B------:R-:W-:Y:S02]  /*12ec0*/  LEA.HI R13, R13, R14, RZ, 0x7 ;  /* 0x0000000e0d0d7211 */ /* 0x000fe400078f38ff */
[----:B0-----:R-:W-:Y:S02]  /*12ed0*/  IADD3 R3, P3, R8, UR20, RZ ;  /* 0x0000001408037c10 */ /* 0x001fe4000ff7e0ff */
[----:B-1----:R-:W-:-:S05]  /*12ee0*/  IADD3 R2, P2, R9, UR20, RZ ;  /* 0x0000001409027c10 */ /* 0x002fca000ff5e0ff */
[----:B------:R0:W-:Y:S04]  /*12ef0*/  STL [R1+0xfdc], R2 ;  /* 0x000fdc0201007387 */ /* 0x0001e80000100800 */
[----:B------:R1:W-:Y:S01]  /*12f00*/  STL [R1+0xfe4], R3 ;  /* 0x000fe40301007387 */ /* 0x0003e20000100800 */
[----:B0-----:R-:W-:Y:S02]  /*12f10*/  SHF.R.S32.HI R2, RZ, 0x7, R13 ;  /* 0x00000007ff027819 */ /* 0x001fe4000001140d */
[----:B------:R-:W-:Y:S02]  /*12f20*/  IADD3.X R13, R6, UR30, RZ, P1, !PT ;  /* 0x0000001e060d7c10 */ /* 0x000fe40008ffe4ff */
[----:B-1----:R-:W-:Y:S02]  /*12f30*/  IADD3.X R3, R7, UR30, RZ, P0, !PT ;  /* 0x0000001e07037c10 */ /* 0x002fe400087fe4ff */
[----:B------:R-:W-:-:S03]  /*12f40*/  IADD3.X R2, R5, UR30, RZ, P2, !PT ;  /* 0x0000001e05027c10 */ /* 0x000fc600097fe4ff */
[----:B------:R0:W-:Y:S04]  /*12f50*/  STL [R1+0xfc8], R3 ;  /* 0x000fc80301007387 */ /* 0x0001e80000100800 */
[----:B------:R-:W-:Y:S04]  /*12f60*/  STL [R1+0xfd0], R13 ;  /* 0x000fd00d01007387 */ /* 0x000fe80000100800 */
[----:B------:R-:W-:Y:S01]  /*12f70*/  STL [R1+0xfd8], R2 ;  /* 0x000fd80201007387 */ /* 0x000fe20000100800 */
[----:B0-----:R-:W-:-:S05]  /*12f80*/  IADD3.X R3, R4, UR30, RZ, P3, !PT ;  /* 0x0000001e04037c10 */ /* 0x001fca0009ffe4ff */
[----:B------:R4:W-:Y:S02]  /*12f90*/  STL [R1+0xfe0], R3 ;  /* 0x000fe00301007387 */ /* 0x0009e40000100800 */
[----:B----4-:R-:W-:Y:S01]  /*12fa0*/  LOP3.LUT R3, R0, 0x20, RZ, 0x3c, !PT ;  /* 0x0000002000037812 */ /* 0x010fe200078e3cff */
[----:B------:R-:W-:Y:S02]  /*12fb0*/  USHF.R.S32.HI UR38, URZ, 0x1f, UR16 ;  /* 0x0000001f3f267899 */ /* 0x000fe40008011410 */
[----:B------:R-:W-:Y:S02]  /*12fc0*/  USHF.R.S32.HI UR22, URZ, 0x1f, UR10 ;  /* 0x0000001f3f167899 */ /* 0x000fe4000801140a */
[----:B------:R-:W-:Y:S02]  /*12fd0*/  USHF.R.S32.HI UR8, URZ, 0x1f, UR6 ;  /* 0x0000001f3f087899 */ /* 0x000fe40008011406 */
[----:B------:R-:W-:Y:S02]  /*12fe0*/  USHF.R.S32.HI UR14, URZ, 0x1f, UR61 ;  /* 0x0000001f3f0e7899 */ /* 0x000fe4000801143d */
[----:B------:R-:W-:-:S02]  /*12ff0*/  USHF.R.S32.HI UR18, URZ, 0x1f, UR59 ;  /* 0x0000001f3f127899 */ /* 0x000fc4000801143b */
[----:B------:R-:W-:Y:S01]  /*13000*/  USHF.R.S32.HI UR60, URZ, 0x1f, UR57 ;  /* 0x0000001f3f3c7899 */ /* 0x000fe20008011439 */
[----:B---3--:R-:W-:-:S05]  /*13010*/  LOP3.LUT R2, R12, 0x40, RZ, 0x3c, !PT ;  /* 0x000000400c027812 */ /* 0x008fca00078e3cff */
[----:B------:R0:W-:Y:S01]  /*13020*/  STL [R1+0x22b4], R2 ;  /* 0x0022b40201007387 */ /* 0x0001e20000100800 */
[C---:B------:R-:W-:Y:S02]  /*13030*/  LOP3.LUT R12, R0.reuse, 0x210, RZ, 0x3c, !PT ;  /* 0x00000210000c7812 */ /* 0x040fe400078e3cff */
[C---:B------:R-:W-:Y:S01]  /*13040*/  LOP3.LUT R12, R0.reuse, 0x40, RZ, 0x3c, !PT ;  /* 0x00000040000c7812 */ /* 0x040fe200078e3cff */
[----:B------:R1:W-:Y:S01]  /*13050*/  STL [R1+0x22a8], R3 ;  /* 0x0022a80301007387 */ /* 0x0003e20000100800 */
[C---:B0-----:R-:W-:Y:S02]  /*13060*/  LOP3.LUT R2, R0.reuse, 0x230, RZ, 0x3c, !PT ;  /* 0x0000023000027812 */ /* 0x041fe400078e3cff */
[----:B-1----:R-:W-:-:S03]  /*13070*/  LOP3.LUT R3, R0, 0x250, RZ, 0x3c, !PT ;  /* 0x0000025000037812 */ /* 0x002fc600078e3cff */
[----:B------:R0:W-:Y:S04]  /*13080*/  STL [R1+0x22a4], R2 ;  /* 0x0022a40201007387 */ /* 0x0001e80000100800 */
[----:B------:R1:W-:Y:S01]  /*13090*/  STL [R1+0x22a0], R12 ;  /* 0x0022a00c01007387 */ /* 0x0003e20000100800 */
[----:B0-----:R-:W-:-:S03]  /*130a0*/  LOP3.LUT R2, R0, 0x60, RZ, 0x3c, !PT ;  /* 0x0000006000027812 */ /* 0x001fc600078e3cff */
[----:B------:R0:W-:Y:S01]  /*130b0*/  STL [R1+0x229c], R3 ;  /* 0x00229c0301007387 */ /* 0x0001e20000100800 */
[----:B-1----:R-:W-:-:S03]  /*130c0*/  LOP3.LUT R12, R0, 0x270, RZ, 0x3c, !PT ;  /* 0x00000270000c7812 */ /* 0x002fc600078e3cff */
[----:B------:R1:W-:Y:S01]  /*130d0*/  STL [R1+0x2298], R2 ;  /* 0x0022980201007387 */ /* 0x0003e20000100800 */
[----:B0-----:R-:W-:-:S03]  /*130e0*/  IADD3 R3, P2, R11, UR16, RZ ;  /* 0x000000100b037c10 */ /* 0x001fc6000ff5e0ff */
[----:B------:R0:W-:Y:S01]  /*130f0*/  STL [R1+0x2294], R12 ;  /* 0x0022940c01007387 */ /* 0x0001e20000100800 */
[----:B-1----:R-:W-:-:S03]  /*13100*/  IADD3 R2, P1, R10, UR16, RZ ;  /* 0x000000100a027c10 */ /* 0x002fc6000ff3e0ff */
[----:B------:R1:W-:Y:S04]  /*13110*/  STL [R1+0xfec], R3 ;  /* 0x000fec0301007387 */ /* 0x0003e80000100800 */
[----:B------:R2:W-:Y:S01]  /*13120*/  STL [R1+0xff4], R2 ;  /* 0x000ff40201007387 */ /* 0x0005e20000100800 */
[----:B0-----:R-:W-:Y:S02]  /*13130*/  IADD3 R12, P0, R9, UR16, RZ ;  /* 0x00000010090c7c10 */ /* 0x001fe4000ff1e0ff */
[----:B-1----:R-:W-:-:S03]  /*13140*/  IADD3 R3, P4, R8, UR16, RZ ;  /* 0x0000001008037c10 */ /* 0x002fc6000ff9e0ff */
[----:B------:R0:W-:Y:S01]  /*13150*/  STL [R1+0xffc], R12 ;  /* 0x000ffc0c01007387 */ /* 0x0001e20000100800 */
[----:B--2---:R-:W-:-:S03]  /*13160*/  IADD3 R2, P6, R11, UR10, RZ ;  /* 0x0000000a0b027c10 */ /* 0x004fc6000ffde0ff */
[----:B------:R1:W-:Y:S04]  /*13170*/  STL [R1+0x1004], R3 ;  /* 0x0010040301007387 */ /* 0x0003e80000100800 */
[----:B------:R2:W-:Y:S01]  /*13180*/  STL [R1+0x100c], R2 ;  /* 0x00100c0201007387 */ /* 0x0005e20000100800 */
[----:B0-----:R-:W-:Y:S02]  /*13190*/  IADD3 R12, P5, R10, UR10, RZ ;  /* 0x0000000a0a0c7c10 */ /* 0x001fe4000ffbe0ff */
[----:B-1----:R-:W-:-:S03]  /*131a0*/  IADD3 R3, P3, R9, UR10, RZ ;  /* 0x0000000a09037c10 */ /* 0x002fc6000ff7e0ff */
[----:B------:R0:W-:Y:S01]  /*131b0*/  STL [R1+0x1014], R12 ;  /* 0x0010140c01007387 */ /* 0x0001e20000100800 */
[----:B--2---:R-:W-:-:S03]  /*131c0*/  IADD3.X R2, R7, UR38, RZ, P2, !PT ;  /* 0x0000002607027c10 */ /* 0x004fc600097fe4ff */
[----:B------:R1:W-:Y:S04]  /*131d0*/  STL [R1+0x101c], R3 ;  /* 0x00101c0301007387 */ /* 0x0003e80000100800 */
[----:B------:R2:W-:Y:S01]  /*131e0*/  STL [R1+0xfe8], R2 ;  /* 0x000fe80201007387 */ /* 0x0005e20000100800 */
[----:B0-----:R-:W-:Y:S02]  /*131f0*/  IADD3 R12, P2, R8, UR10, RZ ;  /* 0x0000000a080c7c10 */ /* 0x001fe4000ff5e0ff */
[----:B-1----:R-:W-:-:S03]  /*13200*/  IADD3.X R3, R6, UR38, RZ, P1, !PT ;  /* 0x0000002606037c10 */ /* 0x002fc60008ffe4ff */
[----:B------:R0:W-:Y:S01]  /*13210*/  STL [R1+0x1024], R12 ;  /* 0x0010240c01007387 */ /* 0x0001e20000100800 */
[----:B--2---:R-:W-:-:S03]  /*13220*/  IADD3 R2, P1, R11, UR6, RZ ;  /* 0x000000060b027c10 */ /* 0x004fc6000ff3e0ff */
[----:B------:R1:W-:Y:S04]  /*13230*/  STL [R1+0xff0], R3 ;  /* 0x000ff00301007387 */ /* 0x0003e80000100800 */
[----:B------:R2:W-:Y:S01]  /*13240*/  STL [R1+0x102c], R2 ;  /* 0x00102c0201007387 */ /* 0x0005e20000100800 */
[----:B0-----:R-:W-:Y:S02]  /*13250*/  IADD3.X R12, R5, UR38, RZ, P0, !PT ;  /* 0x00000026050c7c10 */ /* 0x001fe400087fe4ff */
        /* <DEDUP_REMOVED lines=75> */
[----:B------:R1:W-:Y:S01]  /*13710*/  STL [R1+0x10c4], R3 ;  /* 0x0010c40301007387 */ /* 0x0003e20000100800 */
[----:B------:R-:W-:-:S03]  /*13720*/  USHF.R.S32.HI UR5, URZ, 0x1f, UR55 ;  /* 0x0000001f3f057899 */ /* 0x000fc60008011437 */
        /* <DEDUP_REMOVED lines=17> */
[----:B------:R1:W-:Y:S01]  /*13840*/  STL [R1+0x10b0], R3 ;  /* 0x0010b00301007387 */ /* 0x0003e20000100800 */
[----:B------:R-:W-:-:S03]  /*13850*/  USHF.R.S32.HI UR56, URZ, 0x1f, UR53 ;  /* 0x0000001f3f387899 */ /* 0x000fc60008011435 */
        /* <DEDUP_REMOVED lines=16> */
[----:B--2---:R-:W-:Y:S01]  /*13960*/  IADD3.X R2, R5, UR56, RZ, P0, !PT ;  /* 0x0000003805027c10 */ /* 0x004fe200087fe4ff */
[----:B------:R-:W-:Y:S02]  /*13970*/  USHF.R.S32.HI UR58, URZ, 0x1f, UR51 ;  /* 0x0000001f3f3a7899 */ /* 0x000fe40008011433 */
        /* <DEDUP_REMOVED lines=252> */
[----:B------:R-:W-:Y:S01]  /*14940*/  STL [R1+0x12b0], R12 ;  /* 0x0012b00c01007387 */ /* 0x000fe20000100800 */
[----:B--2---:R-:W-:Y:S01]  /*14950*/  IADD3.X R2, R5, UR15, RZ, P3, !PT ;  /* 0x0000000f05027c10 */ /* 0x004fe20009ffe4ff */
[----:B------:R-:W-:Y:S01]  /*14960*/  USHF.R.S32.HI UR20, URZ, 0x1f, UR17 ;  /* 0x0000001f3f147899 */ /* 0x000fe20008011411 */
[----:B------:R-:W-:Y:S01]  /*14970*/  IADD3 R10, P3, R10, UR12, RZ ;  /* 0x0000000c0a0a7c10 */ /* 0x000fe2000ff7e0ff */
[----:B------:R0:W-:Y:S04]  /*14980*/  STL [R1+0x12ec], R3 ;  /* 0x0012ec0301007387 */ /* 0x0001e80000100800 */
[----:B------:R1:W-:Y:S01]  /*14990*/  STL [R1+0x12b8], R2 ;  /* 0x0012b80201007387 */ /* 0x0003e20000100800 */
[----:B0-----:R-:W-:-:S03]  /*149a0*/  IADD3.X R3, R4, UR15, RZ, P2, !PT ;  /* 0x0000000f04037c10 */ /* 0x001fc600097fe4ff */
[----:B------:R-:W-:Y:S01]  /*149b0*/  STL [R1+0x12f4], R10 ;  /* 0x0012f40a01007387 */ /* 0x000fe20000100800 */
[----:B-1----:R-:W-:-:S03]  /*149c0*/  IADD3 R2, P2, R9, UR11, RZ ;  /* 0x0000000b09027c10 */ /* 0x002fc6000ff5e0ff */
[----:B------:R0:W-:Y:S01]  /*149d0*/  STL [R1+0x12c0], R3 ;  /* 0x0012c00301007387 */ /* 0x0001e20000100800 */
[----:B------:R-:W-:Y:S01]  /*149e0*/  IADD3.X R9, R7, UR20, RZ, P1, !PT ;  /* 0x0000001407097c10 */ /* 0x000fe20008ffe4ff */
[----:B------:R-:W-:Y:S02]  /*149f0*/  USHF.R.S32.HI UR7, URZ, 0x1f, UR7 ;  /* 0x0000001f3f077899 */ /* 0x000fe40008011407 */
[----:B------:R1:W-:Y:S01]  /*14a00*/  STL [R1+0x12fc], R2 ;  /* 0x0012fc0201007387 */ /* 0x0003e20000100800 */
[----:B0-----:R-:W-:-:S03]  /*14a10*/  IADD3 R3, P1, R8, UR35, RZ ;  /* 0x0000002308037c10 */ /* 0x001fc6000ff3e0ff */
[----:B------:R-:W-:Y:S01]  /*14a20*/  STL [R1+0x12c8], R9 ;  /* 0x0012c80901007387 */ /* 0x000fe20000100800 */
[----:B-1----:R-:W-:-:S03]  /*14a30*/  IADD3.X R2, R6, UR20, RZ, P0, !PT ;  /* 0x0000001406027c10 */ /* 0x002fc600087fe4ff */
[----:B------:R0:W-:Y:S01]  /*14a40*/  STL [R1+0x1304], R3 ;  /* 0x0013040301007387 */ /* 0x0001e20000100800 */
[----:B------:R-:W-:-:S03]  /*14a50*/  IADD3.X R8, R5, UR20, RZ, P4, !PT ;  /* 0x0000001405087c10 */ /* 0x000fc6000a7fe4ff */
[----:B------:R1:W-:Y:S01]  /*14a60*/  STL [R1+0x12d0], R2 ;  /* 0x0012d00201007387 */ /* 0x0003e20000100800 */
[----:B0-----:R-:W-:-:S03]  /*14a70*/  IADD3.X R3, R4, UR20, RZ, P6, !PT ;  /* 0x0000001404037c10 */ /* 0x001fc6000b7fe4ff */
[----:B------:R-:W-:Y:S01]  /*14a80*/  STL [R1+0x12d8], R8 ;  /* 0x0012d80801007387 */ /* 0x000fe20000100800 */
[----:B-1----:R-:W-:-:S03]  /*14a90*/  IADD3.X R2, R7, UR7, RZ, P5, !PT ;  /* 0x0000000707027c10 */ /* 0x002fc6000affe4ff */
[----:B------:R0:W-:Y:S01]  /*14aa0*/  STL [R1+0x12e0], R3 ;  /* 0x0012e00301007387 */ /* 0x0001e20000100800 */
[----:B------:R-:W-:-:S03]  /*14ab0*/  IADD3.X R6, R6, UR7, RZ, P3, !PT ;  /* 0x0000000706067c10 */ /* 0x000fc60009ffe4ff */
[----:B------:R1:W-:Y:S01]  /*14ac0*/  STL [R1+0x12e8], R2 ;  /* 0x0012e80201007387 */ /* 0x0003e20000100800 */
[----:B0-----:R-:W-:Y:S02]  /*14ad0*/  IADD3.X R3, R5, UR7, RZ, P2, !PT ;  /* 0x0000000705037c10 */ /* 0x001fe400097fe4ff */
[----:B-1----:R-:W-:Y:S01]  /*14ae0*/  IADD3.X R2, R4, UR7, RZ, P1, !PT ;  /* 0x0000000704027c10 */ /* 0x002fe20008ffe4ff */
[----:B------:R0:W-:Y:S04]  /*14af0*/  STL [R1+0x12f0], R6 ;  /* 0x0012f00601007387 */ /* 0x0001e80000100800 */
[----:B------:R0:W-:Y:S04]  /*14b00*/  STL [R1+0x1300], R2 ;  /* 0x0013000201007387 */ /* 0x0001e80000100800 */
[----:B------:R0:W-:Y:S01]  /*14b10*/  STL [R1+0x12f8], R3 ;  /* 0x0012f80301007387 */ /* 0x0001e20000100800 */
[----:B------:R-:W-:-:S04]  /*14b20*/  USHF.L.U32 UR9, UR9, 0x7, URZ ;  /* 0x0000000709097899 */ /* 0x000fc8000800063f */
[----:B------:R-:W-:-:S12]  /*14b30*/  USHF.R.S32.HI UR30, URZ, 0x1f, UR9 ;  /* 0x0000001f3f1e7899 */ /* 0x000fd80008011409 */
.L_x_1:
[----:B-1----:R-:W2:Y:S01]  /*14b40*/  LDL R5, [R1+0x8a8] ;  /* 0x0008a80001057983 */ /* 0x002ea20000100800 */
[----:B0-----:R-:W0:Y:S03]  /*14b50*/  LDC R2, c[0x0][0x230] ;  /* 0x00008c00ff027b82 */ /* 0x001e260000000800 */
[----:B--2---:R1:W-:Y:S04]  /*14b60*/  STL [R1+0x392c], R5 ;  /* 0x00392c0501007387 */ /* 0x0043e80000100800 */
[----:B------:R-:W2:Y:S04]  /*14b70*/  LDL R4, [R1+0x8ac] ;  /* 0x0008ac0001047983 */ /* 0x000ea80000100800 */
[----:B-1----:R-:W0:Y:S04]  /*14b80*/  LDL R5, [R1+0xbec] ;  /* 0x000bec0001057983 */ /* 0x002e280000100800 */
        /* <DEDUP_REMOVED lines=473> */
[----:B-----5:R-:W-:Y:S04]  /*16920*/  STL [R1+0x2f28], R0 ;  /* 0x002f280001007387 */ /* 0x020fe80000100800 */
        /* <DEDUP_REMOVED lines=42> */
[----:B0-----:R-:W-:-:S03]  /*16bd0*/  IMAD R2, R5, -0x80, R2 ;  /* 0xffffff8005027824 */ /* 0x001fc600078e0202 */
[----:B------:R-:W-:Y:S04]  /*16be0*/  STL [R1+0x307c], R0 ;  /* 0x00307c0001007387 */ /* 0x000fe80000100800 */
[----:B------:R-:W-:Y:S04]  /*16bf0*/  STL [R1+0x3084], R0 ;  /* 0x0030840001007387 */ /* 0x000fe80000100800 */
[----:B------:R-:W-:Y:S04]  /*16c00*/  STL [R1+0x308c], R0 ;  /* 0x00308c0001007387 */ /* 0x000fe80000100800 */
[----:B------:R-:W-:Y:S04]  /*16c10*/  STL [R1+0x3094], R0 ;  /* 0x0030940001007387 */ /* 0x000fe80000100800 */
[----:B------:R-:W2:Y:S01]  /*16c20*/  LDL.LU R5, [R1+0x392c] ;  /* 0x00392c0001057983 */ /* 0x000ea20000300800 */
[----:B------:R-:W-:-:S02]  /*16c30*/  ISETP.GT.AND P0, PT, R2, RZ, PT ;  /* 0x000000ff0200720c */ /* 0x000fc40003f04270 */
[----:B-1----:R-:W-:-:S11]  /*16c40*/  PRMT R10, RZ, 0x7610, R10 ;  /* 0x00007610ff0a7816 */ /* 0x002fd6000000000a */
[----:B--2---:R-:W2:Y:S04]  /*16c50*/  @P0 LDG.E.U8 R10, desc[UR32][R4.64] ;  /* 0x00000020040a0981 */ /* 0x004ea8000c1e1100 */
[----:B--2---:R0:W-:Y:S04]  /*16c60*/  STL [R1+0xbd0], R10 ;  /* 0x000bd00a01007387 */ /* 0x0041e80000100800 */
[----:B0-----:R-:W2:Y:S04]  /*16c70*/  LDL.LU R10, [R1+0x3928] ;  /* 0x00392800010a7983 */ /* 0x001ea80000300800 */
[----:B------:R-:W3:Y:S04]  /*16c80*/  LDL R4, [R1+0x8b0] ;  /* 0x0008b00001047983 */ /* 0x000ee80000100800 */
[----:B------:R-:W3:Y:S01]  /*16c90*/  LDL R5, [R1+0x8b4] ;  /* 0x0008b40001057983 */ /* 0x000ee20000100800 */
[----:B------:R-:W-:-:S02]  /*16ca0*/  PRMT R11, RZ, 0x7610, R11 ;  /* 0x00007610ff0b7816 */ /* 0x000fc4000000000b */
[----:B---3--:R-:W-:-:S04]  /*16cb0*/  @P0 LOP3.LUT R5, R5, R4, RZ, 0x3c, !PT ;  /* 0x0000000405050212 */ /* 0x008fc800078e3cff */
[----:B------:R-:W-:-:S04]  /*16cc0*/  @P0 LOP3.LUT R4, R5, R4, RZ, 0x3c, !PT ;  /* 0x0000000405040212 */ /* 0x000fc800078e3cff */
[----:B------:R-:W-:-:S05]  /*16cd0*/  @P0 LOP3.LUT R5, R5, R4, RZ, 0x3c, !PT ;  /* 0x0000000405050212 */ /* 0x000fca00078e3cff */
[----:B------:R-:W3:Y:S04]  /*16ce0*/  @P0 LDG.E.U8 R11, desc[UR32][R4.64] ;  /* 0x00000020040b0981 */ /* 0x000ee8000c1e1100 */
[----:B---3--:R0:W-:Y:S04]  /*16cf0*/  STL [R1+0xbcc], R11 ;  /* 0x000bcc0b01007387 */ /* 0x0081e80000100800 */
[----:B0-----:R-:W3:Y:S04]  /*16d00*/  LDL.LU R11, [R1+0x3924] ;  /* 0x00392400010b7983 */ /* 0x001ee80000300800 */
[----:B------:R-:W4:Y:S04]  /*16d10*/  LDL R4, [R1+0x8b8] ;  /* 0x0008b80001047983 */ /* 0x000f280000100800 */
[----:B------:R-:W4:Y:S01]  /*16d20*/  LDL R5, [R1+0x8bc] ;  /* 0x0008bc0001057983 */ /* 0x000f220000100800 */
[----:B--2---:R-:W-:-:S02]  /*16d30*/  PRMT R10, RZ, 0x7610, R10 ;  /* 0x00007610ff0a7816 */ /* 0x004fc4000000000a */
[----:B----4-:R-:W-:-:S04]  /*16d40*/  @P0 LOP3.LUT R5, R5, R4, RZ, 0x3c, !PT ;  /* 0x0000000405050212 */ /* 0x010fc800078e3cff */
[----:B------:R-:W-:-:S04]  /*16d50*/  @P0 LOP3.LUT R4, R5, R4, RZ, 0x3c, !PT ;  /* 0x0000000405040212 */ /* 0x000fc800078e3cff */
[----:B------:R-:W-:-:S05]  /*16d60*/  @P0 LOP3.LUT R5, R5, R4, RZ, 0x3c, !PT ;  /* 0x0000000405050212 */ /* 0x000fca00078e3cff */
[----:B------:R-:W2:Y:S04]  /*16d70*/  @P0 LDG.E.U8 R10, desc[UR32][R4.64] ;  /* 0x00000020040a0981 */ /* 0x000ea8000c1e1100 */
[----:B--2---:R0:W-:Y:S04]  /*16d80*/  STL [R1+0xbc8], R10 ;  /* 0x000bc80a01007387 */ /* 0x0041e80000100800 */
[----:B0-----:R-:W2:Y:S04]  /*16d90*/  LDL.LU R10, [R1+0x3920] ;  /* 0x00392000010a7983 */ /* 0x001ea80000300800 */
[----:B------:R-:W4:Y:S04]  /*16da0*/  LDL R4, [R1+0x8c0] ;  /* 0x0008c00001047983 */ /* 0x000f280000100800 */
[----:B------:R-:W4:Y:S01]  /*16db0*/  LDL R5, [R1+0x8c4] ;  /* 0x0008c40001057983 */ /* 0x000f220000100800 */
[----:B---3--:R-:W-:-:S02]  /*16dc0*/  PRMT R11, RZ, 0x7610, R11 ;  /* 0x00007610ff0b7816 */ /* 0x008fc4000000000b */
[----:B----4-:R-:W-:-:S04]  /*16dd0*/  @P0 LOP3.LUT R5, R5, R4, RZ, 0x3c, !PT ;  /* 0x0000000405050212 */ /* 0x010fc800078e3cff */
[----:B------:R-:W-:-:S04]  /*16de0*/  @P0 LOP3.LUT R4, R5, R4, RZ, 0x3c, !PT ;  /* 0x0000000405040212 */ /* 0x000fc800078e3cff */
[----:B------:R-:W-:-:S05]  /*16df0*/  @P0 LOP3.LUT R5, R5, R4, RZ, 0x3c, !PT ;  /* 0x0000000405050212 */ /* 0x000fca00078e3cff */
[----:B------:R-:W3:Y:S01]  /*16e00*/  @P0 LDG.E.U8 R11, desc[UR32][R4.64] ;  /* 0x00000020040b0981 */ /* 0x000ee2000c1e1100 */
[----:B------:R-:W-:-:S03]  /*16e10*/  ISETP.GT.AND P1, PT, R2, 0x1, PT ;  /* 0x000000010200780c */ /* 0x000fc60003f24270 */
        /* <DEDUP_REMOVED lines=4105> */
[----:B------:R0:W3:Y:S04]  /*26eb0*/  @P1 LDG.E.U8 R11, desc[UR32][R4.64] ;  /* 0x00000020040b1981 */ /* 0x0000e8000c1e1100 */
[----:B------:R-:W0:Y:S04]  /*26ec0*/  LDL R4, [R1+0x194c] ;  /* 0x00194c0001047983 */ /* 0x000e280000100800 */
[----:B------:R-:W0:Y:S01]  /*26ed0*/  LDL R5, [R1+0x1950] ;  /* 0x0019500001057983 */ /* 0x000e220000100800 */
[----:B------:R-:W-:Y:S02]  /*26ee0*/  ISETP.GT.AND P0, PT, R2, 0x6e, PT ;  /* 0x0000006e0200780c */ /* 0x000fe40003f04270 */
[----:B--2---:R-:W-:-:S11]  /*26ef0*/  PRMT R10, RZ, 0x7610, R10 ;  /* 0x00007610ff0a7816 */ /* 0x004fd6000000000a */
[----:B0-----:R-:W-:-:S04]  /*26f00*/  @P0 LOP3.LUT R5, R5, R4, RZ, 0x3c, !PT ;  /* 0x0000000405050212 */ /* 0x001fc800078e3cff */
[----:B------:R-:W-:-:S04]  /*26f10*/  @P0 LOP3.LUT R4, R5, R4, RZ, 0x3c, !PT ;  /* 0x0000000405040212 */ /* 0x000fc800078e3cff */
[----:B------:R-:W-:-:S05]  /*26f20*/  @P0 LOP3.LUT R5, R5, R4, RZ, 0x3c, !PT ;  /* 0x0000000405050212 */ /* 0x000fca00078e3cff */
[----:B------:R-:W2:Y:S04]  /*26f30*/  @P0 LDG.E.U8 R10, desc[UR32][R4.64] ;  /* 0x00000020040a0981 */ /* 0x000ea8000c1e1100 */
[----:B---3--:R0:W-:Y:S04]  /*26f40*/  STL [R1+0xbc], R11 ;  /* 0x0000bc0b01007387 */ /* 0x0081e80000100800 */
[----:B0-----:R-:W3:Y:S04]  /*26f50*/  LDL R11, [R1+0x1928] ;  /* 0x00192800010b7983 */ /* 0x001ee80000100800 */
[----:B--2---:R0:W-:Y:S04]  /*26f60*/  STL [R1+0xb8], R10 ;  /* 0x0000b80a01007387 */ /* 0x0041e80000100800 */
[----:B0-----:R-:W2:Y:S04]  /*26f70*/  LDL.LU R10, [R1+0x322c] ;  /* 0x00322c00010a7983 */ /* 0x001ea80000300800 */
[----:B------:R-:W4:Y:S04]  /*26f80*/  LDL R4, [R1+0x1944] ;  /* 0x0019440001047983 */ /* 0x000f280000100800 */
[----:B------:R-:W4:Y:S01]  /*26f90*/  LDL R5, [R1+0x1948] ;  /* 0x0019480001057983 */ /* 0x000f220000100800 */
[----:B------:R-:W-:-:S02]  /*26fa0*/  PRMT R28, RZ, 0x7610, R28 ;  /* 0x00007610ff1c7816 */ /* 0x000fc4000000001c */
[----:B----4-:R-:W-:-:S04]  /*26fb0*/  @P0 LOP3.LUT R5, R5, R4, RZ, 0x3c, !PT ;  /* 0x0000000405050212 */ /* 0x010fc800078e3cff */
[----:B------:R-:W-:-:S04]  /*26fc0*/  @P0 LOP3.LUT R4, R5, R4, RZ, 0x3c, !PT ;  /* 0x0000000405040212 */ /* 0x000fc800078e3cff */
[----:B------:R-:W-:-:S05]  /*26fd0*/  @P0 LOP3.LUT R5, R5, R4, RZ, 0x3c, !PT ;  /* 0x0000000405050212 */ /* 0x000fca00078e3cff */
[----:B------:R-:W4:Y:S04]  /*26fe0*/  @P0 LDG.E.U8 R28, desc[UR32][R4.64] ;  /* 0x00000020041c0981 */ /* 0x000f28000c1e1100 */
[----:B----4-:R0:W-:Y:S04]  /*26ff0*/  STL [R1+0xb4], R28 ;  /* 0x0000b41c01007387 */ /* 0x0101e80000100800 */
[----:B0-----:R-:W4:Y:S04]  /*27000*/  LDL.LU R28, [R1+0x3228] ;  /* 0x00322800011c7983 */ /* 0x001f280000300800 */
[----:B------:R-:W3:Y:S04]  /*27010*/  LDL R4, [R1+0x193c] ;  /* 0x00193c0001047983 */ /* 0x000ee80000100800 */
[----:B------:R-:W3:Y:S01]  /*27020*/  LDL R5, [R1+0x1940] ;  /* 0x0019400001057983 */ /* 0x000ee20000100800 */
[----:B--2---:R-:W-:-:S02]  /*27030*/  PRMT R10, RZ, 0x7610, R10 ;  /* 0x00007610ff0a7816 */ /* 0x004fc4000000000a */
[----:B---3--:R-:W-:-:S04]  /*27040*/  @P0 LOP3.LUT R5, R5, R4, RZ, 0x3c, !PT ;  /* 0x0000000405050212 */ /* 0x008fc800078e3cff */
[----:B------:R-:W-:-:S04]  /*27050*/  @P0 LOP3.LUT R4, R5, R4, RZ, 0x3c, !PT ;  /* 0x0000000405040212 */ /* 0x000fc800078e3cff */
[----:B------:R-:W-:-:S05]  /*27060*/  @P0 LOP3.LUT R5, R5, R4, RZ, 0x3c, !PT ;  /* 0x0000000405050212 */ /* 0x000fca00078e3cff */
[----:B------:R-:W2:Y:S04]  /*27070*/  @P0 LDG.E.U8 R10, desc[UR32][R4.64] ;  /* 0x00000020040a0981 */ /* 0x000ea8000c1e1100 */
[----:B--2---:R0:W-:Y:S04]  /*27080*/  STL [R1+0xb0], R10 ;  /* 0x0000b00a01007387 */ /* 0x0041e80000100800 */
[----:B0-----:R-:W2:Y:S04]  /*27090*/  LDL.LU R10, [R1+0x3224] ;  /* 0x00322400010a7983 */ /* 0x001ea80000300800 */
[----:B------:R-:W3:Y:S04]  /*270a0*/  LDL R4, [R1+0x1934] ;  /* 0x0019340001047983 */ /* 0x000ee80000100800 */
[----:B------:R-:W3:Y:S01]  /*270b0*/  LDL R5, [R1+0x1938] ;  /* 0x0019380001057983 */ /* 0x000ee20000100800 */
[----:B----4-:R-:W-:-:S02]  /*270c0*/  PRMT R28, RZ, 0x7610, R28 ;  /* 0x00007610ff1c7816 */ /* 0x010fc4000000001c */
[----:B---3--:R-:W-:-:S04]  /*270d0*/  @P0 LOP3.LUT R5, R5, R4, RZ, 0x3c, !PT ;  /* 0x0000000405050212 */ /* 0x008fc800078e3cff */
        /* <DEDUP_REMOVED lines=8> */
[----:B------:R-:W-:-:S02]  /*27160*/  PRMT R14, RZ, 0x7610, R14 ;  /* 0x00007610ff0e7816 */ /* 0x000fc4000000000e */
[----:B----4-:R-:W-:-:S04]  /*27170*/  @P1 LOP3.LUT R5, R5, R4, RZ, 0x3c, !PT ;  /* 0x0000000405051212 */ /* 0x010fc800078e3cff */
[----:B------:R-:W-:-:S04]  /*27180*/  @P1 LOP3.LUT R4, R5, R4, RZ, 0x3c, !PT ;  /* 0x0000000405041212 */ /* 0x000fc800078e3cff */
[----:B------:R-:W-:-:S05]  /*27190*/  @P1 LOP3.LUT R5, R5, R4, RZ, 0x3c, !PT ;  /* 0x0000000405051212 */ /* 0x000fca00078e3cff */
[----:B------:R-:W4:Y:S01]  /*271a0*/  @P1 LDG.E.U8 R14, desc[UR32][R4.64] ;  /* 0x00000020040e1981 */ /* 0x000f22000c1e1100 */
[----:B------:R-:W-:-:S03]  /*271b0*/  PRMT R7, RZ, 0x7610, R7 ;  /* 0x00007610ff077816 */ /* 0x000fc60000000007 */
[----:B----4-:R0:W-:Y:S04]  /*271c0*/  STL [R1+0xa8], R14 ;  /* 0x0000a80e01007387 */ /* 0x0101e80000100800 */
[----:B0-----:R-:W4:Y:S04]  /*271d0*/  LDL.LU R14, [R1+0x321c] ;  /* 0x00321c00010e7983 */ /* 0x001f280000300800 */
[----:B------:R-:W2:Y:S01]  /*271e0*/  LDL R5, [R1+0x1924] ;  /* 0x0019240001057983 */ /* 0x000ea20000100800 */
[----:B------:R-:W-:-:S03]  /*271f0*/  @P1 IMAD.MOV.U32 R4, RZ, RZ, R11 ;  /* 0x000000ffff041224 */ /* 0x000fc600078e000b */
[----:B------:R-:W3:Y:S04]  /*27200*/  LDL R11, [R1+0x18e0] ;  /* 0x0018e000010b7983 */ /* 0x000ee80000100800 */
[----:B--2---:R-:W2:Y:S04]  /*27210*/  @P1 LDG.E.U8 R7, desc[UR32][R4.64] ;  /* 0x0000002004071981 */ /* 0x004ea8000c1e1100 */
        /* <DEDUP_REMOVED lines=13> */
[----:B------:R-:W-:-:S02]  /*272f0*/  PRMT R6, RZ, 0x7610, R6 ;  /* 0x00007610ff067816 */ /* 0x000fc40000000006 */
[----:B---3--:R-:W-:-:S04]  /*27300*/  @P1 LOP3.LUT R5, R5, R4, RZ, 0x3c, !PT ;  /* 0x0000000405051212 */ /* 0x008fc800078e3cff */
[----:B------:R-:W-:-:S04]  /*27310*/  @P1 LOP3.LUT R4, R5, R4, RZ, 0x3c, !PT ;  /* 0x0000000405041212 */ /* 0x000fc800078e3cff */
[----:B------:R-:W-:-:S05]  /*27320*/  @P1 LOP3.LUT R5, R5, R4, RZ, 0x3c, !PT ;  /* 0x0000000405051212 */ /* 0x000fca00078e3cff */
[----:B------:R-:W3:Y:S01]  /*27330*/  @P1 LDG.E.U8 R6, desc[UR32][R4.64] ;  /* 0x0000002004061981 */ /* 0x000ee2000c1e1100 */
[----:B------:R-:W-:-:S03]  /*27340*/  ISETP.GT.AND P0, PT, R2, 0x71, PT ;  /* 0x000000710200780c */ /* 0x000fc60003f04270 */
[----:B---3--:R0:W-:Y:S04]  /*27350*/  STL [R1+0x9c], R6 ;  /* 0x00009c0601007387 */ /* 0x0081e80000100800 */
[----:B0-----:R-:W3:Y:S04]  /*27360*/  LDL.LU R6, [R1+0x3210] ;  /* 0x0032100001067983 */ /* 0x001ee80000300800 */
[----:B------:R-:W2:Y:S04]  /*27370*/  LDL R4, [R1+0x18ec] ;  /* 0x0018ec0001047983 */ /* 0x000ea80000100800 */
[----:B------:R-:W2:Y:S01]  /*27380*/  LDL R5, [R1+0x18f0] ;  /* 0x0018f00001057983 */ /* 0x000ea20000100800 */
[----:B------:R-:W-:-:S02]  /*27390*/  PRMT R26, RZ, 0x7610, R26 ;  /* 0x00007610ff1a7816 */ /* 0x000fc4000000001a */
[----:B--2---:R-:W-:-:S04]  /*273a0*/  @P0 LOP3.LUT R5, R5, R4, RZ, 0x3c, !PT ;  /* 0x0000000405050212 */ /* 0x004fc800078e3cff */
[----:B------:R-:W-:-:S04]  /*273b0*/  @P0 LOP3.LUT R4, R5, R4, RZ, 0x3c, !PT ;  /* 0x0000000405040212 */ /* 0x000fc800078e3cff */
[----:B------:R-:W-:-:S05]  /*273c0*/  @P0 LOP3.LUT R5, R5, R4, RZ, 0x3c, !PT ;  /* 0x0000000405050212 */ /* 0x000fca00078e3cff */
[----:B------:R-:W2:Y:S04]  /*273d0*/  @P0 LDG.E.U8 R26, desc[UR32][R4.64] ;  /* 0x00000020041a0981 */ /* 0x000ea8000c1e1100 */
        /* <DEDUP_REMOVED lines=12> */
[----:B------:R-:W3:Y:S01]  /*274a0*/  LDL R5, [R1+0x18dc] ;  /* 0x0018dc0001057983 */ /* 0x000ee20000100800 */
[----:B------:R-:W-:Y:S01]  /*274b0*/  @P0 IMAD.MOV.U32 R4, RZ, RZ, R11 ;  /* 0x000000ffff040224 */ /* 0x000fe200078e000b */
[----:B------:R-:W-:-:S02]  /*274c0*/  PRMT R22, RZ, 0x7610, R22 ;  /* 0x00007610ff167816 */ /* 0x000fc40000000016 */
[----:B------:R-:W2:Y:S04]  /*274d0*/  LDL R11, [R1+0x17dc] ;  /* 0x0017dc00010b7983 */ /* 0x000ea80000100800 */
[----:B---3--:R0:W3:Y:S04]  /*274e0*/  @P0 LDG.E.U8 R10, desc[UR32][R4.64] ;  /* 0x00000020040a0981 */ /* 0x0080e8000c1e1100 */
[----:B------:R-:W0:Y:S04]  /*274f0*/  LDL R4, [R1+0x18d4] ;  /* 0x0018d40001047983 */ /* 0x000e280000100800 */
[----:B------:R-:W0:Y:S02]  /*27500*/  LDL R5, [R1+0x18d8] ;  /* 0x0018d80001057983 */ /* 0x000e240000100800 */
[----:B0-----:R-:W-:-:S04]  /*27510*/  @P0 LOP3.LUT R5, R5, R4, RZ, 0x3c, !PT ;  /* 0x0000000405050212 */ /* 0x001fc800078e3cff */
[----:B------:R-:W-:-:S04]  /*27520*/  @P0 LOP3.LUT R4, R5, R4, RZ, 0x3c, !PT ;  /* 0x0000000405040212 */ /* 0x000fc800078e3cff */
[----:B------:R-:W-:-:S05]  /*27530*/  @P0 LOP3.LUT R5, R5, R4, RZ, 0x3c, !PT ;  /* 0x0000000405050212 */ /* 0x000fca00078e3cff */
[----:B------:R-:W4:Y:S04]  /*27540*/  @P0 LDG.E.U8 R22, desc[UR32][R4.64] ;  /* 0x0000002004160981 */ /* 0x000f28000c1e1100 */
[----:B---3--:R0:W-:Y:S04]  /*27550*/  STL [R1+0x80], R10 ;  /* 0x0000800a01007387 */ /* 0x0081e80000100800 */
[----:B0-----:R-:W3:Y:S04]  /*27560*/  LDL R10, [R1+0x17e0] ;  /* 0x0017e000010a7983 */ /* 0x001ee80000100800 */
[----:B----4-:R0:W-:Y:S04]  /*27570*/  STL [R1+0x7c], R22 ;  /* 0x00007c1601007387 */ /* 0x0101e80000100800 */
[----:B0-----:R-:W4:Y:S04]  /*27580*/  LDL.LU R22, [R1+0x3204] ;  /* 0x0032040001167983 */ /* 0x001f280000300800 */
[----:B------:R-:W2:Y:S04]  /*27590*/  LDL R4, [R1+0x18cc] ;  /* 0x0018cc0001047983 */ /* 0x000ea80000100800 */
[----:B------:R-:W2:Y:S01]  /*275a0*/  LDL R5, [R1+0x18d0] ;  /* 0x0018d00001057983 */ /* 0x000ea20000100800 */
[----:B------:R-:W-:-:S02]  /*275b0*/  ISETP.GT.AND P1, PT, R2, 0x72, PT ;  /* 0x000000720200780c */ /* 0x000fc40003f24270 */
[----:B------:R-:W-:-:S11]  /*275c0*/  PRMT R20, RZ, 0x7610, R20 ;  /* 0x00007610ff147816 */ /* 0x000fd60000000014 */
[----:B--2---:R-:W-:-:S04]  /*275d0*/  @P1 LOP3.LUT R5, R5, R4, RZ, 0x3c, !PT ;  /* 0x0000000405051212 */ /* 0x004fc800078e3cff */
[----:B------:R-:W-:-:S04]  /*275e0*/  @P1 LOP3.LUT R4, R5, R4, RZ, 0x3c, !PT ;  /* 0x0000000405041212 */ /* 0x000fc800078e3cff */
[----:B------:R-:W-:-:S05]  /*275f0*/  @P1 LOP3.LUT R5, R5, R4, RZ, 0x3c, !PT ;  /* 0x0000000405051212 */ /* 0x000fca00078e3cff */
[----:B------:R-:W2:Y:S04]  /*27600*/  @P1 LDG.E.U8 R20, desc[UR32][R4.64] ;  /* 0x0000002004141981 */ /* 0x000ea8000c1e1100 */
        /* <DEDUP_REMOVED lines=21> */
[----:B------:R-:W2:Y:S04]  /*27760*/  LDL R4, [R1+0x17e4] ;  /* 0x0017e40001047983 */ /* 0x000ea80000100800 */
[----:B------:R-:W2:Y:S01]  /*27770*/  LDL R5, [R1+0x17e8] ;  /* 0x0017e80001057983 */ /* 0x000ea20000100800 */
[----:B------:R-:W-:-:S02]  /*27780*/  PRMT R15, RZ, 0x7610, R15 ;  /* 0x00007610ff0f7816 */ /* 0x000fc4000000000f */
[----:B------:R-:W-:Y:S02]  /*27790*/  PRMT R8, RZ, 0x7610, R8 ;  /* 0x00007610ff087816 */ /* 0x000fe40000000008 */
[----:B--2---:R-:W-:-:S04]  /*277a0*/  @P2 LOP3.LUT R5, R5, R4, RZ, 0x3c, !PT ;  /* 0x0000000405052212 */ /* 0x004fc800078e3cff */
[----:B------:R-:W-:-:S04]  /*277b0*/  @P2 LOP3.LUT R4, R5, R4, RZ, 0x3c, !PT ;  /* 0x0000000405042212 */ /* 0x000fc800078e3cff */
[----:B------:R-:W-:-:S05]  /*277c0*/  @P2 LOP3.LUT R5, R5, R4, RZ, 0x3c, !PT ;  /* 0x0000000405052212 */ /* 0x000fca00078e3cff */
[----:B------:R0:W2:Y:S02]  /*277d0*/  @P2 LDG.E.U8 R15, desc[UR32][R4.64] ;  /* 0x00000020040f2981 */ /* 0x0000a4000c1e1100 */
[----:B0-----:R-:W-:Y:S02]  /*277e0*/  @P2 IMAD.MOV.U32 R4, RZ, RZ, R10 ;  /* 0x000000ffff042224 */ /* 0x001fe400078e000a */
[----:B------:R-:W-:-:S05]  /*277f0*/  @P2 IMAD.MOV.U32 R5, RZ, RZ, R11 ;  /* 0x000000ffff052224 */ /* 0x000fca00078e000b */
[----:B------:R-:W3:Y:S04]  /*27800*/  @P2 LDG.E.U8 R8, desc[UR32][R4.64] ;  /* 0x0000002004082981 */ /* 0x000ee8000c1e1100 */
[----:B--2---:R0:W-:Y:S04]  /*27810*/  STL [R1+0x4], R15 ;  /* 0x0000040f01007387 */ /* 0x0041e80000100800 */
[----:B0-----:R-:W2:Y:S04]  /*27820*/  LDL.LU R15, [R1+0x31f4] ;  /* 0x0031f400010f7983 */ /* 0x001ea80000300800 */
[----:B------:R-:W4:Y:S04]  /*27830*/  LDL R11, [R1+0x18a4] ;  /* 0x0018a400010b7983 */ /* 0x000f280000100800 */
[----:B------:R-:W2:Y:S04]  /*27840*/  LDL R10, [R1+0x18a8] ;  /* 0x0018a800010a7983 */ /* 0x000ea80000100800 */
[----:B---3--:R0:W-:Y:S04]  /*27850*/  STL [R1], R8 ;  /* 0x0000000801007387 */ /* 0x0081e80000100800 */
[----:B0-----:R-:W3:Y:S04]  /*27860*/  LDL.LU R8, [R1+0x31f0] ;  /* 0x0031f00001087983 */ /* 0x001ee80000300800 */
[----:B------:R-:W4:Y:S04]  /*27870*/  LDL R4, [R1+0x17d4] ;  /* 0x0017d40001047983 */ /* 0x000f280000100800 */
[----:B------:R-:W4:Y:S01]  /*27880*/  LDL R5, [R1+0x17d8] ;  /* 0x0017d80001057983 */ /* 0x000f220000100800 */
[----:B------:R-:W-:-:S02]  /*27890*/  PRMT R28, RZ, 0x7610, R28 ;  /* 0x00007610ff1c7816 */ /* 0x000fc4000000001c */
[----:B----4-:R-:W-:-:S04]  /*278a0*/  @P2 LOP3.LUT R5, R5, R4, RZ, 0x3c, !PT ;  /* 0x0000000405052212 */ /* 0x010fc800078e3cff */
[----:B------:R-:W-:-:S04]  /*278b0*/  @P2 LOP3.LUT R4, R5, R4, RZ, 0x3c, !PT ;  /* 0x0000000405042212 */ /* 0x000fc800078e3cff */
[----:B------:R-:W-:-:S05]  /*278c0*/  @P2 LOP3.LUT R5, R5, R4, RZ, 0x3c, !PT ;  /* 0x0000000405052212 */ /* 0x000fca00078e3cff */
[----:B------:R0:W4:Y:S04]  /*278d0*/  @P2 LDG.E.U8 R28, desc[UR32][R4.64] ;  /* 0x00000020041c2981 */ /* 0x000128000c1e1100 */
[----:B------:R-:W0:Y:S04]  /*278e0*/  LDL R4, [R1+0x18bc] ;  /* 0x0018bc0001047983 */ /* 0x000e280000100800 */
[----:B------:R-:W0:Y:S01]  /*278f0*/  LDL R5, [R1+0x18c0] ;  /* 0x0018c00001057983 */ /* 0x000e220000100800 */
[----:B------:R-:W-:Y:S02]  /*27900*/  PRMT R19, RZ, 0x7610, R19 ;  /* 0x00007610ff137816 */ /* 0x000fe40000000013 */
[----:B0-----:R-:W-:-:S04]  /*27910*/  @P1 LOP3.LUT R5, R5, R4, RZ, 0x3c, !PT ;  /* 0x0000000405051212 */ /* 0x001fc800078e3cff */
[----:B------:R-:W-:-:S04]  /*27920*/  @P1 LOP3.LUT R4, R5, R4, RZ, 0x3c, !PT ;  /* 0x0000000405041212 */ /* 0x000fc800078e3cff */
[----:B------:R-:W-:-:S05]  /*27930*/  @P1 LOP3.LUT R5, R5, R4, RZ, 0x3c, !PT ;  /* 0x0000000405051212 */ /* 0x000fca00078e3cff */
[----:B------:R-:W2:Y:S04]  /*27940*/  @P1 LDG.E.U8 R19, desc[UR32][R4.64] ;  /* 0x0000002004131981 */ /* 0x000ea8000c1e1100 */
[----:B----4-:R-:W-:Y:S04]  /*27950*/  STL [R1+0x31bc], R28 ;  /* 0x0031bc1c01007387 */ /* 0x010fe80000100800 */
        /* <DEDUP_REMOVED lines=9> */
[----:B------:R-:W-:-:S03]  /*279f0*/  ISETP.GT.AND P0, PT, R2, 0x73, PT ;  /* 0x000000730200780c */ /* 0x000fc60003f04270 */
[----:B----4-:R0:W-:Y:S04]  /*27a00*/  STL [R1+0x6c], R18 ;  /* 0x00006c1201007387 */ /* 0x0101e80000100800 */
[----:B0-----:R-:W4:Y:S04]  /*27a10*/  LDL.LU R18, [R1+0x31e8] ;  /* 0x0031e80001127983 */ /* 0x001f280000300800 */
[----:B------:R-:W3:Y:S04]  /*27a20*/  LDL R4, [R1+0x18ac] ;  /* 0x0018ac0001047983 */ /* 0x000ee80000100800 */
[----:B------:R-:W3:Y:S01]  /*27a30*/  LDL R5, [R1+0x18b0] ;  /* 0x0018b00001057983 */ /* 0x000ee20000100800 */
[----:B------:R-:W-:-:S02]  /*27a40*/  PRMT R16, RZ, 0x7610, R16 ;  /* 0x00007610ff107816 */ /* 0x000fc40000000010 */
[----:B------:R-:W-:Y:S02]  /*27a50*/  PRMT R3, RZ, 0x7610, R3 ;  /* 0x00007610ff037816 */ /* 0x000fe40000000003 */
[----:B---3--:R-:W-:-:S04]  /*27a60*/  @P0 LOP3.LUT R5, R5, R4, RZ, 0x3c, !PT ;  /* 0x0000000405050212 */ /* 0x008fc800078e3cff */
[----:B------:R-:W-:-:S04]  /*27a70*/  @P0 LOP3.LUT R4, R5, R4, RZ, 0x3c, !PT ;  /* 0x0000000405040212 */ /* 0x000fc800078e3cff */
[----:B------:R-:W-:-:S05]  /*27a80*/  @P0 LOP3.LUT R5, R5, R4, RZ, 0x3c, !PT ;  /* 0x0000000405050212 */ /* 0x000fca00078e3cff */
[----:B------:R0:W3:Y:S02]  /*27a90*/  @P0 LDG.E.U8 R16, desc[UR32][R4.64] ;  /* 0x0000002004100981 */ /* 0x0000e4000c1e1100 */
[----:B0-----:R-:W-:Y:S02]  /*27aa0*/  @P0 IMAD.MOV.U32 R4, RZ, RZ, R10 ;  /* 0x000000ffff040224 */ /* 0x001fe400078e000a */
[----:B------:R-:W-:-:S05]  /*27ab0*/  @P0 IMAD.MOV.U32 R5, RZ, RZ, R11 ;  /* 0x000000ffff050224 */ /* 0x000fca00078e000b */
[----:B------:R-:W2:Y:S04]  /*27ac0*/  @P0 LDG.E.U8 R3, desc[UR32][R4.64] ;  /* 0x0000002004030981 */ /* 0x000ea8000c1e1100 */
[----:B---3--:R0:W-:Y:S04]  /*27ad0*/  STL [R1+0x68], R16 ;  /* 0x0000681001007387 */ /* 0x0081e80000100800 */
[----:B0-----:R-:W3:Y:S04]  /*27ae0*/  LDL.LU R16, [R1+0x31e4] ;  /* 0x0031e40001107983 */ /* 0x001ee80000300800 */
[----:B------:R-:W4:Y:S04]  /*27af0*/  LDL R11, [R1+0x187c] ;  /* 0x00187c00010b7983 */ /* 0x000f280000100800 */
[----:B------:R-:W3:Y:S04]  /*27b00*/  LDL R10, [R1+0x1880] ;  /* 0x00188000010a7983 */ /* 0x000ee80000100800 */
        /* <DEDUP_REMOVED lines=17> */
[----:B------:R0:W3:Y:S04]  /*27c20*/  @P0 LDG.E.U8 R14, desc[UR32][R4.64] ;  /* 0x00000020040e0981 */ /* 0x0000e8000c1e1100 */
[----:B------:R-:W0:Y:S04]  /*27c30*/  LDL R4, [R1+0x188c] ;  /* 0x00188c0001047983 */ /* 0x000e280000100800 */
[----:B------:R-:W0:Y:S01]  /*27c40*/  LDL R5, [R1+0x1890] ;  /* 0x0018900001057983 */ /* 0x000e220000100800 */
[----:B------:R-:W-:Y:S02]  /*27c50*/  ISETP.GT.AND P1, PT, R2, 0x74, PT ;  /* 0x000000740200780c */ /* 0x000fe40003f24270 */
[----:B------:R-:W-:-:S11]  /*27c60*/  PRMT R21, RZ, 0x7610, R21 ;  /* 0x00007610ff157816 */ /* 0x000fd60000000015 */
        /* <DEDUP_REMOVED lines=11> */
[----:B------:R-:W-:Y:S02]  /*27d20*/  PRMT R25, RZ, 0x7610, R25 ;  /* 0x00007610ff197816 */ /* 0x000fe40000000019 */
[----:B----4-:R-:W-:-:S04]  /*27d30*/  @P1 LOP3.LUT R5, R5, R4, RZ, 0x3c, !PT ;  /* 0x0000000405051212 */ /* 0x010fc800078e3cff */
[----:B------:R-:W-:-:S04]  /*27d40*/  @P1 LOP3.LUT R4, R5, R4, RZ, 0x3c, !PT ;  /* 0x0000000405041212 */ /* 0x000fc800078e3cff */
[----:B------:R-:W-:-:S05]  /*27d50*/  @P1 LOP3.LUT R5, R5, R4, RZ, 0x3c, !PT ;  /* 0x0000000405051212 */ /* 0x000fca00078e3cff */
[----:B------:R0:W4:Y:S02]  /*27d60*/  @P1 LDG.E.U8 R23, desc[UR32][R4.64] ;  /* 0x0000002004171981 */ /* 0x000124000c1e1100 */
[----:B0-----:R-:W-:Y:S02]  /*27d70*/  @P1 IMAD.MOV.U32 R4, RZ, RZ, R10 ;  /* 0x000000ffff041224 */ /* 0x001fe400078e000a */
[----:B------:R-:W-:-:S05]  /*27d80*/  @P1 IMAD.MOV.U32 R5, RZ, RZ, R11 ;  /* 0x000000ffff051224 */ /* 0x000fca00078e000b */
[----:B------:R-:W3:Y:S04]  /*27d90*/  @P1 LDG.E.U8 R25, desc[UR32][R4.64] ;  /* 0x0000002004191981 */ /* 0x000ee8000c1e1100 */
[----:B----4-:R0:W-:Y:S04]  /*27da0*/  STL [R1+0x54], R23 ;  /* 0x0000541701007387 */ /* 0x0101e80000100800 */
[----:B0-----:R-:W4:Y:S04]  /*27db0*/  LDL.LU R23, [R1+0x31d4] ;  /* 0x0031d40001177983 */ /* 0x001f280000300800 */
[----:B------:R-:W2:Y:S04]  /*27dc0*/  LDL R11, [R1+0x185c] ;  /* 0x00185c00010b7983 */ /* 0x000ea80000100800 */
[----:B------:R-:W4:Y:S04]  /*27dd0*/  LDL R10, [R1+0x1860] ;  /* 0x00186000010a7983 */ /* 0x000f280000100800 */
[----:B---3--:R0:W-:Y:S04]  /*27de0*/  STL [R1+0x50], R25 ;  /* 0x0000501901007387 */ /* 0x0081e80000100800 */
[----:B0-----:R-:W3:Y:S04]  /*27df0*/  LDL.LU R25, [R1+0x31d0] ;  /* 0x0031d00001197983 */ /* 0x001ee80000300800 */
[----:B------:R-:W2:Y:S04]  /*27e00*/  LDL R4, [R1+0x1874] ;  /* 0x0018740001047983 */ /* 0x000ea80000100800 */
[----:B------:R-:W2:Y:S01]  /*27e10*/  LDL R5, [R1+0x1878] ;  /* 0x0018780001057983 */ /* 0x000ea20000100800 */
[----:B------:R-:W-:-:S02]  /*27e20*/  PRMT R7, RZ, 0x7610, R7 ;  /* 0x00007610ff077816 */ /* 0x000fc40000000007 */
[----:B------:R-:W-:Y:S02]  /*27e30*/  ISETP.GT.AND P0, PT, R2, 0x75, PT ;  /* 0x000000750200780c */ /* 0x000fe40003f04270 */
[----:B--2---:R-:W-:-:S04]  /*27e40*/  @P1 LOP3.LUT R5, R5, R4, RZ, 0x3c, !PT ;  /* 0x0000000405051212 */ /* 0x004fc800078e3cff */
[----:B------:R-:W-:-:S04]  /*27e50*/  @P1 LOP3.LUT R4, R5, R4, RZ, 0x3c, !PT ;  /* 0x0000000405041212 */ /* 0x000fc800078e3cff */
[----:B------:R-:W-:-:S05]  /*27e60*/  @P1 LOP3.LUT R5, R5, R4, RZ, 0x3c, !PT ;  /* 0x0000000405051212 */ /* 0x000fca00078e3cff */
[----:B------:R0:W2:Y:S04]  /*27e70*/  @P1 LDG.E.U8 R7, desc[UR32][R4.64] ;  /* 0x0000002004071981 */ /* 0x0000a8000c1e1100 */
[----:B------:R-:W4:Y:S01]  /*27e80*/  LDL R5, [R1+0x186c] ;  /* 0x00186c0001057983 */ /* 0x000f220000100800 */
[----:B------:R-:W-:Y:S01]  /*27e90*/  PRMT R13, RZ, 0x7610, R13 ;  /* 0x00007610ff0d7816 */ /* 0x000fe2000000000d */
[----:B0-----:R-:W-:Y:S02]  /*27ea0*/  @P0 IMAD.MOV.U32 R4, RZ, RZ, R14 ;  /* 0x000000ffff040224 */ /* 0x001fe400078e000e */
[----:B--2---:R0:W-:Y:S01]  /*27eb0*/  STL [R1+0x4c], R7 ;  /* 0x00004c0701007387 */ /* 0x0041e20000100800 */
[----:B------:R-:W-:Y:S02]  /*27ec0*/  PRMT R27, RZ, 0x7610, R27 ;  /* 0x00007610ff1b7816 */ /* 0x000fe4000000001b */
[----:B------:R-:W-:Y:S01]  /*27ed0*/  PRMT R29, RZ, 0x7610, R29 ;  /* 0x00007610ff1d7816 */ /* 0x000fe2000000001d */
[----:B------:R-:W2:Y:S04]  /*27ee0*/  LDL R14, [R1+0x17cc] ;  /* 0x0017cc00010e7983 */ /* 0x000ea80000100800 */
[----:B----4-:R1:W4:Y:S04]  /*27ef0*/  @P0 LDG.E.U8 R13, desc[UR32][R4.64] ;  /* 0x00000020040d0981 */ /* 0x010328000c1e1100 */
[----:B0-----:R-:W3:Y:S04]  /*27f00*/  LDL R7, [R1+0x1858] ;  /* 0x0018580001077983 */ /* 0x001ee80000100800 */
[----:B------:R-:W1:Y:S04]  /*27f10*/  LDL R4, [R1+0x1864] ;  /* 0x0018640001047983 */ /* 0x000e680000100800 */
[----:B------:R-:W1:Y:S02]  /*27f20*/  LDL R5, [R1+0x1868] ;  /* 0x0018680001057983 */ /* 0x000e640000100800 */
[----:B-1----:R-:W-:-:S04]  /*27f30*/  @P0 LOP3.LUT R5, R5, R4, RZ, 0x3c, !PT ;  /* 0x0000000405050212 */ /* 0x002fc800078e3cff */
[----:B------:R-:W-:-:S04]  /*27f40*/  @P0 LOP3.LUT R4, R5, R4, RZ, 0x3c, !PT ;  /* 0x0000000405040212 */ /* 0x000fc800078e3cff */
[----:B------:R-:W-:-:S05]  /*27f50*/  @P0 LOP3.LUT R5, R5, R4, RZ, 0x3c, !PT ;  /* 0x0000000405050212 */ /* 0x000fca00078e3cff */
[----:B------:R0:W2:Y:S02]  /*27f60*/  @P0 LDG.E.U8 R27, desc[UR32][R4.64] ;  /* 0x00000020041b0981 */ /* 0x0000a4000c1e1100 */
[----:B0-----:R-:W-:Y:S02]  /*27f70*/  @P0 IMAD.MOV.U32 R4, RZ, RZ, R10 ;  /* 0x000000ffff040224 */ /* 0x001fe400078e000a */
[----:B------:R-:W-:-:S05]  /*27f80*/  @P0 IMAD.MOV.U32 R5, RZ, RZ, R11 ;  /* 0x000000ffff050224 */ /* 0x000fca00078e000b */
[----:B------:R-:W3:Y:S04]  /*27f90*/  @P0 LDG.E.U8 R29, desc[UR32][R4.64] ;  /* 0x00000020041d0981 */ /* 0x000ee8000c1e1100 */
[----:B----4-:R0:W-:Y:S04]  /*27fa0*/  STL [R1+0x48], R13 ;  /* 0x0000480d01007387 */ /* 0x0101e80000100800 */
[----:B0-----:R-:W4:Y:S04]  /*27fb0*/  LDL R13, [R1+0x17d0] ;  /* 0x0017d000010d7983 */ /* 0x001f280000100800 */
[----:B--2---:R0:W-:Y:S04]  /*27fc0*/  STL [R1+0x44], R27 ;  /* 0x0000441b01007387 */ /* 0x0041e80000100800 */
[----:B0-----:R-:W2:Y:S04]  /*27fd0*/  LDL.LU R27, [R1+0x31cc] ;  /* 0x0031cc00011b7983 */ /* 0x001ea80000300800 */
[----:B------:R-:W2:Y:S04]  /*27fe0*/  LDL R11, [R1+0x17c4] ;  /* 0x0017c400010b7983 */ /* 0x000ea80000100800 */
[----:B------:R-:W2:Y:S04]  /*27ff0*/  LDL R10, [R1+0x17c8] ;  /* 0x0017c800010a7983 */ /* 0x000ea80000100800 */
[----:B---3--:R0:W-:Y:S04]  /*28000*/  STL [R1+0x40], R29 ;  /* 0x0000401d01007387 */ /* 0x0081e80000100800 */
[----:B0-----:R-:W3:Y:S04]  /*28010*/  LDL.LU R29, [R1+0x31c8] ;  /* 0x0031c800011d7983 */ /* 0x001ee80000300800 */
[----:B------:R-:W4:Y:S01]  /*28020*/  LDL R5, [R1+0x1854] ;  /* 0x0018540001057983 */ /* 0x000f220000100800 */
[----:B------:R-:W-:Y:S01]  /*28030*/  PRMT R6, RZ, 0x7610, R6 ;  /* 0x00007610ff067816 */ /* 0x000fe20000000006 */
[----:B------:R-:W-:Y:S01]  /*28040*/  @P0 IMAD.MOV.U32 R4, RZ, RZ, R7 ;  /* 0x000000ffff040224 */ /* 0x000fe200078e0007 */
[----:B------:R-:W-:-:S02]  /*28050*/  ISETP.GT.AND P1, PT, R2, 0x76, PT ;  /* 0x000000760200780c */ /* 0x000fc40003f24270 */
[----:B------:R-:W-:Y:S02]  /*28060*/  ISETP.GT.AND P2, PT, R2, 0x7a, PT ;  /* 0x0000007a0200780c */ /* 0x000fe40003f44270 */
[----:B------:R-:W-:Y:S01]  /*28070*/  PRMT R28, RZ, 0x7610, R28 ;  /* 0x00007610ff1c7816 */ /* 0x000fe2000000001c */
[----:B------:R-:W3:Y:S04]  /*28080*/  LDL R7, [R1+0x17bc] ;  /* 0x0017bc0001077983 */ /* 0x000ee80000100800 */
[----:B----4-:R0:W4:Y:S04]  /*28090*/  @P0 LDG.E.U8 R6, desc[UR32][R4.64] ;  /* 0x0000002004060981 */ /* 0x010128000c1e1100 */
[----:B------:R-:W0:Y:S04]  /*280a0*/  LDL R4, [R1+0x184c] ;  /* 0x00184c0001047983 */ /* 0x000e280000100800 */
[----:B------:R-:W0:Y:S01]  /*280b0*/  LDL R5, [R1+0x1850] ;  /* 0x0018500001057983 */ /* 0x000e220000100800 */
[----:B------:R-:W-:-:S02]  /*280c0*/  PRMT R26, RZ, 0x7610, R26 ;  /* 0x00007610ff1a7816 */ /* 0x000fc4000000001a */
[----:B------:R-:W-:Y:S02]  /*280d0*/  PRMT R24, RZ, 0x7610, R24 ;  /* 0x00007610ff187816 */ /* 0x000fe40000000018 */
[----:B0-----:R-:W-:-:S04]  /*280e0*/  @P1 LOP3.LUT R5, R5, R4, RZ, 0x3c, !PT ;  /* 0x0000000405051212 */ /* 0x001fc800078e3cff */
[----:B------:R-:W-:-:S04]  /*280f0*/  @P1 LOP3.LUT R4, R5, R4, RZ, 0x3c, !PT ;  /* 0x0000000405041212 */ /* 0x000fc800078e3cff */
[----:B------:R-:W-:-:S05]  /*28100*/  @P1 LOP3.LUT R5, R5, R4, RZ, 0x3c, !PT ;  /* 0x0000000405051212 */ /* 0x000fca00078e3cff */
[----:B------:R0:W3:Y:S04]  /*28110*/  @P1 LDG.E.U8 R28, desc[UR32][R4.64] ;  /* 0x00000020041c1981 */ /* 0x0000e8000c1e1100 */
[----:B----4-:R1:W-:Y:S01]  /*28120*/  STL [R1+0x3c], R6 ;  /* 0x00003c0601007387 */ /* 0x0103e20000100800 */
[----:B0-----:R-:W-:Y:S02]  /*28130*/  @P2 IMAD.MOV.U32 R4, RZ, RZ, R13 ;  /* 0x000000ffff042224 */ /* 0x001fe400078e000d */
[----:B------:R-:W-:Y:S01]  /*28140*/  @P2 IMAD.MOV.U32 R5, RZ, RZ, R14 ;  /* 0x000000ffff052224 */ /* 0x000fe200078e000e */
[----:B-1----:R-:W4:Y:S04]  /*28150*/  LDL R6, [R1+0x17c0] ;  /* 0x0017c00001067983 */ /* 0x002f280000100800 */
[----:B------:R2:W4:Y:S02]  /*28160*/  @P2 LDG.E.U8 R26, desc[UR32][R4.64] ;  /* 0x00000020041a2981 */ /* 0x000524000c1e1100 */
[----:B--2---:R-:W-:-:S02]  /*28170*/  @P2 IMAD.MOV.U32 R4, RZ, RZ, R10 ;  /* 0x000000ffff042224 */ /* 0x004fc400078e000a */
[----:B------:R-:W-:-:S05]  /*28180*/  @P2 IMAD.MOV.U32 R5, RZ, RZ, R11 ;  /* 0x000000ffff052224 */ /* 0x000fca00078e000b */
[----:B------:R3:W2:Y:S01]  /*28190*/  @P2 LDG.E.U8 R24, desc[UR32][R4.64] ;  /* 0x0000002004182981 */ /* 0x0006a2000c1e1100 */
[----:B------:R-:W-:Y:S01]  /*281a0*/  PRMT R22, RZ, 0x7610, R22 ;  /* 0x00007610ff167816 */ /* 0x000fe20000000016 */
[----:B---3--:R-:W-:Y:S02]  /*281b0*/  @P2 IMAD.MOV.U32 R5, RZ, RZ, R7 ;  /* 0x000000ffff052224 */ /* 0x008fe400078e0007 */
[----:B------:R0:W-:Y:S04]  /*281c0*/  STL [R1+0x38], R28 ;  /* 0x0000381c01007387 */ /* 0x0001e80000100800 */
[----:B------:R-:W3:Y:S04]  /*281d0*/  LDL R13, [R1+0x17b8] ;  /* 0x0017b800010d7983 */ /* 0x000ee80000100800 */
[----:B0-----:R-:W3:Y:S01]  /*281e0*/  LDL R28, [R1+0x17b4] ;  /* 0x0017b400011c7983 */ /* 0x001ee20000100800 */
[----:B----4-:R-:W-:-:S03]  /*281f0*/  @P2 IMAD.MOV.U32 R4, RZ, RZ, R6 ;  /* 0x000000ffff042224 */ /* 0x010fc600078e0006 */
[----:B------:R-:W-:Y:S04]  /*28200*/  STL [R1+0x319c], R26 ;  /* 0x00319c1a01007387 */ /* 0x000fe80000100800 */
[----:B------:R-:W4:Y:S04]  /*28210*/  LDL R11, [R1+0x1844] ;  /* 0x00184400010b7983 */ /* 0x000f280000100800 */
[----:B------:R-:W4:Y:S04]  /*28220*/  LDL R10, [R1+0x1848] ;  /* 0x00184800010a7983 */ /* 0x000f280000100800 */
[----:B------:R3:W4:Y:S04]  /*28230*/  @P2 LDG.E.U8 R22, desc[UR32][R4.64] ;  /* 0x0000002004162981 */ /* 0x000728000c1e1100 */
[----:B--2---:R0:W-:Y:S04]  /*28240*/  STL [R1+0x31a0], R24 ;  /* 0x0031a01801007387 */ /* 0x0041e80000100800 */
[----:B------:R-:W2:Y:S01]  /*28250*/  LDL R14, [R1+0x1840] ;  /* 0x00184000010e7983 */ /* 0x000ea20000100800 */
[----:B------:R-:W-:-:S03]  /*28260*/  PRMT R20, RZ, 0x7610, R20 ;  /* 0x00007610ff147816 */ /* 0x000fc60000000014 */
[----:B------:R-:W2:Y:S04]  /*28270*/  LDL R7, [R1+0x1834] ;  /* 0x0018340001077983 */ /* 0x000ea80000100800 */
[----:B------:R-:W2:Y:S04]  /*28280*/  LDL R6, [R1+0x1838] ;  /* 0x0018380001067983 */ /* 0x000ea80000100800 */
[----:B0-----:R-:W2:Y:S01]  /*28290*/  LDL R24, [R1+0x183c] ;  /* 0x00183c0001187983 */ /* 0x001ea20000100800 */
[----:B------:R-:W-:Y:S02]  /*282a0*/  PRMT R26, RZ, 0x7610, R26 ;  /* 0x00007610ff1a7816 */ /* 0x000fe4000000001a */
[----:B------:R-:W-:Y:S01]  /*282b0*/  PRMT R9, RZ, 0x7610, R9 ;  /* 0x00007610ff097816 */ /* 0x000fe20000000009 */
[----:B---3--:R-:W-:-:S02]  /*282c0*/  @P2 IMAD.MOV.U32 R4, RZ, RZ, R13 ;  /* 0x000000ffff042224 */ /* 0x008fc400078e000d */
[----:B------:R-:W-:-:S05]  /*282d0*/  @P2 IMAD.MOV.U32 R5, RZ, RZ, R28 ;  /* 0x000000ffff052224 */ /* 0x000fca00078e001c */
[----:B------:R0:W3:Y:S04]  /*282e0*/  @P2 LDG.E.U8 R20, desc[UR32][R4.64] ;  /* 0x0000002004142981 */ /* 0x0000e8000c1e1100 */
[----:B----4-:R1:W-:Y:S04]  /*282f0*/  STL [R1+0x31a4], R22 ;  /* 0x0031a41601007387 */ /* 0x0103e80000100800 */
[----:B------:R-:W4:Y:S01]  /*28300*/  LDL R13, [R1+0x1830] ;  /* 0x00183000010d7983 */ /* 0x000f220000100800 */
[----:B0-----:R-:W-:Y:S02]  /*28310*/  @P1 IMAD.MOV.U32 R4, RZ, RZ, R10 ;  /* 0x000000ffff041224 */ /* 0x001fe400078e000a */
[----:B------:R-:W-:Y:S01]  /*28320*/  @P1 IMAD.MOV.U32 R5, RZ, RZ, R11 ;  /* 0x000000ffff051224 */ /* 0x000fe200078e000b */
[----:B-1----:R-:W4:Y:S04]  /*28330*/  LDL R22, [R1+0x182c] ;  /* 0x00182c0001167983 */ /* 0x002f280000100800 */
[----:B------:R2:W4:Y:S02]  /*28340*/  @P1 LDG.E.U8 R26, desc[UR32][R4.64] ;  /* 0x00000020041a1981 */ /* 0x000524000c1e1100 */
[----:B--2---:R-:W-:-:S02]  /*28350*/  @P1 IMAD.MOV.U32 R4, RZ, RZ, R14 ;  /* 0x000000ffff041224 */ /* 0x004fc400078e000e */
[----:B------:R-:W-:-:S05]  /*28360*/  @P1 IMAD.MOV.U32 R5, RZ, RZ, R24 ;  /* 0x000000ffff051224 */ /* 0x000fca00078e0018 */
[----:B------:R0:W2:Y:S01]  /*28370*/  @P1 LDG.E.U8 R9, desc[UR32][R4.64] ;  /* 0x0000002004091981 */ /* 0x0000a2000c1e1100 */
[----:B------:R-:W-:Y:S02]  /*28380*/  ISETP.GT.AND P0, PT, R2, 0x77, PT ;  /* 0x000000770200780c */ /* 0x000fe40003f04270 */
[----:B------:R-:W-:Y:S01]  /*28390*/  PRMT R12, RZ, 0x7610, R12 ;  /* 0x00007610ff0c7816 */ /* 0x000fe2000000000c */
[----:B0-----:R-:W-:Y:S02]  /*283a0*/  @P1 IMAD.MOV.U32 R4, RZ, RZ, R6 ;  /* 0x000000ffff041224 */ /* 0x001fe400078e0006 */
[----:B------:R-:W-:Y:S01]  /*283b0*/  @P1 IMAD.MOV.U32 R5, RZ, RZ, R7 ;  /* 0x000000ffff051224 */ /* 0x000fe200078e0007 */
[----:B---3--:R0:W-:Y:S04]  /*283c0*/  STL [R1+0x31a8], R20 ;  /* 0x0031a81401007387 */ /* 0x0081e80000100800 */
[----:B------:R-:W3:Y:S04]  /*283d0*/  LDL R11, [R1+0x1824] ;  /* 0x00182400010b7983 */ /* 0x000ee80000100800 */
[----:B------:R-:W3:Y:S04]  /*283e0*/  LDL R10, [R1+0x1828] ;  /* 0x00182800010a7983 */ /* 0x000ee80000100800 */
[----:B------:R-:W3:Y:S01]  /*283f0*/  LDL R14, [R1+0x181c] ;  /* 0x00181c00010e7983 */ /* 0x000ee20000100800 */
[----:B0-----:R-:W-:-:S06]  /*28400*/  PRMT R20, RZ, 0x7610, R20 ;  /* 0x00007610ff147816 */ /* 0x001fcc0000000014 */
[----:B------:R4:W3:Y:S02]  /*28410*/  @P1 LDG.E.U8 R20, desc[UR32][R4.64] ;  /* 0x0000002004141981 */ /* 0x0008e4000c1e1100 */
[----:B----4-:R-:W-:Y:S02]  /*28420*/  @P0 IMAD.MOV.U32 R4, RZ, RZ, R13 ;  /* 0x000000ffff040224 */ /* 0x010fe400078e000d */
[----:B------:R-:W-:-:S05]  /*28430*/  @P0 IMAD.MOV.U32 R5, RZ, RZ, R22 ;  /* 0x000000ffff050224 */ /* 0x000fca00078e0016 */
[----:B------:R3:W4:Y:S04]  /*28440*/  @P0 LDG.E.U8 R12, desc[UR32][R4.64] ;  /* 0x00000020040c0981 */ /* 0x000728000c1e1100 */
[----:B--2---:R0:W-:Y:S04]  /*28450*/  STL [R1+0x2c], R9 ;  /* 0x00002c0901007387 */ /* 0x0041e80000100800 */
[----:B------:R-:W2:Y:S04]  /*28460*/  LDL R7, [R1+0x1814] ;  /* 0x0018140001077983 */ /* 0x000ea80000100800 */
[----:B------:R-:W2:Y:S01]  /*28470*/  LDL R6, [R1+0x1818] ;  /* 0x0018180001067983 */ /* 0x000ea20000100800 */
[----:B------:R-:W-:-:S03]  /*28480*/  PRMT R15, RZ, 0x7610, R15 ;  /* 0x00007610ff0f7816 */ /* 0x000fc6000000000f */
[----:B------:R-:W2:Y:S04]  /*28490*/  LDL R13, [R1+0x17ac] ;  /* 0x0017ac00010d7983 */ /* 0x000ea80000100800 */
[----:B0-----:R-:W2:Y:S01]  /*284a0*/  LDL R9, [R1+0x1820] ;  /* 0x0018200001097983 */ /* 0x001ea20000100800 */
[----:B------:R-:W-:Y:S01]  /*284b0*/  PRMT R8, RZ, 0x7610, R8 ;  /* 0x00007610ff087816 */ /* 0x000fe20000000008 */
[----:B---3--:R-:W-:Y:S02]  /*284c0*/  @P0 IMAD.MOV.U32 R5, RZ, RZ, R11 ;  /* 0x000000ffff050224 */ /* 0x008fe400078e000b */
[----:B------:R-:W-:-:S05]  /*284d0*/  @P0 IMAD.MOV.U32 R4, RZ, RZ, R10 ;  /* 0x000000ffff040224 */ /* 0x000fca00078e000a */
[----:B------:R0:W3:Y:S02]  /*284e0*/  @P0 LDG.E.U8 R15, desc[UR32][R4.64] ;  /* 0x00000020040f0981 */ /* 0x0000e4000c1e1100 */
[----:B0-----:R-:W-:Y:S02]  /*284f0*/  @P0 IMAD.MOV.U32 R5, RZ, RZ, R14 ;  /* 0x000000ffff050224 */ /* 0x001fe400078e000e */
[----:B----4-:R0:W-:Y:S01]  /*28500*/  STL [R1+0x24], R12 ;  /* 0x0000240c01007387 */ /* 0x0101e20000100800 */
[----:B------:R-:W-:Y:S02]  /*28510*/  ISETP.GT.AND P1, PT, R2, 0x7b, PT ;  /* 0x0000007b0200780c */ /* 0x000fe40003f24270 */
[----:B------:R-:W-:Y:S02]  /*28520*/  PRMT R0, RZ, 0x7610, R0 ;  /* 0x00007610ff007816 */ /* 0x000fe40000000000 */
[----:B------:R-:W-:Y:S01]  /*28530*/  PRMT R19, RZ, 0x7610, R19 ;  /* 0x00007610ff137816 */ /* 0x000fe20000000013 */
[----:B------:R-:W4:Y:S04]  /*28540*/  LDL R11, [R1+0x17a4] ;  /* 0x0017a400010b7983 */ /* 0x000f280000100800 */
[----:B------:R-:W3:Y:S04]  /*28550*/  LDL R10, [R1+0x17a8] ;  /* 0x0017a800010a7983 */ /* 0x000ee80000100800 */
[----:B0-----:R-:W4:Y:S01]  /*28560*/  LDL R12, [R1+0x17b0] ;  /* 0x0017b000010c7983 */ /* 0x001f220000100800 */
[----:B--2---:R-:W-:-:S03]  /*28570*/  @P0 IMAD.MOV.U32 R4, RZ, RZ, R9 ;  /* 0x000000ffff040224 */ /* 0x004fc600078e0009 */
[----:B------:R-:W2:Y:S04]  /*28580*/  LDL R9, [R1+0x179c] ;  /* 0x00179c0001097983 */ /* 0x000ea80000100800 */
[----:B------:R0:W3:Y:S02]  /*28590*/  @P0 LDG.E.U8 R8, desc[UR32][R4.64] ;  /* 0x0000002004080981 */ /* 0x0000e4000c1e1100 */
[----:B0-----:R-:W-:Y:S02]  /*285a0*/  @P0 IMAD.MOV.U32 R4, RZ, RZ, R6 ;  /* 0x000000ffff040224 */ /* 0x001fe400078e0006 */
[----:B------:R-:W-:-:S05]  /*285b0*/  @P0 IMAD.MOV.U32 R5, RZ, RZ, R7 ;  /* 0x000000ffff050224 */ /* 0x000fca00078e0007 */
[----:B------:R0:W2:Y:S02]  /*285c0*/  @P0 LDG.E.U8 R0, desc[UR32][R4.64] ;  /* 0x0000002004000981 */ /* 0x0000a4000c1e1100 */
[----:B0-----:R-:W-:Y:S02]  /*285d0*/  @P1 IMAD.MOV.U32 R5, RZ, RZ, R13 ;  /* 0x000000ffff051224 */ /* 0x001fe400078e000d */
[----:B----4-:R-:W-:-:S05]  /*285e0*/  @P1 IMAD.MOV.U32 R4, RZ, RZ, R12 ;  /* 0x000000ffff041224 */ /* 0x010fca00078e000c */
[----:B------:R0:W4:Y:S04]  /*285f0*/  @P1 LDG.E.U8 R19, desc[UR32][R4.64] ;  /* 0x0000002004131981 */ /* 0x000128000c1e1100 */
[----:B---3--:R1:W-:Y:S04]  /*28600*/  STL [R1+0x1c], R8 ;  /* 0x00001c0801007387 */ /* 0x0083e80000100800 */
[----:B-1----:R-:W3:Y:S04]  /*28610*/  LDL R8, [R1+0x17a0] ;  /* 0x0017a00001087983 */ /* 0x002ee80000100800 */
[----:B------:R-:W-:Y:S04]  /*28620*/  STL [R1+0x30], R26 ;  /* 0x0000301a01007387 */ /* 0x000fe80000100800 */
[----:B------:R-:W3:Y:S04]  /*28630*/  LDL R7, [R1+0x1794] ;  /* 0x0017940001077983 */ /* 0x000ee80000100800 */
[----:B------:R-:W3:Y:S01]  /*28640*/  LDL R6, [R1+0x1798] ;  /* 0x0017980001067983 */ /* 0x000ee20000100800 */
[----:B------:R-:W-:Y:S01]  /*28650*/  PRMT R18, RZ, 0x7610, R18 ;  /* 0x00007610ff127816 */ /* 0x000fe20000000012 */
[----:B0-----:R-:W-:-:S02]  /*28660*/  @P1 IMAD.MOV.U32 R4, RZ, RZ, R10 ;  /* 0x000000ffff041224 */ /* 0x001fc400078e000a */
[----:B--2---:R0:W-:Y:S01]  /*28670*/  STL [R1+0x3098], R0 ;  /* 0x0030980001007387 */ /* 0x0041e20000100800 */
[----:B------:R-:W-:Y:S01]  /*28680*/  @P1 IMAD.MOV.U32 R5, RZ, RZ, R11 ;  /* 0x000000ffff051224 */ /* 0x000fe200078e000b */
[----:B------:R-:W-:-:S04]  /*28690*/  PRMT R16, RZ, 0x7610, R16 ;  /* 0x00007610ff107816 */ /* 0x000fc80000000010 */
[----:B------:R1:W2:Y:S02]  /*286a0*/  @P1 LDG.E.U8 R18, desc[UR32][R4.64] ;  /* 0x0000002004121981 */ /* 0x0002a4000c1e1100 */
[----:B-1----:R-:W-:Y:S02]  /*286b0*/  @P1 IMAD.MOV.U32 R5, RZ, RZ, R9 ;  /* 0x000000ffff051224 */ /* 0x002fe400078e0009 */
[----:B----4-:R-:W-:Y:S04]  /*286c0*/  STL [R1+0x3174], R19 ;  /* 0x0031741301007387 */ /* 0x010fe80000100800 */
[----:B------:R-:W-:Y:S04]  /*286d0*/  STL [R1+0x28], R20 ;  /* 0x0000281401007387 */ /* 0x000fe80000100800 */
[----:B------:R-:W4:Y:S04]  /*286e0*/  LDL R13, [R1+0x178c] ;  /* 0x00178c00010d7983 */ /* 0x000f280000100800 */
[----:B------:R-:W4:Y:S01]  /*286f0*/  LDL R12, [R1+0x1790] ;  /* 0x00179000010c7983 */ /* 0x000f220000100800 */
[----:B---3--:R-:W-:-:S05]  /*28700*/  @P1 IMAD.MOV.U32 R4, RZ, RZ, R8 ;  /* 0x000000ffff041224 */ /* 0x008fca00078e0008 */
[----:B------:R1:W3:Y:S01]  /*28710*/  @P1 LDG.E.U8 R16, desc[UR32][R4.64] ;  /* 0x0000002004101981 */ /* 0x0002e2000c1e1100 */
[----:B------:R-:W-:Y:S02]  /*28720*/  ISETP.GT.AND P0, PT, R2, 0x7c, PT ;  /* 0x0000007c0200780c */ /* 0x000fe40003f04270 */
[----:B------:R-:W-:-:S06]  /*28730*/  PRMT R3, RZ, 0x7610, R3 ;  /* 0x00007610ff037816 */ /* 0x000fcc0000000003 */
[----:B------:R4:W3:Y:S01]  /*28740*/  @P1 LDG.E.U8 R3, desc[UR32][R6.64] ;  /* 0x0000002006031981 */ /* 0x0008e2000c1e1100 */
[----:B-1----:R-:W-:-:S03]  /*28750*/  PRMT R4, RZ, 0x7610, R4 ;  /* 0x00007610ff047816 */ /* 0x002fc60000000004 */
[----:B--2---:R-:W-:Y:S04]  /*28760*/  STL [R1+0x3178], R18 ;  /* 0x0031781201007387 */ /* 0x004fe80000100800 */
[----:B------:R-:W2:Y:S04]  /*28770*/  LDL R9, [R1+0x1784] ;  /* 0x0017840001097983 */ /* 0x000ea80000100800 */
[----:B------:R-:W2:Y:S01]  /*28780*/  LDL R8, [R1+0x1788] ;  /* 0x0017880001087983 */ /* 0x000ea20000100800 */
[----:B----4-:R-:W-:Y:S02]  /*28790*/  @P0 IMAD.MOV.U32 R7, RZ, RZ, R13 ;  /* 0x000000ffff070224 */ /* 0x010fe400078e000d */
[----:B------:R-:W-:-:S05]  /*287a0*/  @P0 IMAD.MOV.U32 R6, RZ, RZ, R12 ;  /* 0x000000ffff060224 */ /* 0x000fca00078e000c */
[----:B------:R1:W4:Y:S04]  /*287b0*/  @P0 LDG.E.U8 R4, desc[UR32][R6.64] ;  /* 0x0000002006040981 */ /* 0x000328000c1e1100 */
[----:B---3--:R-:W-:Y:S04]  /*287c0*/  STL [R1+0x317c], R16 ;  /* 0x00317c1001007387 */ /* 0x008fe80000100800 */
[----:B------:R-:W-:Y:S04]  /*287d0*/  STL [R1+0x20], R15 ;  /* 0x0000200f01007387 */ /* 0x000fe80000100800 */
[----:B------:R-:W3:Y:S04]  /*287e0*/  LDL R14, [R1+0x177c] ;  /* 0x00177c00010e7983 */ /* 0x000ee80000100800 */
[----:B------:R-:W3:Y:S04]  /*287f0*/  LDL R11, [R1+0x1780] ;  /* 0x00178000010b7983 */ /* 0x000ee80000100800 */
[----:B------:R-:W3:Y:S04]  /*28800*/  LDL R10, [R1+0x1774] ;  /* 0x00177400010a7983 */ /* 0x000ee80000100800 */
[----:B0-----:R-:W3:Y:S04]  /*28810*/  LDL R0, [R1+0x1778] ;  /* 0x0017780001007983 */ /* 0x001ee80000100800 */
[----:B------:R-:W-:Y:S01]  /*28820*/  STL [R1+0x3180], R3 ;  /* 0x0031800301007387 */ /* 0x000fe20000100800 */
[----:B------:R-:W-:-:S02]  /*28830*/  PRMT R5, RZ, 0x7610, R5 ;  /* 0x00007610ff057816 */ /* 0x000fc40000000005 */
[----:B-1----:R-:W-:-:S04]  /*28840*/  PRMT R6, RZ, 0x7610, R6 ;  /* 0x00007610ff067816 */ /* 0x002fc80000000006 */
[----:B--2---:R3:W2:Y:S04]  /*28850*/  @P0 LDG.E.U8 R5, desc[UR32][R8.64] ;  /* 0x0000002008050981 */ /* 0x0046a8000c1e1100 */
[----:B----4-:R0:W-:Y:S04]  /*28860*/  STL [R1+0x3158], R4 ;  /* 0x0031580401007387 */ /* 0x0101e80000100800 */
[----:B------:R-:W4:Y:S04]  /*28870*/  LDL R13, [R1+0x176c] ;  /* 0x00176c00010d7983 */ /* 0x000f280000100800 */
[----:B------:R-:W4:Y:S01]  /*28880*/  LDL R12, [R1+0x1770] ;  /* 0x00177000010c7983 */ /* 0x000f220000100800 */
[----:B---3--:R-:W-:-:S02]  /*28890*/  @P0 IMAD.MOV.U32 R9, RZ, RZ, R14 ;  /* 0x000000ffff090224 */ /* 0x008fc400078e000e */
[----:B------:R-:W-:-:S05]  /*288a0*/  @P0 IMAD.MOV.U32 R8, RZ, RZ, R11 ;  /* 0x000000ffff080224 */ /* 0x000fca00078e000b */
[----:B------:R1:W3:Y:S01]  /*288b0*/  @P0 LDG.E.U8 R6, desc[UR32][R8.64] ;  /* 0x0000002008060981 */ /* 0x0002e2000c1e1100 */
[----:B------:R-:W-:Y:S02]  /*288c0*/  ISETP.GT.AND P1, PT, R2, 0x7d, PT ;  /* 0x0000007d0200780c */ /* 0x000fe40003f24270 */
[----:B------:R-:W-:Y:S01]  /*288d0*/  PRMT R7, RZ, 0x7610, R7 ;  /* 0x00007610ff077816 */ /* 0x000fe20000000007 */
[----:B------:R-:W-:Y:S02]  /*288e0*/  @P0 IMAD.MOV.U32 R11, RZ, RZ, R10 ;  /* 0x000000ffff0b0224 */ /* 0x000fe400078e000a */
[----:B------:R-:W-:-:S05]  /*288f0*/  @P0 IMAD.MOV.U32 R10, RZ, RZ, R0 ;  /* 0x000000ffff0a0224 */ /* 0x000fca00078e0000 */
[----:B------:R4:W3:Y:S01]  /*28900*/  @P0 LDG.E.U8 R7, desc[UR32][R10.64] ;  /* 0x000000200a070981 */ /* 0x0008e2000c1e1100 */
[----:B-1----:R-:W-:-:S03]  /*28910*/  PRMT R8, RZ, 0x7610, R8 ;  /* 0x00007610ff087816 */ /* 0x002fc60000000008 */
[----:B--2---:R1:W-:Y:S04]  /*28920*/  STL [R1+0x315c], R5 ;  /* 0x00315c0501007387 */ /* 0x0043e80000100800 */
[----:B0-----:R-:W2:Y:S04]  /*28930*/  LDL R4, [R1+0x1768] ;  /* 0x0017680001047983 */ /* 0x001ea80000100800 */
[----:B-1----:R-:W2:Y:S01]  /*28940*/  LDL R5, [R1+0x1764] ;  /* 0x0017640001057983 */ /* 0x002ea20000100800 */
[----:B----4-:R-:W-:Y:S02]  /*28950*/  @P1 IMAD.MOV.U32 R11, RZ, RZ, R13 ;  /* 0x000000ffff0b1224 */ /* 0x010fe400078e000d */
[----:B------:R-:W-:-:S05]  /*28960*/  @P1 IMAD.MOV.U32 R10, RZ, RZ, R12 ;  /* 0x000000ffff0a1224 */ /* 0x000fca00078e000c */
[----:B------:R0:W4:Y:S04]  /*28970*/  @P1 LDG.E.U8 R8, desc[UR32][R10.64] ;  /* 0x000000200a081981 */ /* 0x000128000c1e1100 */
[----:B---3--:R1:W-:Y:S04]  /*28980*/  STL [R1+0x3160], R6 ;  /* 0x0031600601007387 */ /* 0x0083e80000100800 */
[----:B------:R-:W3:Y:S04]  /*28990*/  LDL R15, [R1+0x175c] ;  /* 0x00175c00010f7983 */ /* 0x000ee80000100800 */
[----:B------:R-:W3:Y:S04]  /*289a0*/  LDL R14, [R1+0x1760] ;  /* 0x00176000010e7983 */ /* 0x000ee80000100800 */
[----:B------:R-:W3:Y:S04]  /*289b0*/  LDL R3, [R1+0x1754] ;  /* 0x0017540001037983 */ /* 0x000ee80000100800 */
[----:B------:R-:W3:Y:S04]  /*289c0*/  LDL R0, [R1+0x1758] ;  /* 0x0017580001007983 */ /* 0x000ee80000100800 */
[----:B------:R0:W-:Y:S04]  /*289d0*/  STL [R1+0x3164], R7 ;  /* 0x0031640701007387 */ /* 0x0001e80000100800 */
[----:B-1----:R-:W3:Y:S04]  /*289e0*/  LDL R6, [R1+0x1750] ;  /* 0x0017500001067983 */ /* 0x002ee80000100800 */
[----:B0-----:R-:W3:Y:S01]  /*289f0*/  LDL R7, [R1+0x174c] ;  /* 0x00174c0001077983 */ /* 0x001ee20000100800 */
[----:B------:R-:W-:Y:S01]  /*28a00*/  PRMT R9, RZ, 0x7610, R9 ;  /* 0x00007610ff097816 */ /* 0x000fe20000000009 */
[----:B--2---:R-:W-:-:S02]  /*28a10*/  @P1 IMAD.MOV.U32 R12, RZ, RZ, R4 ;  /* 0x000000ffff0c1224 */ /* 0x004fc400078e0004 */
[----:B------:R-:W-:Y:S01]  /*28a20*/  @P1 IMAD.MOV.U32 R13, RZ, RZ, R5 ;  /* 0x000000ffff0d1224 */ /* 0x000fe200078e0005 */
[----:B------:R-:W-:-:S04]  /*28a30*/  PRMT R10, RZ, 0x7610, R10 ;  /* 0x00007610ff0a7816 */ /* 0x000fc8000000000a */
[----:B------:R3:W2:Y:S04]  /*28a40*/  @P1 LDG.E.U8 R9, desc[UR32][R12.64] ;  /* 0x000000200c091981 */ /* 0x0006a8000c1e1100 */
[----:B----4-:R-:W-:Y:S04]  /*28a50*/  STL [R1+0x312c], R8 ;  /* 0x00312c0801007387 */ /* 0x010fe80000100800 */
        /* <DEDUP_REMOVED lines=10> */
[----:B0-----:R-:W-:Y:S02]  /*28b00*/  PRMT R12, RZ, 0x7610, R12 ;  /* 0x00007610ff0c7816 */ /* 0x001fe4000000000c */
[----:B-1----:R-:W-:Y:S02]  /*28b10*/  @P0 IMAD.MOV.U32 R14, RZ, RZ, R6 ;  /* 0x000000ffff0e0224 */ /* 0x002fe400078e0006 */
[----:B------:R-:W-:-:S05]  /*28b20*/  @P0 IMAD.MOV.U32 R15, RZ, RZ, R7 ;  /* 0x000000ffff0f0224 */ /* 0x000fca00078e0007 */
[----:B------:R4:W3:Y:S01]  /*28b30*/  @P0 LDG.E.U8 R12, desc[UR32][R14.64] ;  /* 0x000000200e0c0981 */ /* 0x0008e2000c1e1100 */
[----:B------:R-:W-:-:S03]  /*28b40*/  PRMT R13, RZ, 0x7610, R13 ;  /* 0x00007610ff0d7816 */ /* 0x000fc6000000000d */
[----:B--2---:R-:W-:Y:S01]  /*28b50*/  STL [R1+0x3130], R9 ;  /* 0x0031300901007387 */ /* 0x004fe20000100800 */
[----:B----4-:R-:W-:Y:S02]  /*28b60*/  @P0 IMAD.MOV.U32 R15, RZ, RZ, R5 ;  /* 0x000000ffff0f0224 */ /* 0x010fe400078e0005 */
[----:B------:R-:W-:-:S05]  /*28b70*/  @P0 IMAD.MOV.U32 R14, RZ, RZ, R4 ;  /* 0x000000ffff0e0224 */ /* 0x000fca00078e0004 */
[----:B------:R-:W2:Y:S04]  /*28b80*/  @P0 LDG.E.U8 R13, desc[UR32][R14.64] ;  /* 0x000000200e0d0981 */ /* 0x000ea8000c1e1100 */
[----:B---3--:R-:W-:Y:S04]  /*28b90*/  STL [R1+0x3134], R10 ;  /* 0x0031340a01007387 */ /* 0x008fe80000100800 */
[----:B------:R-:W3:Y:S04]  /*28ba0*/  LDL R3, [R1+0x173c] ;  /* 0x00173c0001037983 */ /* 0x000ee80000100800 */
[----:B------:R-:W4:Y:S04]  /*28bb0*/  LDL R0, [R1+0x1740] ;  /* 0x0017400001007983 */ /* 0x000f280000100800 */
[----:B------:R0:W-:Y:S04]  /*28bc0*/  STL [R1+0x3138], R11 ;  /* 0x0031380b01007387 */ /* 0x0001e80000100800 */
[----:B------:R-:W4:Y:S04]  /*28bd0*/  LDL R16, [R1+0x1734] ;  /* 0x0017340001107983 */ /* 0x000f280000100800 */
[----:B0-----:R-:W4:Y:S04]  /*28be0*/  LDL R11, [R1+0x1738] ;  /* 0x00173800010b7983 */ /* 0x001f280000100800 */
[----:B------:R0:W-:Y:S04]  /*28bf0*/  STL [R1+0x3104], R12 ;  /* 0x0031040c01007387 */ /* 0x0001e80000100800 */
[----:B------:R-:W4:Y:S04]  /*28c00*/  LDL R10, [R1+0x172c] ;  /* 0x00172c00010a7983 */ /* 0x000f280000100800 */
[----:B------:R-:W4:Y:S04]  /*28c10*/  LDL R9, [R1+0x1730] ;  /* 0x0017300001097983 */ /* 0x000f280000100800 */
[----:B------:R-:W4:Y:S04]  /*28c20*/  LDL R8, [R1+0x1724] ;  /* 0x0017240001087983 */ /* 0x000f280000100800 */
[----:B------:R-:W4:Y:S04]  /*28c30*/  LDL R7, [R1+0x1728] ;  /* 0x0017280001077983 */ /* 0x000f280000100800 */
[----:B------:R-:W4:Y:S04]  /*28c40*/  LDL R5, [R1+0x1720] ;  /* 0x0017200001057983 */ /* 0x000f280000100800 */
[----:B--2---:R-:W-:Y:S04]  /*28c50*/  STL [R1+0x3108], R13 ;  /* 0x0031080d01007387 */ /* 0x004fe80000100800 */
[----:B------:R-:W2:Y:S04]  /*28c60*/  LDL R6, [R1+0x171c] ;  /* 0x00171c0001067983 */ /* 0x000ea80000100800 */
[----:B------:R-:W2:Y:S01]  /*28c70*/  LDL R4, [R1+0x1714] ;  /* 0x0017140001047983 */ /* 0x000ea20000100800 */
[----:B---3--:R-:W-:-:S03]  /*28c80*/  @P0 IMAD.MOV.U32 R15, RZ, RZ, R3 ;  /* 0x000000ffff0f0224 */ /* 0x008fc600078e0003 */
[----:B------:R-:W3:Y:S01]  /*28c90*/  LDL R3, [R1+0x1718] ;  /* 0x0017180001037983 */ /* 0x000ee20000100800 */
[----:B------:R-:W-:Y:S02]  /*28ca0*/  PRMT R17, RZ, 0x7610, R17 ;  /* 0x00007610ff117816 */ /* 0x000fe40000000011 */
[----:B------:R-:W-:Y:S01]  /*28cb0*/  ISETP.GT.AND P1, PT, R2, 0x7f, PT ;  /* 0x0000007f0200780c */ /* 0x000fe20003f24270 */
[----:B----4-:R-:W-:Y:S01]  /*28cc0*/  @P0 IMAD.MOV.U32 R14, RZ, RZ, R0 ;  /* 0x000000ffff0e0224 */ /* 0x010fe200078e0000 */
[----:B------:R-:W-:-:S04]  /*28cd0*/  PRMT R21, RZ, 0x7610, R21 ;  /* 0x00007610ff157816 */ /* 0x000fc80000000015 */
[----:B------:R1:W4:Y:S01]  /*28ce0*/  @P0 LDG.E.U8 R17, desc[UR32][R14.64] ;  /* 0x000000200e110981 */ /* 0x000322000c1e1100 */
[----:B------:R-:W-:Y:S01]  /*28cf0*/  PRMT R23, RZ, 0x7610, R23 ;  /* 0x00007610ff177816 */ /* 0x000fe20000000017 */
[----:B-1----:R-:W-:Y:S02]  /*28d00*/  @P0 IMAD.MOV.U32 R14, RZ, RZ, R11 ;  /* 0x000000ffff0e0224 */ /* 0x002fe400078e000b */
[----:B------:R-:W-:-:S05]  /*28d10*/  @P0 IMAD.MOV.U32 R15, RZ, RZ, R16 ;  /* 0x000000ffff0f0224 */ /* 0x000fca00078e0010 */
        /* <DEDUP_REMOVED lines=11> */
[----:B--2---:R-:W-:-:S05]  /*28dd0*/  @P1 IMAD.MOV.U32 R15, RZ, RZ, R6 ;  /* 0x000000ffff0f1224 */ /* 0x004fca00078e0006 */
[----:B------:R3:W2:Y:S02]  /*28de0*/  @P1 LDG.E.U8 R27, desc[UR32][R14.64] ;  /* 0x000000200e1b1981 */ /* 0x0006a4000c1e1100 */
[----:B---3--:R-:W-:Y:S02]  /*28df0*/  @P1 IMAD.MOV.U32 R14, RZ, RZ, R3 ;  /* 0x000000ffff0e1224 */ /* 0x008fe400078e0003 */
[----:B------:R-:W-:-:S05]  /*28e00*/  @P1 IMAD.MOV.U32 R15, RZ, RZ, R4 ;  /* 0x000000ffff0f1224 */ /* 0x000fca00078e0004 */
[----:B------:R-:W3:Y:S04]  /*28e10*/  @P1 LDG.E.U8 R29, desc[UR32][R14.64] ;  /* 0x000000200e1d1981 */ /* 0x000ee8000c1e1100 */
[----:B----4-:R-:W-:Y:S01]  /*28e20*/  STL [R1+0x310c], R17 ;  /* 0x00310c1101007387 */ /* 0x010fe20000100800 */
[----:B------:R-:W1:Y:S01]  /*28e30*/  S2R R28, SR_TID.X ;  /* 0x00000000001c7919 */ /* 0x000e620000002100 */
[----:B------:R-:W4:Y:S01]  /*28e40*/  S2R R0, SR_TID.X ;  /* 0x0000000000007919 */ /* 0x000f220000002100 */
[----:B0-----:R-:W0:Y:S01]  /*28e50*/  S2R R12, SR_TID.X ;  /* 0x00000000000c7919 */ /* 0x001e220000002100 */
[----:B------:R-:W-:Y:S06]  /*28e60*/  BAR.SYNC.DEFER_BLOCKING 0x0 ;  /* 0x0000000000007b1d */ /* 0x000fec0000010000 */
[----:B------:R-:W-:Y:S04]  /*28e70*/  STL [R1+0x3110], R21 ;  /* 0x0031101501007387 */ /* 0x000fe80000100800 */
[----:B------:R-:W-:Y:S04]  /*28e80*/  STL [R1+0x309c], R23 ;  /* 0x00309c1701007387 */ /* 0x000fe80000100800 */
[----:B------:R-:W-:Y:S01]  /*28e90*/  STL [R1+0x30a0], R25 ;  /* 0x0030a01901007387 */ /* 0x000fe20000100800 */
[----:B-1----:R-:W-:-:S03]  /*28ea0*/  LOP3.LUT R24, R28, 0x3f, RZ, 0xc0, !PT ;  /* 0x0000003f1c187812 */ /* 0x002fc600078ec0ff */
[----:B--2---:R-:W-:Y:S04]  /*28eb0*/  STL [R1+0x30a4], R27 ;  /* 0x0030a41b01007387 */ /* 0x004fe80000100800 */
[----:B------:R-:W2:Y:S04]  /*28ec0*/  LDL.LU R20, [R1+0xbd0] ;  /* 0x000bd00001147983 */ /* 0x000ea80000300800 */
[----:B------:R-:W2:Y:S04]  /*28ed0*/  LDL.LU R22, [R1+0xbcc] ;  /* 0x000bcc0001167983 */ /* 0x000ea80000300800 */
[----:B------:R-:W2:Y:S04]  /*28ee0*/  LDL.LU R26, [R1+0xbc8] ;  /* 0x000bc800011a7983 */ /* 0x000ea80000300800 */
[----:B---3--:R-:W-:Y:S04]  /*28ef0*/  STL [R1+0x30a8], R29 ;  /* 0x0030a81d01007387 */ /* 0x008fe80000100800 */
        /* <DEDUP_REMOVED lines=45> */
[----:B------:R-:W3:Y:S01]  /*291d0*/  LDL.LU R28, [R1+0xbc4] ;  /* 0x000bc400011c7983 */ /* 0x000ee20000300800 */
[----:B----4-:R-:W-:-:S02]  /*291e0*/  LOP3.LUT R14, R0, 0x3f, RZ, 0xc0, !PT ;  /* 0x0000003f000e7812 */ /* 0x010fc400078ec0ff */
[----:B------:R-:W-:Y:S02]  /*291f0*/  LOP3.LUT R3, R24, 0x40, RZ, 0xfc, !PT ;  /* 0x0000004018037812 */ /* 0x000fe400078efcff */
[----:B0-----:R-:W-:Y:S01]  /*29200*/  LOP3.LUT R0, R12, 0x3f, RZ, 0xc0, !PT ;  /* 0x0000003f0c007812 */ /* 0x001fe200078ec0ff */
[----:B------:R-:W-:Y:S04]  /*29210*/  STL [R1+0x30ac], R14 ;  /* 0x0030ac0e01007387 */ /* 0x000fe80000100800 */
[----:B------:R-:W-:Y:S04]  /*29220*/  STL [R1+0x313c], R12 ;  /* 0x00313c0c01007387 */ /* 0x000fe80000100800 */
[----:B------:R-:W4:Y:S01]  /*29230*/  LDL.LU R24, [R1+0xb50] ;  /* 0x000b500001187983 */ /* 0x000f220000300800 */
[----:B------:R-:W-:-:S02]  /*29240*/  ISETP.GE.AND P0, PT, R14, R2, PT ;  /* 0x000000020e00720c */ /* 0x000fc40003f06270 */
[----:B------:R-:W-:Y:S01]  /*29250*/  ISETP.GE.AND P1, PT, R3, R2, PT ;  /* 0x000000020300720c */ /* 0x000fe20003f26270 */
[----:B------:R0:W-:Y:S04]  /*29260*/  STL [R1+0x30b0], R2 ;  /* 0x0030b00201007387 */ /* 0x0001e80000100800 */
[----:B0-----:R-:W4:Y:S04]  /*29270*/  LDL.LU R2, [R1+0xb4c] ;  /* 0x000b4c0001027983 */ /* 0x001f280000300800 */
[----:B------:R-:W4:Y:S04]  /*29280*/  LDL.LU R12, [R1+0xb48] ;  /* 0x000b4800010c7983 */ /* 0x000f280000300800 */
[----:B------:R-:W4:Y:S04]  /*29290*/  LDL.LU R14, [R1+0xb44] ;  /* 0x000b4400010e7983 */ /* 0x000f280000300800 */
[----:B------:R-:W4:Y:S04]  /*292a0*/  LDL.LU R15, [R1+0xacc] ;  /* 0x000acc00010f7983 */ /* 0x000f280000300800 */
[----:B--2---:R-:W-:Y:S04]  /*292b0*/  STS.U8 [R0+UR4], R20 ;  /* 0x0000001400007988 */ /* 0x004fe80008000004 */
[----:B------:R0:W-:Y:S04]  /*292c0*/  STS.U8 [R0+UR4+0x40], R22 ;  /* 0x0000401600007988 */ /* 0x0001e80008000004 */
[----:B0-----:R-:W2:Y:S04]  /*292d0*/  LDL.LU R22, [R1+0xac8] ;  /* 0x000ac80001167983 */ /* 0x001ea80000300800 */
[----:B------:R-:W2:Y:S04]  /*292e0*/  LDL.LU R29, [R1+0xac4] ;  /* 0x000ac400011d7983 */ /* 0x000ea80000300800 */
        /* <DEDUP_REMOVED lines=13> */
[----:B------:R0:W-:Y:S04]  /*293c0*/  STS.U8 [R0+UR4+0x80], R26 ;  /* 0x0000801a00007988 */ /* 0x0001e80008000004 */
[----:B------:R-:W2:Y:S04]  /*293d0*/  LDL.LU R4, [R1+0x89c] ;  /* 0x00089c0001047983 */ /* 0x000ea80000300800 */
[----:B0-----:R-:W2:Y:S04]  /*293e0*/  LDL.LU R26, [R1+0x898] ;  /* 0x00089800011a7983 */ /* 0x001ea80000300800 */
[----:B------:R-:W2:Y:S04]  /*293f0*/  LDL.LU R3, [R1+0x894] ;  /* 0x0008940001037983 */ /* 0x000ea80000300800 */
[----:B------:R-:W2:Y:S04]  /*29400*/  LDL.LU R16, [R1+0x890] ;  /* 0x0008900001107983 */ /* 0x000ea80000300800 */
[----:B------:R-:W2:Y:S04]  /*29410*/  LDL.LU R18, [R1+0x81c] ;  /* 0x00081c0001127983 */ /* 0x000ea80000300800 */
[----:B------:R-:W2:Y:S04]  /*29420*/  LDL.LU R19, [R1+0x818] ;  /* 0x0008180001137983 */ /* 0x000ea80000300800 */
[----:B---3--:R0:W-:Y:S04]  /*29430*/  STS.U8 [R0+UR4+0xc0], R28 ;  /* 0x0000c01c00007988 */ /* 0x0081e80008000004 */
[----:B0-----:R-:W3:Y:S04]  /*29440*/  LDL.LU R28, [R1+0x814] ;  /* 0x00081400011c7983 */ /* 0x001ee80000300800 */
[----:B----4-:R0:W-:Y:S04]  /*29450*/  STS.U8 [R0+UR4+0x840], R24 ;  /* 0x0008401800007988 */ /* 0x0101e80008000004 */
[----:B------:R-:W4:Y:S04]  /*29460*/  LDL.LU R20, [R1+0x810] ;  /* 0x0008100001147983 */ /* 0x000f280000300800 */
[----:B------:R-:W-:Y:S04]  /*29470*/  STS.U8 [R0+UR4+0x800], R2 ;  /* 0x0008000200007988 */ /* 0x000fe80008000004 */
[----:B------:R-:W-:Y:S04]  /*29480*/  STS.U8 [R0+UR4+0x8c0], R12 ;  /* 0x0008c00c00007988 */ /* 0x000fe80008000004 */
[----:B------:R-:W-:Y:S04]  /*29490*/  STS.U8 [R0+UR4+0x880], R14 ;  /* 0x0008800e00007988 */ /* 0x000fe80008000004 */
[----:B0-----:R-:W4:Y:S04]  /*294a0*/  LDL.LU R24, [R1+0x798] ;  /* 0x0007980001187983 */ /* 0x001f280000300800 */
[----:B------:R-:W-:Y:S04]  /*294b0*/  STS.U8 [R0+UR4+0x1000], R15 ;  /* 0x0010000f00007988 */ /* 0x000fe80008000004 */
[----:B--2---:R0:W-:Y:S04]  /*294c0*/  STS.U8 [R0+UR4+0x1040], R22 ;  /* 0x0010401600007988 */ /* 0x0041e80008000004 */
[----:B------:R-:W-:Y:S04]  /*294d0*/  STS.U8 [R0+UR4+0x1080], R29 ;  /* 0x0010801d00007988 */ /* 0x000fe80008000004 */
        /* <DEDUP_REMOVED lines=13> */
[----:B0-----:R-:W2:Y:S04]  /*295b0*/  LDL.LU R22, [R1+0x794] ;  /* 0x0007940001167983 */ /* 0x001ea80000300800 */
[----:B------:R-:W-:Y:S04]  /*295c0*/  STS.U8 [R0+UR4+0x3000], R4 ;  /* 0x0030000400007988 */ /* 0x000fe80008000004 */
[----:B------:R0:W-:Y:S04]  /*295d0*/  STS.U8 [R0+UR4+0x3040], R26 ;  /* 0x0030401a00007988 */ /* 0x0001e80008000004 */
[----:B------:R-:W-:Y:S04]  /*295e0*/  STS.U8 [R0+UR4+0x3080], R3 ;  /* 0x0030800300007988 */ /* 0x000fe80008000004 */
[----:B------:R-:W-:Y:S04]  /*295f0*/  STS.U8 [R0+UR4+0x30c0], R16 ;  /* 0x0030c01000007988 */ /* 0x000fe80008000004 */
[----:B------:R-:W-:Y:S04]  /*29600*/  STS.U8 [R0+UR4+0x3840], R18 ;  /* 0x0038401200007988 */ /* 0x000fe80008000004 */
[----:B------:R-:W-:Y:S04]  /*29610*/  STS.U8 [R0+UR4+0x3800], R19 ;  /* 0x0038001300007988 */ /* 0x000fe80008000004 */
[----:B0-----:R-:W2:Y:S04]  /*29620*/  LDL.LU R26, [R1+0x790] ;  /* 0x00079000011a7983 */ /* 0x001ea80000300800 */
[----:B---3--:R0:W-:Y:S04]  /*29630*/  STS.U8 [R0+UR4+0x38c0], R28 ;  /* 0x0038c01c00007988 */ /* 0x0081e80008000004 */
[----:B0-----:R-:W3:Y:S04]  /*29640*/  LDL.LU R28, [R1+0x78c] ;  /* 0x00078c00011c7983 */ /* 0x001ee80000300800 */
[----:B------:R-:W3:Y:S04]  /*29650*/  LDL.LU R2, [R1+0x718] ;  /* 0x0007180001027983 */ /* 0x000ee80000300800 */
[----:B------:R-:W3:Y:S04]  /*29660*/  LDL.LU R12, [R1+0x714] ;  /* 0x00071400010c7983 */ /* 0x000ee80000300800 */
[----:B----4-:R-:W-:Y:S04]  /*29670*/  STS.U8 [R0+UR4+0x3880], R20 ;  /* 0x0038801400007988 */ /* 0x010fe80008000004 */
[----:B------:R-:W4:Y:S04]  /*29680*/  LDL.LU R14, [R1+0x710] ;  /* 0x00071000010e7983 */ /* 0x000f280000300800 */
[----:B------:R0:W-:Y:S04]  /*29690*/  STS.U8 [R0+UR4+0x4000], R24 ;  /* 0x0040001800007988 */ /* 0x0001e80008000004 */
[----:B------:R-:W4:Y:S04]  /*296a0*/  LDL.LU R15, [R1+0x70c] ;  /* 0x00070c00010f7983 */ /* 0x000f280000300800 */
[----:B0-----:R-:W4:Y:S04]  /*296b0*/  LDL.LU R24, [R1+0x578] ;  /* 0x0005780001187983 */ /* 0x001f280000300800 */
[----:B------:R-:W4:Y:S04]  /*296c0*/  LDL.LU R29, [R1+0x574] ;  /* 0x00057400011d7983 */ /* 0x000f280000300800 */
        /* <DEDUP_REMOVED lines=19> */
[----:B--2---:R-:W-:Y:S04]  /*29800*/  STS.U8 [R0+UR4+0x4040], R22 ;  /* 0x0040401600007988 */ /* 0x004fe80008000004 */
[----:B------:R0:W-:Y:S04]  /*29810*/  STS.U8 [R0+UR4+0x4080], R26 ;  /* 0x0040801a00007988 */ /* 0x0001e80008000004 */
[----:B0-----:R-:W2:Y:S04]  /*29820*/  LDL.LU R26, [R1+0x14] ;  /* 0x00001400011a7983 */ /* 0x001ea80000300800 */
[----:B------:R-:W2:Y:S04]  /*29830*/  LDL.LU R22, [R1+0x10] ;  /* 0x0000100001167983 */ /* 0x000ea80000300800 */
[----:B---3--:R0:W-:Y:S04]  /*29840*/  STS.U8 [R0+UR4+0x40c0], R28 ;  /* 0x0040c01c00007988 */ /* 0x0081e80008000004 */
[----:B0-----:R-:W3:Y:S04]  /*29850*/  LDL.LU R28, [R1+0xc] ;  /* 0x00000c00011c7983 */ /* 0x001ee80000300800 */
[----:B------:R-:W-:Y:S04]  /*29860*/  STS.U8 [R0+UR4+0x4840], R2 ;  /* 0x0048400200007988 */ /* 0x000fe80008000004 */
[----:B------:R-:W-:Y:S04]  /*29870*/  STS.U8 [R0+UR4+0x4800], R12 ;  /* 0x0048000c00007988 */ /* 0x000fe80008000004 */
[----:B----4-:R-:W-:Y:S04]  /*29880*/  STS.U8 [R0+UR4+0x48c0], R14 ;  /* 0x0048c00e00007988 */ /* 0x010fe80008000004 */
[----:B------:R-:W-:Y:S04]  /*29890*/  STS.U8 [R0+UR4+0x4880], R15 ;  /* 0x0048800f00007988 */ /* 0x000fe80008000004 */
[----:B------:R0:W-:Y:S04]  /*298a0*/  STS.U8 [R0+UR4+0x5000], R24 ;  /* 0x0050001800007988 */ /* 0x0001e80008000004 */
        /* <DEDUP_REMOVED lines=20> */
[----:B0-----:R-:W4:Y:S04]  /*299f0*/  LDL.LU R24, [R1+0xbc0] ;  /* 0x000bc00001187983 */ /* 0x001f280000300800 */
[----:B--2---:R0:W-:Y:S04]  /*29a00*/  STS.U8 [R0+UR4+0x7800], R26 ;  /* 0x0078001a00007988 */ /* 0x0041e80008000004 */
[----:B------:R-:W-:Y:S04]  /*29a10*/  STS.U8 [R0+UR4+0x78c0], R22 ;  /* 0x0078c01600007988 */ /* 0x000fe80008000004 */
[----:B0-----:R-:W2:Y:S04]  /*29a20*/  LDL.LU R26, [R1+0xbbc] ;  /* 0x000bbc00011a7983 */ /* 0x001ea80000300800 */
[----:B---3--:R0:W-:Y:S04]  /*29a30*/  STS.U8 [R0+UR4+0x7880], R28 ;  /* 0x0078801c00007988 */ /* 0x0081e80008000004 */
[----:B0-----:R-:W3:Y:S01]  /*29a40*/  LDL.LU R28, [R1+0xb40] ;  /* 0x000b4000011c7983 */ /* 0x001ee20000300800 */
[----:B------:R-:W0:Y:S03]  /*29a50*/  S2R R20, SR_TID.X ;  /* 0x0000000000147919 */ /* 0x000e260000002100 */
[----:B---3--:R1:W-:Y:S04]  /*29a60*/  STL [R1+0x31c4], R28 ;  /* 0x0031c41c01007387 */ /* 0x0083e80000100800 */
[----:B-1----:R-:W3:Y:S04]  /*29a70*/  LDL.LU R28, [R1+0xbb8] ;  /* 0x000bb800011c7983 */ /* 0x002ee80000300800 */
[----:B------:R1:W-:Y:S04]  /*29a80*/  STL [R1+0x3140], R0 ;  /* 0x0031400001007387 */ /* 0x0003e80000100800 */
[----:B-1----:R-:W3:Y:S04]  /*29a90*/  LDL.LU R0, [R1+0xbb4] ;  /* 0x000bb40001007983 */ /* 0x002ee80000300800 */
[----:B------:R-:W3:Y:S04]  /*29aa0*/  LDL.LU R12, [R1+0xb3c] ;  /* 0x000b3c00010c7983 */ /* 0x000ee80000300800 */
        /* <DEDUP_REMOVED lines=12> */
[----:B------:R-:W3:Y:S01]  /*29b70*/  LDL.LU R8, [R1+0x9a8] ;  /* 0x0009a80001087983 */ /* 0x000ee20000300800 */
[----:B0-----:R-:W-:-:S03]  /*29b80*/  LOP3.LUT R20, R20, 0x3f, RZ, 0xc0, !PT ;  /* 0x0000003f14147812 */ /* 0x001fc600078ec0ff */
[----:B------:R-:W3:Y:S04]  /*29b90*/  LDL.LU R7, [R1+0x9a4] ;  /* 0x0009a40001077983 */ /* 0x000ee80000300800 */
[----:B------:R-:W3:Y:S04]  /*29ba0*/  LDL.LU R6, [R1+0x92c] ;  /* 0x00092c0001067983 */ /* 0x000ee80000300800 */
[----:B------:R-:W3:Y:S04]  /*29bb0*/  LDL.LU R5, [R1+0x928] ;  /* 0x0009280001057983 */ /* 0x000ee80000300800 */
[----:B------:R-:W3:Y:S01]  /*29bc0*/  LDL.LU R4, [R1+0x924] ;  /* 0x0009240001047983 */ /* 0x000ee20000300800 */
[----:B------:R-:W-:-:S03]  /*29bd0*/  LOP3.LUT R2, R20, 0x8, RZ, 0x3c, !PT ;  /* 0x0000000814027812 */ /* 0x000fc600078e3cff */
[----:B------:R-:W3:Y:S04]  /*29be0*/  LDL.LU R3, [R1+0x920] ;  /* 0x0009200001037983 */ /* 0x000ee80000300800 */
[----:B------:R-:W3:Y:S04]  /*29bf0*/  LDL.LU R16, [R1+0x88c] ;  /* 0x00088c0001107983 */ /* 0x000ee80000300800 */
[----:B------:R-:W3:Y:S04]  /*29c00*/  LDL.LU R22, [R1+0x888] ;  /* 0x0008880001167983 */ /* 0x000ee80000300800 */
[----:B------:R-:W3:Y:S04]  /*29c10*/  LDL.LU R18, [R1+0x884] ;  /* 0x0008840001127983 */ /* 0x000ee80000300800 */
[----:B------:R-:W3:Y:S04]  /*29c20*/  LDL.LU R19, [R1+0x880] ;  /* 0x0008800001137983 */ /* 0x000ee80000300800 */
[----:B----4-:R0:W-:Y:S04]  /*29c30*/  STS.U8 [R2+UR4+0x100], R24 ;  /* 0x0001001802007988 */ /* 0x0101e80008000004 */
[----:B------:R-:W4:Y:S04]  /*29c40*/  LDL.LU R20, [R1+0x80c] ;  /* 0x00080c0001147983 */ /* 0x000f280000300800 */
[----:B--2---:R1:W-:Y:S04]  /*29c50*/  STS.U8 [R2+UR4+0x140], R26 ;  /* 0x0001401a02007988 */ /* 0x0043e80008000004 */
[----:B0-----:R-:W2:Y:S04]  /*29c60*/  LDL.LU R24, [R1+0x808] ;  /* 0x0008080001187983 */ /* 0x001ea80000300800 */
[----:B-1----:R-:W2:Y:S04]  /*29c70*/  LDL.LU R26, [R1+0x804] ;  /* 0x00080400011a7983 */ /* 0x002ea80000300800 */
[----:B---3--:R0:W-:Y:S04]  /*29c80*/  STS.U8 [R2+UR4+0x180], R28 ;  /* 0x0001801c02007988 */ /* 0x0081e80008000004 */
[----:B0-----:R-:W3:Y:S04]  /*29c90*/  LDL.LU R28, [R1+0x31c4] ;  /* 0x0031c400011c7983 */ /* 0x001ee80000300800 */
[----:B------:R-:W-:Y:S04]  /*29ca0*/  STS.U8 [R2+UR4+0x1c0], R0 ;  /* 0x0001c00002007988 */ /* 0x000fe80008000004 */
[----:B---3--:R0:W-:Y:S04]  /*29cb0*/  STS.U8 [R2+UR4+0x940], R28 ;  /* 0x0009401c02007988 */ /* 0x0081e80008000004 */
        /* <DEDUP_REMOVED lines=20> */
[----:B------:R1:W-:Y:S04]  /*29e00*/  STS.U8 [R2+UR4+0x3140], R22 ;  /* 0x0031401602007988 */ /* 0x0003e80008000004 */
[----:B------:R-:W-:Y:S04]  /*29e10*/  STS.U8 [R2+UR4+0x3180], R18 ;  /* 0x0031801202007988 */ /* 0x000fe80008000004 */
[----:B------:R-:W-:Y:S04]  /*29e20*/  STS.U8 [R2+UR4+0x31c0], R19 ;  /* 0x0031c01302007988 */ /* 0x000fe80008000004 */
[----:B----4-:R-:W-:Y:S04]  /*29e30*/  STS.U8 [R2+UR4+0x3940], R20 ;  /* 0x0039401402007988 */ /* 0x010fe80008000004 */
[----:B0-----:R-:W3:Y:S04]  /*29e40*/  LDL.LU R28, [R1+0x800] ;  /* 0x00080000011c7983 */ /* 0x001ee80000300800 */
[----:B--2---:R-:W-:Y:S04]  /*29e50*/  STS.U8 [R2+UR4+0x3900], R24 ;  /* 0x0039001802007988 */ /* 0x004fe80008000004 */
[----:B------:R0:W-:Y:S04]  /*29e60*/  STS.U8 [R2+UR4+0x39c0], R26 ;  /* 0x0039c01a02007988 */ /* 0x0001e80008000004 */
[----:B-1----:R-:W2:Y:S04]  /*29e70*/  LDL.LU R22, [R1+0x788] ;  /* 0x0007880001167983 */ /* 0x002ea80000300800 */
[----:B0-----:R-:W4:Y:S04]  /*29e80*/  LDL.LU R26, [R1+0x780] ;  /* 0x00078000011a7983 */ /* 0x001f280000300800 */
[----:B----4-:R0:W-:Y:S04]  /*29e90*/  STL [R1+0x31c0], R26 ;  /* 0x0031c01a01007387 */ /* 0x0101e80000100800 */
[----:B0-----:R-:W4:Y:S04]  /*29ea0*/  LDL.LU R26, [R1+0x784] ;  /* 0x00078400011a7983 */ /* 0x001f280000300800 */
[----:B---3--:R0:W-:Y:S04]  /*29eb0*/  STS.U8 [R2+UR4+0x3980], R28 ;  /* 0x0039801c02007988 */ /* 0x0081e80008000004 */
[----:B0-----:R-:W3:Y:S04]  /*29ec0*/  LDL.LU R28, [R1+0x77c] ;  /* 0x00077c00011c7983 */ /* 0x001ee80000300800 */
        /* <DEDUP_REMOVED lines=24> */
[----:B--2---:R0:W-:Y:S04]  /*2a050*/  STS.U8 [R2+UR4+0x4100], R22 ;  /* 0x0041001602007988 */ /* 0x0041e80008000004 */
[----:B------:R-:W2:Y:S04]  /*2a060*/  LDL.LU R20, [R1+0x8] ;  /* 0x0000080001147983 */ /* 0x000ea80000300800 */
[----:B0-----:R-:W2:Y:S04]  /*2a070*/  LDL.LU R22, [R1+0x4] ;  /* 0x0000040001167983 */ /* 0x001ea80000300800 */
[----:B----4-:R0:W-:Y:S04]  /*2a080*/  STS.U8 [R2+UR4+0x4140], R26 ;  /* 0x0041401a02007988 */ /* 0x0101e80008000004 */
[----:B0-----:R-:W4:Y:S04]  /*2a090*/  LDL.LU R26, [R1+0x31c0] ;  /* 0x0031c000011a7983 */ /* 0x001f280000300800 */
[----:B----4-:R0:W-:Y:S04]  /*2a0a0*/  STS.U8 [R2+UR4+0x4180], R26 ;  /* 0x0041801a02007988 */ /* 0x0101e80008000004 */
[----:B---3--:R-:W-:Y:S04]  /*2a0b0*/  STS.U8 [R2+UR4+0x41c0], R28 ;  /* 0x0041c01c02007988 */ /* 0x008fe80008000004 */
        /* <DEDUP_REMOVED lines=20> */
[----:B0-----:R-:W3:Y:S01]  /*2a200*/  LDL.LU R26, [R1] ;  /* 0x00000000011a7983 */ /* 0x001ee20000300800 */
[----:B-1----:R-:W0:Y:S03]  /*2a210*/  S2R R24, SR_TID.X ;  /* 0x0000000000187919 */ /* 0x002e260000002100 */
[----:B------:R-:W-:Y:S04]  /*2a220*/  STS.U8 [R2+UR4+0x7100], R3 ;  /* 0x0071000302007988 */ /* 0x000fe80008000004 */
[----:B------:R-:W-:Y:S04]  /*2a230*/  STS.U8 [R2+UR4+0x7140], R16 ;  /* 0x0071401002007988 */ /* 0x000fe80008000004 */
[----:B------:R-:W-:Y:S04]  /*2a240*/  STS.U8 [R2+UR4+0x7180], R18 ;  /* 0x0071801202007988 */ /* 0x000fe80008000004 */
[----:B------:R-:W-:Y:S04]  /*2a250*/  STS.U8 [R2+UR4+0x71c0], R19 ;  /* 0x0071c01302007988 */ /* 0x000fe80008000004 */
[----:B------:R-:W4:Y:S04]  /*2a260*/  LDL.LU R28, [R1+0x31bc] ;  /* 0x0031bc00011c7983 */ /* 0x000f280000300800 */
[----:B--2---:R-:W-:Y:S04]  /*2a270*/  STS.U8 [R2+UR4+0x7940], R20 ;  /* 0x0079401402007988 */ /* 0x004fe80008000004 */
[----:B------:R1:W-:Y:S01]  /*2a280*/  STS.U8 [R2+UR4+0x7900], R22 ;  /* 0x0079001602007988 */ /* 0x0003e20008000004 */
[----:B0-----:R-:W-:-:S04]  /*2a290*/  LOP3.LUT R24, R24, 0x3f, RZ, 0xc0, !PT ;  /* 0x0000003f18187812 */ /* 0x001fc800078ec0ff */
[----:B------:R-:W-:-:S05]  /*2a2a0*/  LOP3.LUT R0, R24, 0x10, RZ, 0x3c, !PT ;  /* 0x0000001018007812 */ /* 0x000fca00078e3cff */
[----:B------:R0:W-:Y:S04]  /*2a2b0*/  STL [R1+0x31b8], R0 ;  /* 0x0031b80001007387 */ /* 0x0001e80000100800 */
[----:B-1----:R-:W2:Y:S01]  /*2a2c0*/  LDL.LU R2, [R1+0xba8] ;  /* 0x000ba80001027983 */ /* 0x002ea20000300800 */
[----:B0-----:R-:W-:-:S05]  /*2a2d0*/  LOP3.LUT R0, R24, 0x8, RZ, 0x3c, !PT ;  /* 0x0000000818007812 */ /* 0x001fca00078e3cff */
[----:B---3--:R-:W-:Y:S04]  /*2a2e0*/  STS.U8 [R0+UR4+0x79c0], R26 ;  /* 0x0079c01a00007988 */ /* 0x008fe80008000004 */
[----:B----4-:R-:W-:Y:S04]  /*2a2f0*/  STS.U8 [R0+UR4+0x7980], R28 ;  /* 0x0079801c00007988 */ /* 0x010fe80008000004 */
[----:B--2---:R0:W-:Y:S04]  /*2a300*/  STL [R1+0x31b4], R2 ;  /* 0x0031b40201007387 */ /* 0x0041e80000100800 */
[----:B0-----:R-:W2:Y:S04]  /*2a310*/  LDL.LU R2, [R1+0xbb0] ;  /* 0x000bb00001027983 */ /* 0x001ea80000300800 */
[----:B------:R-:W3:Y:S04]  /*2a320*/  LDL.LU R12, [R1+0xba4] ;  /* 0x000ba400010c7983 */ /* 0x000ee80000300800 */
        /* <DEDUP_REMOVED lines=25> */
[----:B------:R-:W2:Y:S04]  /*2a4c0*/  LDL.LU R0, [R1+0x31b8] ;  /* 0x0031b80001007983 */ /* 0x000ea80000300800 */
[----:B------:R0:W-:Y:S04]  /*2a4d0*/  STL [R1+0x30b4], R28 ;  /* 0x0030b41c01007387 */ /* 0x0001e80000100800 */
[----:B0-----:R-:W3:Y:S04]  /*2a4e0*/  LDL.LU R28, [R1+0xbac] ;  /* 0x000bac00011c7983 */ /* 0x001ee80000300800 */
[----:B--2---:R0:W-:Y:S04]  /*2a4f0*/  STS.U8 [R0+UR4+0x200], R2 ;  /* 0x0002000200007988 */ /* 0x0041e80008000004 */
[----:B0-----:R-:W2:Y:S04]  /*2a500*/  LDL.LU R2, [R1+0x31b4] ;  /* 0x0031b40001027983 */ /* 0x001ea80000300800 */
[----:B---3--:R-:W-:Y:S04]  /*2a510*/  STS.U8 [R0+UR4+0x240], R28 ;  /* 0x0002401c00007988 */ /* 0x008fe80008000004 */
[----:B--2---:R-:W-:Y:S04]  /*2a520*/  STS.U8 [R0+UR4+0x280], R2 ;  /* 0x0002800200007988 */ /* 0x004fe80008000004 */
[----:B------:R-:W-:Y:S04]  /*2a530*/  STS.U8 [R0+UR4+0x2c0], R12 ;  /* 0x0002c00c00007988 */ /* 0x000fe80008000004 */
[----:B----4-:R-:W-:Y:S04]  /*2a540*/  STS.U8 [R0+UR4+0xa40], R14 ;  /* 0x000a400e00007988 */ /* 0x010fe80008000004 */
        /* <DEDUP_REMOVED lines=20> */
[----:B------:R1:W-:Y:S04]  /*2a690*/  STS.U8 [R0+UR4+0x3240], R20 ;  /* 0x0032401400007988 */ /* 0x0003e80008000004 */
[----:B0-----:R-:W2:Y:S04]  /*2a6a0*/  LDL.LU R18, [R1+0x7f8] ;  /* 0x0007f80001127983 */ /* 0x001ea80000300800 */
[----:B-1----:R-:W3:Y:S04]  /*2a6b0*/  LDL.LU R20, [R1+0x778] ;  /* 0x0007780001147983 */ /* 0x002ee80000300800 */
[----:B---3--:R0:W-:Y:S04]  /*2a6c0*/  STL [R1+0x31ac], R20 ;  /* 0x0031ac1401007387 */ /* 0x0081e80000100800 */
[----:B0-----:R-:W3:Y:S04]  /*2a6d0*/  LDL.LU R20, [R1+0x7f0] ;  /* 0x0007f00001147983 */ /* 0x001ee80000300800 */
[----:B------:R-:W-:Y:S04]  /*2a6e0*/  STS.U8 [R0+UR4+0x3280], R22 ;  /* 0x0032801600007988 */ /* 0x000fe80008000004 */
[----:B------:R-:W-:Y:S04]  /*2a6f0*/  STS.U8 [R0+UR4+0x32c0], R24 ;  /* 0x0032c01800007988 */ /* 0x000fe80008000004 */
[----:B------:R-:W-:Y:S04]  /*2a700*/  STS.U8 [R0+UR4+0x3a40], R26 ;  /* 0x003a401a00007988 */ /* 0x000fe80008000004 */
[----:B---3--:R0:W-:Y:S04]  /*2a710*/  STL [R1+0x31b0], R20 ;  /* 0x0031b01401007387 */ /* 0x0081e80000100800 */
[----:B0-----:R-:W3:Y:S04]  /*2a720*/  LDL.LU R20, [R1+0x7f4] ;  /* 0x0007f40001147983 */ /* 0x001ee80000300800 */
        /* <DEDUP_REMOVED lines=26> */
[----:B--2---:R0:W-:Y:S04]  /*2a8d0*/  STS.U8 [R0+UR4+0x3a00], R18 ;  /* 0x003a001200007988 */ /* 0x0041e80008000004 */
[----:B0-----:R-:W2:Y:S04]  /*2a8e0*/  LDL.LU R18, [R1+0x6c] ;  /* 0x00006c0001127983 */ /* 0x001ea80000300800 */
[----:B---3--:R0:W-:Y:S04]  /*2a8f0*/  STS.U8 [R0+UR4+0x3ac0], R20 ;  /* 0x003ac01400007988 */ /* 0x0081e80008000004 */
[----:B0-----:R-:W3:Y:S04]  /*2a900*/  LDL.LU R20, [R1+0x31b0] ;  /* 0x0031b00001147983 */ /* 0x001ee80000300800 */
[----:B---3--:R0:W-:Y:S04]  /*2a910*/  STS.U8 [R0+UR4+0x3a80], R20 ;  /* 0x003a801400007988 */ /* 0x0081e80008000004 */
[----:B0-----:R-:W3:Y:S04]  /*2a920*/  LDL.LU R20, [R1+0x31ac] ;  /* 0x0031ac0001147983 */ /* 0x001ee80000300800 */
[----:B---3--:R0:W-:Y:S04]  /*2a930*/  STS.U8 [R0+UR4+0x4200], R20 ;  /* 0x0042001400007988 */ /* 0x0081e80008000004 */
[----:B----4-:R1:W-:Y:S04]  /*2a940*/  STS.U8 [R0+UR4+0x4240], R22 ;  /* 0x0042401600007988 */ /* 0x0103e80008000004 */
[----:B------:R3:W-:Y:S04]  /*2a950*/  STS.U8 [R0+UR4+0x4280], R24 ;  /* 0x0042801800007988 */ /* 0x0007e80008000004 */
[----:B------:R4:W-:Y:S04]  /*2a960*/  STS.U8 [R0+UR4+0x42c0], R26 ;  /* 0x0042c01a00007988 */ /* 0x0009e80008000004 */
[----:B0-----:R-:W2:Y:S04]  /*2a970*/  LDL.LU R20, [R1+0x31a8] ;  /* 0x0031a80001147983 */ /* 0x001ea80000300800 */
[----:B-1----:R-:W2:Y:S04]  /*2a980*/  LDL.LU R22, [R1+0x31a4] ;  /* 0x0031a40001167983 */ /* 0x002ea80000300800 */
[----:B---3--:R-:W3:Y:S04]  /*2a990*/  LDL.LU R24, [R1+0x31a0] ;  /* 0x0031a00001187983 */ /* 0x008ee80000300800 */
[----:B----4-:R-:W4:Y:S04]  /*2a9a0*/  LDL.LU R26, [R1+0x319c] ;  /* 0x00319c00011a7983 */ /* 0x010f280000300800 */
        /* <DEDUP_REMOVED lines=23> */
[----:B--2---:R-:W-:Y:S04]  /*2ab20*/  STS.U8 [R0+UR4+0x72c0], R18 ;  /* 0x0072c01200007988 */ /* 0x004fe80008000004 */
[----:B----4-:R-:W-:Y:S04]  /*2ab30*/  STS.U8 [R0+UR4+0x7a40], R26 ;  /* 0x007a401a00007988 */ /* 0x010fe80008000004 */
[----:B------:R0:W-:Y:S04]  /*2ab40*/  STL [R1+0x30b8], R26 ;  /* 0x0030b81a01007387 */ /* 0x0001e80000100800 */
[----:B0-----:R-:W2:Y:S01]  /*2ab50*/  LDL.LU R26, [R1+0xb1c] ;  /* 0x000b1c00011a7983 */ /* 0x001ea20000300800 */
[----:B------:R-:W0:Y:S03]  /*2ab60*/  S2R R19, SR_TID.X ;  /* 0x0000000000137919 */ /* 0x000e260000002100 */
[----:B--2---:R1:W-:Y:S04]  /*2ab70*/  STL [R1+0x3194], R26 ;  /* 0x0031941a01007387 */ /* 0x0043e80000100800 */
[----:B-1----:R-:W2:Y:S01]  /*2ab80*/  LDL.LU R26, [R1+0xba0] ;  /* 0x000ba000011a7983 */ /* 0x002ea20000300800 */
[----:B0-----:R-:W-:-:S02]  /*2ab90*/  LOP3.LUT R5, R19, 0x3f, RZ, 0xc0, !PT ;  /* 0x0000003f13057812 */ /* 0x001fc400078ec0ff */
[----:B------:R-:W-:Y:S02]  /*2aba0*/  LOP3.LUT R19, R19, 0x3f, RZ, 0xc0, !PT ;  /* 0x0000003f13137812 */ /* 0x000fe400078ec0ff */
[----:B------:R-:W-:Y:S01]  /*2abb0*/  LOP3.LUT R4, R5, 0x18, RZ, 0x3c, !PT ;  /* 0x0000001805047812 */ /* 0x000fe200078e3cff */
[----:B--2---:R0:W-:Y:S04]  /*2abc0*/  STL [R1+0x3198], R26 ;  /* 0x0031981a01007387 */ /* 0x0041e80000100800 */
[----:B------:R-:W2:Y:S04]  /*2abd0*/  LDL.LU R28, [R1+0xb18] ;  /* 0x000b1800011c7983 */ /* 0x000ea80000300800 */
        /* <DEDUP_REMOVED lines=17> */
[----:B------:R-:W4:Y:S01]  /*2acf0*/  LDL.LU R6, [R1+0x86c] ;  /* 0x00086c0001067983 */ /* 0x000f220000300800 */
[----:B0-----:R-:W-:-:S03]  /*2ad00*/  LOP3.LUT R26, R19, 0x10, RZ, 0x3c, !PT ;  /* 0x00000010131a7812 */ /* 0x001fc600078e3cff */
[----:B------:R-:W4:Y:S04]  /*2ad10*/  LDL.LU R3, [R1+0x868] ;  /* 0x0008680001037983 */ /* 0x000f280000300800 */
[----:B------:R-:W4:Y:S04]  /*2ad20*/  LDL.LU R16, [R1+0x864] ;  /* 0x0008640001107983 */ /* 0x000f280000300800 */
[----:B------:R-:W4:Y:S04]  /*2ad30*/  LDL.LU R18, [R1+0x860] ;  /* 0x0008600001127983 */ /* 0x000f280000300800 */
[----:B------:R-:W4:Y:S04]  /*2ad40*/  LDL.LU R19, [R1+0x7ec] ;  /* 0x0007ec0001137983 */ /* 0x000f280000300800 */
[----:B---3--:R-:W-:Y:S04]  /*2ad50*/  STS.U8 [R26+UR4+0x7a00], R24 ;  /* 0x007a00181a007988 */ /* 0x008fe80008000004 */
[----:B------:R0:W-:Y:S04]  /*2ad60*/  STL [R1+0x30bc], R24 ;  /* 0x0030bc1801007387 */ /* 0x0001e80000100800 */
[----:B------:R-:W-:Y:S04]  /*2ad70*/  STS.U8 [R26+UR4+0x7ac0], R22 ;  /* 0x007ac0161a007988 */ /* 0x000fe80008000004 */
[----:B------:R-:W-:Y:S04]  /*2ad80*/  STS.U8 [R26+UR4+0x7a80], R20 ;  /* 0x007a80141a007988 */ /* 0x000fe80008000004 */
[----:B0-----:R-:W3:Y:S04]  /*2ad90*/  LDL.LU R24, [R1+0xb20] ;  /* 0x000b200001187983 */ /* 0x001ee80000300800 */
[----:B------:R0:W-:Y:S04]  /*2ada0*/  STL [R1+0x3184], R5 ;  /* 0x0031840501007387 */ /* 0x0001e80000100800 */
[----:B0-----:R-:W2:Y:S04]  /*2adb0*/  LDL.LU R5, [R1+0xb94] ;  /* 0x000b940001057983 */ /* 0x001ea80000300800 */
[----:B------:R0:W-:Y:S04]  /*2adc0*/  STL [R1+0x30c0], R22 ;  /* 0x0030c01601007387 */ /* 0x0001e80000100800 */
[----:B0-----:R-:W4:Y:S04]  /*2add0*/  LDL.LU R22, [R1+0xb98] ;  /* 0x000b980001167983 */ /* 0x001f280000300800 */
[----:B------:R-:W3:Y:S04]  /*2ade0*/  LDL.LU R26, [R1+0x3198] ;  /* 0x00319800011a7983 */ /* 0x000ee80000300800 */
[----:B------:R0:W-:Y:S04]  /*2adf0*/  STL [R1+0x30c4], R20 ;  /* 0x0030c41401007387 */ /* 0x0001e80000100800 */
[----:B0-----:R-:W2:Y:S04]  /*2ae00*/  LDL.LU R20, [R1+0xb9c] ;  /* 0x000b9c0001147983 */ /* 0x001ea80000300800 */
[----:B---3--:R0:W-:Y:S04]  /*2ae10*/  STS.U8 [R4+UR4+0x300], R26 ;  /* 0x0003001a04007988 */ /* 0x0081e80008000004 */
[----:B0-----:R-:W3:Y:S04]  /*2ae20*/  LDL.LU R26, [R1+0x3194] ;  /* 0x00319400011a7983 */ /* 0x001ee80000300800 */
[----:B--2---:R-:W-:Y:S04]  /*2ae30*/  STS.U8 [R4+UR4+0x340], R20 ;  /* 0x0003401404007988 */ /* 0x004fe80008000004 */
[----:B----4-:R-:W-:Y:S04]  /*2ae40*/  STS.U8 [R4+UR4+0x380], R22 ;  /* 0x0003801604007988 */ /* 0x010fe80008000004 */
[----:B------:R0:W-:Y:S04]  /*2ae50*/  STS.U8 [R4+UR4+0x3c0], R5 ;  /* 0x0003c00504007988 */ /* 0x0001e80008000004 */
[----:B0-----:R-:W2:Y:S04]  /*2ae60*/  LDL.LU R5, [R1+0x768] ;  /* 0x0007680001057983 */ /* 0x001ea80000300800 */
[----:B--2---:R0:W-:Y:S04]  /*2ae70*/  STL [R1+0x3188], R5 ;  /* 0x0031880501007387 */ /* 0x0041e80000100800 */
[----:B0-----:R-:W2:Y:S04]  /*2ae80*/  LDL.LU R5, [R1+0x7e0] ;  /* 0x0007e00001057983 */ /* 0x001ea80000300800 */
[----:B--2---:R0:W-:Y:S04]  /*2ae90*/  STL [R1+0x318c], R5 ;  /* 0x00318c0501007387 */ /* 0x0041e80000100800 */
[----:B0-----:R-:W2:Y:S04]  /*2aea0*/  LDL.LU R5, [R1+0x7e4] ;  /* 0x0007e40001057983 */ /* 0x001ea80000300800 */
[----:B------:R-:W-:Y:S04]  /*2aeb0*/  STS.U8 [R4+UR4+0xb40], R24 ;  /* 0x000b401804007988 */ /* 0x000fe80008000004 */
        /* <DEDUP_REMOVED lines=23> */
[----:B--2---:R0:W-:Y:S04]  /*2b030*/  STL [R1+0x3190], R5 ;  /* 0x0031900501007387 */ /* 0x0041e80000100800 */
[----:B0-----:R-:W2:Y:S04]  /*2b040*/  LDL.LU R5, [R1+0x7e8] ;  /* 0x0007e80001057983 */ /* 0x001ea80000300800 */
[----:B------:R-:W3:Y:S04]  /*2b050*/  LDL.LU R3, [R1+0x764] ;  /* 0x0007640001037983 */ /* 0x000ee80000300800 */
        /* <DEDUP_REMOVED lines=29> */
[----:B--2---:R0:W-:Y:S04]  /*2b230*/  STS.U8 [R4+UR4+0x3bc0], R5 ;  /* 0x003bc00504007988 */ /* 0x0041e80008000004 */
[----:B0-----:R-:W2:Y:S04]  /*2b240*/  LDL.LU R5, [R1+0x318c] ;  /* 0x00318c0001057983 */ /* 0x001ea80000300800 */
[----:B--2---:R0:W-:Y:S04]  /*2b250*/  STS.U8 [R4+UR4+0x3b80], R5 ;  /* 0x003b800504007988 */ /* 0x0041e80008000004 */
[----:B0-----:R-:W2:Y:S04]  /*2b260*/  LDL.LU R5, [R1+0x3188] ;  /* 0x0031880001057983 */ /* 0x001ea80000300800 */
[----:B--2---:R0:W-:Y:S04]  /*2b270*/  STS.U8 [R4+UR4+0x4300], R5 ;  /* 0x0043000504007988 */ /* 0x0041e80008000004 */
[----:B---3--:R1:W-:Y:S04]  /*2b280*/  STS.U8 [R4+UR4+0x4340], R3 ;  /* 0x0043400304007988 */ /* 0x0083e80008000004 */
[----:B----4-:R2:W-:Y:S04]  /*2b290*/  STS.U8 [R4+UR4+0x4380], R16 ;  /* 0x0043801004007988 */ /* 0x0105e80008000004 */
[----:B------:R3:W-:Y:S04]  /*2b2a0*/  STS.U8 [R4+UR4+0x43c0], R18 ;  /* 0x0043c01204007988 */ /* 0x0007e80008000004 */
[----:B------:R4:W-:Y:S04]  /*2b2b0*/  STS.U8 [R4+UR4+0x4b40], R19 ;  /* 0x004b401304007988 */ /* 0x0009e80008000004 */
[----:B0-----:R-:W4:Y:S04]  /*2b2c0*/  LDL.LU R5, [R1+0x3184] ;  /* 0x0031840001057983 */ /* 0x001f280000300800 */
[----:B-1----:R-:W4:Y:S04]  /*2b2d0*/  LDL.LU R3, [R1+0x3180] ;  /* 0x0031800001037983 */ /* 0x002f280000300800 */
[----:B--2---:R-:W2:Y:S04]  /*2b2e0*/  LDL.LU R16, [R1+0x317c] ;  /* 0x00317c0001107983 */ /* 0x004ea80000300800 */
        /* <DEDUP_REMOVED lines=25> */
[----:B----4-:R-:W-:Y:S04]  /*2b480*/  STS.U8 [R4+UR4+0x7b40], R19 ;  /* 0x007b401304007988 */ /* 0x010fe80008000004 */
[----:B------:R-:W-:Y:S04]  /*2b490*/  STL [R1+0x30c8], R19 ;  /* 0x0030c81301007387 */ /* 0x000fe80000100800 */
[----:B---3--:R-:W-:Y:S04]  /*2b4a0*/  STS.U8 [R4+UR4+0x7b00], R18 ;  /* 0x007b001204007988 */ /* 0x008fe80008000004 */
[----:B------:R0:W-:Y:S04]  /*2b4b0*/  STL [R1+0x30cc], R18 ;  /* 0x0030cc1201007387 */ /* 0x0001e80000100800 */
[----:B0-----:R-:W3:Y:S01]  /*2b4c0*/  LDL.LU R18, [R1+0xb84] ;  /* 0x000b840001127983 */ /* 0x001ee20000300800 */
[----:B------:R-:W-:-:S03]  /*2b4d0*/  LOP3.LUT R0, R5, 0x20, RZ, 0x3c, !PT ;  /* 0x0000002005007812 */ /* 0x000fc600078e3cff */
[----:B--2---:R-:W-:Y:S04]  /*2b4e0*/  STS.U8 [R4+UR4+0x7bc0], R16 ;  /* 0x007bc01004007988 */ /* 0x004fe80008000004 */
[----:B------:R-:W-:Y:S04]  /*2b4f0*/  STS.U8 [R4+UR4+0x7b80], R3 ;  /* 0x007b800304007988 */ /* 0x000fe80008000004 */
[----:B---3--:R0:W-:Y:S04]  /*2b500*/  STL [R1+0x3170], R18 ;  /* 0x0031701201007387 */ /* 0x0081e80000100800 */
        /* <DEDUP_REMOVED lines=25> */
[----:B------:R0:W-:Y:S04]  /*2b6a0*/  STL [R1+0x30d0], R16 ;  /* 0x0030d01001007387 */ /* 0x0001e80000100800 */
[----:B0-----:R-:W3:Y:S04]  /*2b6b0*/  LDL.LU R16, [R1+0xb88] ;  /* 0x000b880001107983 */ /* 0x001ee80000300800 */
[----:B------:R-:W4:Y:S04]  /*2b6c0*/  LDL.LU R4, [R1+0x7dc] ;  /* 0x0007dc0001047983 */ /* 0x000f280000300800 */
[----:B------:R0:W-:Y:S04]  /*2b6d0*/  STL [R1+0x30d4], R3 ;  /* 0x0030d40301007387 */ /* 0x0001e80000100800 */
[----:B0-----:R-:W3:Y:S04]  /*2b6e0*/  LDL.LU R3, [R1+0xb8c] ;  /* 0x000b8c0001037983 */ /* 0x001ee80000300800 */
[----:B--2---:R0:W-:Y:S04]  /*2b6f0*/  STS.U8 [R0+UR4+0x400], R18 ;  /* 0x0004001200007988 */ /* 0x0041e80008000004 */
[----:B0-----:R-:W2:Y:S04]  /*2b700*/  LDL.LU R18, [R1+0x3170] ;  /* 0x0031700001127983 */ /* 0x001ea80000300800 */
[----:B---3--:R-:W-:Y:S04]  /*2b710*/  STS.U8 [R0+UR4+0x440], R3 ;  /* 0x0004400300007988 */ /* 0x008fe80008000004 */
[----:B------:R-:W-:Y:S04]  /*2b720*/  STS.U8 [R0+UR4+0x480], R16 ;  /* 0x0004801000007988 */ /* 0x000fe80008000004 */
        /* <DEDUP_REMOVED lines=58> */
[----:B------:R-:W2:Y:S04]  /*2bad0*/  LDL.LU R10, [R1+0x50] ;  /* 0x00005000010a7983 */ /* 0x000ea80000300800 */
        /* <DEDUP_REMOVED lines=33> */
[----:B------:R0:W-:Y:S02]  /*2bcf0*/  STS.U8 [R0+UR4+0x7400], R8 ;  /* 0x0074000800007988 */ /* 0x0001e40008000004 */
[----:B0-----:R-:W0:Y:S02]  /*2bd00*/  S2R R8, SR_TID.X ;  /* 0x0000000000087919 */ /* 0x001e240000002100 */
[----:B------:R-:W-:Y:S04]  /*2bd10*/  STS.U8 [R0+UR4+0x7440], R11 ;  /* 0x0074400b00007988 */ /* 0x000fe80008000004 */
[----:B--2---:R-:W-:Y:S04]  /*2bd20*/  STS.U8 [R0+UR4+0x7480], R10 ;  /* 0x0074800a00007988 */ /* 0x004fe80008000004 */
[----:B------:R-:W-:Y:S01]  /*2bd30*/  STS.U8 [R0+UR4+0x74c0], R9 ;  /* 0x0074c00900007988 */ /* 0x000fe20008000004 */
[----:B0-----:R-:W-:-:S04]  /*2bd40*/  LOP3.LUT R8, R8, 0x3f, RZ, 0xc0, !PT ;  /* 0x0000003f08087812 */ /* 0x001fc800078ec0ff */
[----:B------:R-:W-:-:S05]  /*2bd50*/  LOP3.LUT R2, R8, 0x28, RZ, 0x3c, !PT ;  /* 0x0000002808027812 */ /* 0x000fca00078e3cff */
[----:B------:R-:W-:Y:S04]  /*2bd60*/  STL [R1+0x3154], R2 ;  /* 0x0031540201007387 */ /* 0x000fe80000100800 */
[----:B----4-:R-:W-:Y:S04]  /*2bd70*/  STS.U8 [R0+UR4+0x7c40], R4 ;  /* 0x007c400400007988 */ /* 0x010fe80008000004 */
[----:B---3--:R0:W-:Y:S04]  /*2bd80*/  STS.U8 [R0+UR4+0x7c00], R5 ;  /* 0x007c000500007988 */ /* 0x0081e80008000004 */
[----:B0-----:R-:W2:Y:S04]  /*2bd90*/  LDL.LU R5, [R1+0xb74] ;  /* 0x000b740001057983 */ /* 0x001ea80000300800 */
[----:B------:R-:W-:Y:S01]  /*2bda0*/  STS.U8 [R0+UR4+0x7cc0], R6 ;  /* 0x007cc00600007988 */ /* 0x000fe20008000004 */
[----:B------:R-:W-:-:S05]  /*2bdb0*/  LOP3.LUT R2, R8, 0x20, RZ, 0x3c, !PT ;  /* 0x0000002008027812 */ /* 0x000fca00078e3cff */
[----:B------:R-:W-:Y:S04]  /*2bdc0*/  STS.U8 [R2+UR4+0x7c80], R7 ;  /* 0x007c800702007988 */ /* 0x000fe80008000004 */
        /* <DEDUP_REMOVED lines=29> */
[----:B------:R-:W2:Y:S04]  /*2bfa0*/  LDL.LU R2, [R1+0x3154] ;  /* 0x0031540001027983 */ /* 0x000ea80000300800 */
[----:B------:R0:W-:Y:S04]  /*2bfb0*/  STL [R1+0x30dc], R7 ;  /* 0x0030dc0701007387 */ /* 0x0001e80000100800 */
[----:B0-----:R-:W4:Y:S04]  /*2bfc0*/  LDL.LU R7, [R1+0xb7c] ;  /* 0x000b7c0001077983 */ /* 0x001f280000300800 */
[----:B--2---:R0:W-:Y:S04]  /*2bfd0*/  STS.U8 [R2+UR4+0x500], R5 ;  /* 0x0005000502007988 */ /* 0x0041e80008000004 */
[----:B0-----:R-:W2:Y:S04]  /*2bfe0*/  LDL.LU R5, [R1+0x3150] ;  /* 0x0031500001057983 */ /* 0x001ea80000300800 */
[----:B----4-:R-:W-:Y:S04]  /*2bff0*/  STS.U8 [R2+UR4+0x540], R7 ;  /* 0x0005400702007988 */ /* 0x010fe80008000004 */
[----:B---3--:R-:W-:Y:S04]  /*2c000*/  STS.U8 [R2+UR4+0x580], R6 ;  /* 0x0005800602007988 */ /* 0x008fe80008000004 */
[----:B--2---:R-:W-:Y:S04]  /*2c010*/  STS.U8 [R2+UR4+0x5c0], R5 ;  /* 0x0005c00502007988 */ /* 0x004fe80008000004 */
        /* <DEDUP_REMOVED lines=11> */
[----:B0-----:R-:W2:Y:S04]  /*2c0d0*/  LDL.LU R0, [R1+0x748] ;  /* 0x0007480001007983 */ /* 0x001ea80000300800 */
[----:B--2---:R0:W-:Y:S04]  /*2c0e0*/  STL [R1+0x3144], R0 ;  /* 0x0031440001007387 */ /* 0x0041e80000100800 */
[----:B0-----:R-:W2:Y:S04]  /*2c0f0*/  LDL.LU R0, [R1+0x7c0] ;  /* 0x0007c00001007983 */ /* 0x001ea80000300800 */
[----:B--2---:R0:W-:Y:S04]  /*2c100*/  STL [R1+0x3148], R0 ;  /* 0x0031480001007387 */ /* 0x0041e80000100800 */
[----:B0-----:R-:W2:Y:S04]  /*2c110*/  LDL.LU R0, [R1+0x7c4] ;  /* 0x0007c40001007983 */ /* 0x001ea80000300800 */
        /* <DEDUP_REMOVED lines=54> */
[----:B------:R4:W-:Y:S04]  /*2c480*/  STS.U8 [R2+UR4+0x4d00], R8 ;  /* 0x004d000802007988 */ /* 0x0009e80008000004 */
[----:B0-----:R-:W4:Y:S04]  /*2c490*/  LDL.LU R0, [R1+0x3140] ;  /* 0x0031400001007983 */ /* 0x001f280000300800 */
[----:B-1----:R-:W4:Y:S04]  /*2c4a0*/  LDL.LU R12, [R1+0x313c] ;  /* 0x00313c00010c7983 */ /* 0x002f280000300800 */
[----:B--2---:R-:W2:Y:S04]  /*2c4b0*/  LDL.LU R11, [R1+0x3138] ;  /* 0x00313800010b7983 */ /* 0x004ea80000300800 */
[----:B---3--:R-:W3:Y:S04]  /*2c4c0*/  LDL.LU R10, [R1+0x3134] ;  /* 0x00313400010a7983 */ /* 0x008ee80000300800 */
[----:B----4-:R-:W4:Y:S04]  /*2c4d0*/  LDL.LU R9, [R1+0x3130] ;  /* 0x0031300001097983 */ /* 0x010f280000300800 */
[----:B------:R-:W2:Y:S04]  /*2c4e0*/  LDL.LU R8, [R1+0x312c] ;  /* 0x00312c0001087983 */ /* 0x000ea80000300800 */
[----:B------:R0:W-:Y:S04]  /*2c4f0*/  STS.U8 [R2+UR4+0x4dc0], R7 ;  /* 0x004dc00702007988 */ /* 0x0001e80008000004 */
[----:B0-----:R-:W3:Y:S04]  /*2c500*/  LDL.LU R7, [R1+0xae4] ;  /* 0x000ae40001077983 */ /* 0x001ee80000300800 */
[----:B---3--:R0:W-:Y:S04]  /*2c510*/  STL [R1+0x3124], R7 ;  /* 0x0031240701007387 */ /* 0x0081e80000100800 */
[----:B0-----:R-:W3:Y:S04]  /*2c520*/  LDL.LU R7, [R1+0xb70] ;  /* 0x000b700001077983 */ /* 0x001ee80000300800 */
        /* <DEDUP_REMOVED lines=14> */
[----:B------:R-:W-:Y:S01]  /*2c610*/  STS.U8 [R2+UR4+0x6d00], R29 ;  /* 0x006d001d02007988 */ /* 0x000fe20008000004 */
[----:B------:R-:W-:-:S03]  /*2c620*/  LOP3.LUT R12, R12, 0x3f, RZ, 0xc0, !PT ;  /* 0x0000003f0c0c7812 */ /* 0x000fc600078ec0ff */
[----:B------:R-:W-:Y:S04]  /*2c630*/  STS.U8 [R2+UR4+0x6dc0], R27 ;  /* 0x006dc01b02007988 */ /* 0x000fe80008000004 */
[----:B------:R-:W-:Y:S04]  /*2c640*/  STS.U8 [R2+UR4+0x6d80], R25 ;  /* 0x006d801902007988 */ /* 0x000fe80008000004 */
[----:B------:R-:W-:Y:S04]  /*2c650*/  STS.U8 [R2+UR4+0x7500], R23 ;  /* 0x0075001702007988 */ /* 0x000fe80008000004 */
[----:B------:R-:W-:Y:S04]  /*2c660*/  STS.U8 [R2+UR4+0x7540], R21 ;  /* 0x0075401502007988 */ /* 0x000fe80008000004 */
[----:B------:R-:W-:Y:S04]  /*2c670*/  STS.U8 [R2+UR4+0x7580], R17 ;  /* 0x0075801102007988 */ /* 0x000fe80008000004 */
[----:B------:R0:W-:Y:S02]  /*2c680*/  STS.U8 [R2+UR4+0x75c0], R13 ;  /* 0x0075c00d02007988 */ /* 0x0001e40008000004 */
[----:B0-----:R-:W-:-:S02]  /*2c690*/  LOP3.LUT R2, R0, 0x30, RZ, 0x3c, !PT ;  /* 0x0000003000027812 */ /* 0x001fc400078e3cff */
[----:B---3--:R0:W-:Y:S04]  /*2c6a0*/  STL [R1+0x3128], R7 ;  /* 0x0031280701007387 */ /* 0x0081e80000100800 */
        /* <DEDUP_REMOVED lines=22> */
[----:B------:R-:W3:Y:S04]  /*2c810*/  LDL.LU R12, [R1+0x7bc] ;  /* 0x0007bc00010c7983 */ /* 0x000ee80000300800 */
[----:B--2---:R-:W-:Y:S04]  /*2c820*/  STS.U8 [R7+UR4+0x7d40], R8 ;  /* 0x007d400807007988 */ /* 0x004fe80008000004 */
[----:B------:R0:W-:Y:S04]  /*2c830*/  STL [R1+0x30e0], R8 ;  /* 0x0030e00801007387 */ /* 0x0001e80000100800 */
[----:B----4-:R-:W-:Y:S04]  /*2c840*/  STS.U8 [R7+UR4+0x7d00], R9 ;  /* 0x007d000907007988 */ /* 0x010fe80008000004 */
[----:B------:R-:W-:Y:S04]  /*2c850*/  STS.U8 [R7+UR4+0x7dc0], R10 ;  /* 0x007dc00a07007988 */ /* 0x000fe80008000004 */
[----:B------:R-:W-:Y:S04]  /*2c860*/  STS.U8 [R7+UR4+0x7d80], R11 ;  /* 0x007d800b07007988 */ /* 0x000fe80008000004 */
[----:B0-----:R-:W2:Y:S04]  /*2c870*/  LDL.LU R8, [R1+0xae8] ;  /* 0x000ae80001087983 */ /* 0x001ea80000300800 */
[----:B------:R0:W-:Y:S04]  /*2c880*/  STL [R1+0x30e4], R9 ;  /* 0x0030e40901007387 */ /* 0x0001e80000100800 */
[----:B0-----:R-:W4:Y:S04]  /*2c890*/  LDL.LU R9, [R1+0xaec] ;  /* 0x000aec0001097983 */ /* 0x001f280000300800 */
[----:B------:R0:W-:Y:S04]  /*2c8a0*/  STL [R1+0x3114], R0 ;  /* 0x0031140001007387 */ /* 0x0001e80000100800 */
[----:B0-----:R-:W3:Y:S04]  /*2c8b0*/  LDL.LU R0, [R1+0xb64] ;  /* 0x000b640001007983 */ /* 0x001ee80000300800 */
[----:B------:R0:W-:Y:S04]  /*2c8c0*/  STL [R1+0x30e8], R10 ;  /* 0x0030e80a01007387 */ /* 0x0001e80000100800 */
[----:B0-----:R-:W2:Y:S04]  /*2c8d0*/  LDL.LU R10, [R1+0xb68] ;  /* 0x000b6800010a7983 */ /* 0x001ea80000300800 */
[----:B------:R-:W4:Y:S04]  /*2c8e0*/  LDL.LU R7, [R1+0x3128] ;  /* 0x0031280001077983 */ /* 0x000f280000300800 */
[----:B------:R0:W-:Y:S04]  /*2c8f0*/  STL [R1+0x30ec], R11 ;  /* 0x0030ec0b01007387 */ /* 0x0001e80000100800 */
[----:B0-----:R-:W3:Y:S04]  /*2c900*/  LDL.LU R11, [R1+0xb6c] ;  /* 0x000b6c00010b7983 */ /* 0x001ee80000300800 */
[----:B----4-:R0:W-:Y:S04]  /*2c910*/  STS.U8 [R2+UR4+0x600], R7 ;  /* 0x0006000702007988 */ /* 0x0101e80008000004 */
[----:B0-----:R-:W4:Y:S04]  /*2c920*/  LDL.LU R7, [R1+0x3124] ;  /* 0x0031240001077983 */ /* 0x001f280000300800 */
[----:B---3--:R-:W-:Y:S04]  /*2c930*/  STS.U8 [R2+UR4+0x640], R11 ;  /* 0x0006400b02007988 */ /* 0x008fe80008000004 */
[----:B--2---:R-:W-:Y:S04]  /*2c940*/  STS.U8 [R2+UR4+0x680], R10 ;  /* 0x0006800a02007988 */ /* 0x004fe80008000004 */
        /* <DEDUP_REMOVED lines=100> */
[----:B------:R0:W-:Y:S04]  /*2cf90*/  STL [R1+0x30f0], R12 ;  /* 0x0030f00c01007387 */ /* 0x0001e80000100800 */
        /* <DEDUP_REMOVED lines=15> */
[----:B------:R-:W-:-:S03]  /*2d090*/  LOP3.LUT R15, R0, 0x38, RZ, 0x3c, !PT ;  /* 0x00000038000f7812 */ /* 0x000fc600078e3cff */
[----:B------:R-:W4:Y:S04]  /*2d0a0*/  LDL.LU R23, [R1+0x944] ;  /* 0x0009440001177983 */ /* 0x000f280000300800 */
[----:B------:R-:W4:Y:S04]  /*2d0b0*/  LDL.LU R0, [R1+0x940] ;  /* 0x0009400001007983 */ /* 0x000f280000300800 */
[----:B---3--:R-:W-:Y:S04]  /*2d0c0*/  STS.U8 [R2+UR4+0x7e00], R13 ;  /* 0x007e000d02007988 */ /* 0x008fe80008000004 */
[----:B------:R0:W-:Y:S04]  /*2d0d0*/  STL [R1+0x30f4], R13 ;  /* 0x0030f40d01007387 */ /* 0x0001e80000100800 */
[----:B--2---:R-:W-:Y:S04]  /*2d0e0*/  STS.U8 [R2+UR4+0x7ec0], R17 ;  /* 0x007ec01102007988 */ /* 0x004fe80008000004 */
[----:B------:R-:W-:Y:S04]  /*2d0f0*/  STS.U8 [R2+UR4+0x7e80], R21 ;  /* 0x007e801502007988 */ /* 0x000fe80008000004 */
[----:B0-----:R-:W2:Y:S04]  /*2d100*/  LDL.LU R13, [R1+0xb58] ;  /* 0x000b5800010d7983 */ /* 0x001ea80000300800 */
[----:B------:R0:W-:Y:S04]  /*2d110*/  STL [R1+0x30f8], R17 ;  /* 0x0030f81101007387 */ /* 0x0001e80000100800 */
        /* <DEDUP_REMOVED lines=10> */
[----:B0-----:R-:W2:Y:S04]  /*2d1c0*/  LDL.LU R21, [R1+0xb60] ;  /* 0x000b600001157983 */ /* 0x001ea80000300800 */
[----:B--2---:R-:W-:Y:S04]  /*2d1d0*/  STS.U8 [R15+UR4+0x700], R21 ;  /* 0x000700150f007988 */ /* 0x004fe80008000004 */
[----:B---3--:R-:W-:Y:S04]  /*2d1e0*/  STS.U8 [R15+UR4+0x740], R17 ;  /* 0x000740110f007988 */ /* 0x008fe80008000004 */
        /* <DEDUP_REMOVED lines=17> */
[----:B------:R1:W-:Y:S04]  /*2d300*/  STS.U8 [R15+UR4+0x27c0], R0 ;  /* 0x0027c0000f007988 */ /* 0x0003e80008000004 */
[----:B0-----:R-:W2:Y:S04]  /*2d310*/  LDL.LU R23, [R1+0x7a8] ;  /* 0x0007a80001177983 */ /* 0x001ea80000300800 */
[----:B-1----:R-:W3:Y:S04]  /*2d320*/  LDL.LU R0, [R1+0x7a4] ;  /* 0x0007a40001007983 */ /* 0x002ee80000300800 */
[----:B------:R-:W4:Y:S04]  /*2d330*/  LDL.LU R21, [R1+0x79c] ;  /* 0x00079c0001157983 */ /* 0x000f280000300800 */
[----:B------:R-:W-:Y:S04]  /*2d340*/  STS.U8 [R15+UR4+0x2f40], R24 ;  /* 0x002f40180f007988 */ /* 0x000fe80008000004 */
[----:B------:R-:W-:Y:S04]  /*2d350*/  STS.U8 [R15+UR4+0x2f00], R26 ;  /* 0x002f001a0f007988 */ /* 0x000fe80008000004 */
[----:B------:R-:W-:Y:S04]  /*2d360*/  STS.U8 [R15+UR4+0x2fc0], R28 ;  /* 0x002fc01c0f007988 */ /* 0x000fe80008000004 */
[----:B------:R-:W-:Y:S04]  /*2d370*/  STS.U8 [R15+UR4+0x2f80], R2 ;  /* 0x002f80020f007988 */ /* 0x000fe80008000004 */
[----:B------:R-:W-:Y:S04]  /*2d380*/  STS.U8 [R15+UR4+0x3700], R14 ;  /* 0x0037000e0f007988 */ /* 0x000fe80008000004 */
[----:B----4-:R0:W-:Y:S04]  /*2d390*/  STL [R1+0x3100], R21 ;  /* 0x0031001501007387 */ /* 0x0101e80000100800 */
        /* <DEDUP_REMOVED lines=22> */
[----:B------:R0:W-:Y:S04]  /*2d500*/  STS.U8 [R15+UR4+0x3740], R29 ;  /* 0x0037401d0f007988 */ /* 0x0001e80008000004 */
[----:B------:R-:W4:Y:S04]  /*2d510*/  LDL.LU R14, [R1+0xa4] ;  /* 0x0000a400010e7983 */ /* 0x000f280000300800 */
[----:B------:R1:W-:Y:S04]  /*2d520*/  STS.U8 [R15+UR4+0x3780], R27 ;  /* 0x0037801b0f007988 */ /* 0x0003e80008000004 */
[----:B------:R1:W-:Y:S04]  /*2d530*/  STS.U8 [R15+UR4+0x37c0], R25 ;  /* 0x0037c0190f007988 */ /* 0x0003e80008000004 */
[----:B--2---:R2:W-:Y:S04]  /*2d540*/  STS.U8 [R15+UR4+0x3f40], R23 ;  /* 0x003f40170f007988 */ /* 0x0045e80008000004 */
[----:B---3--:R3:W-:Y:S04]  /*2d550*/  STS.U8 [R15+UR4+0x3f00], R0 ;  /* 0x003f00000f007988 */ /* 0x0087e80008000004 */
[----:B0-----:R-:W4:Y:S04]  /*2d560*/  LDL.LU R29, [R1+0xa0] ;  /* 0x0000a000011d7983 */ /* 0x001f280000300800 */
[----:B-1----:R-:W4:Y:S04]  /*2d570*/  LDL.LU R27, [R1+0x9c] ;  /* 0x00009c00011b7983 */ /* 0x002f280000300800 */
[----:B------:R-:W4:Y:S04]  /*2d580*/  LDL.LU R25, [R1+0x24] ;  /* 0x0000240001197983 */ /* 0x000f280000300800 */
[----:B--2---:R-:W2:Y:S04]  /*2d590*/  LDL.LU R23, [R1+0x20] ;  /* 0x0000200001177983 */ /* 0x004ea80000300800 */
[----:B---3--:R-:W3:Y:S04]  /*2d5a0*/  LDL.LU R0, [R1+0x1c] ;  /* 0x00001c0001007983 */ /* 0x008ee80000300800 */
[----:B----4-:R0:W-:Y:S04]  /*2d5b0*/  STS.U8 [R15+UR4+0x3fc0], R21 ;  /* 0x003fc0150f007988 */ /* 0x0101e80008000004 */
[----:B0-----:R-:W4:Y:S04]  /*2d5c0*/  LDL.LU R21, [R1+0x3100] ;  /* 0x0031000001157983 */ /* 0x001f280000300800 */
[----:B----4-:R0:W-:Y:S04]  /*2d5d0*/  STS.U8 [R15+UR4+0x3f80], R21 ;  /* 0x003f80150f007988 */ /* 0x0101e80008000004 */
[----:B------:R1:W-:Y:S04]  /*2d5e0*/  STS.U8 [R15+UR4+0x4700], R17 ;  /* 0x004700110f007988 */ /* 0x0003e80008000004 */
[----:B------:R4:W-:Y:S04]  /*2d5f0*/  STS.U8 [R15+UR4+0x4740], R13 ;  /* 0x0047400d0f007988 */ /* 0x0009e80008000004 */
[----:B------:R2:W-:Y:S04]  /*2d600*/  STS.U8 [R15+UR4+0x4780], R12 ;  /* 0x0047800c0f007988 */ /* 0x0005e80008000004 */
[----:B------:R3:W-:Y:S04]  /*2d610*/  STS.U8 [R15+UR4+0x47c0], R11 ;  /* 0x0047c00b0f007988 */ /* 0x0007e80008000004 */
[----:B------:R3:W-:Y:S04]  /*2d620*/  STS.U8 [R15+UR4+0x4f40], R10 ;  /* 0x004f400a0f007988 */ /* 0x0007e80008000004 */
[----:B------:R3:W-:Y:S04]  /*2d630*/  STS.U8 [R15+UR4+0x4f00], R9 ;  /* 0x004f00090f007988 */ /* 0x0007e80008000004 */
[----:B0-----:R-:W3:Y:S04]  /*2d640*/  LDL.LU R21, [R1+0x30fc] ;  /* 0x0030fc0001157983 */ /* 0x001ee80000300800 */
[----:B-1----:R-:W3:Y:S04]  /*2d650*/  LDL.LU R17, [R1+0x30f8] ;  /* 0x0030f80001117983 */ /* 0x002ee80000300800 */
[----:B----4-:R-:W4:Y:S04]  /*2d660*/  LDL.LU R13, [R1+0x30f4] ;  /* 0x0030f400010d7983 */ /* 0x010f280000300800 */
[----:B--2---:R-:W2:Y:S04]  /*2d670*/  LDL.LU R12, [R1+0x30f0] ;  /* 0x0030f000010c7983 */ /* 0x004ea80000300800 */
[----:B---3--:R-:W3:Y:S04]  /*2d680*/  LDL.LU R11, [R1+0x30ec] ;  /* 0x0030ec00010b7983 */ /* 0x008ee80000300800 */
[----:B------:R-:W4:Y:S04]  /*2d690*/  LDL.LU R10, [R1+0x30e8] ;  /* 0x0030e800010a7983 */ /* 0x000f280000300800 */
[----:B------:R0:W-:Y:S04]  /*2d6a0*/  STS.U8 [R15+UR4+0x4fc0], R8 ;  /* 0x004fc0080f007988 */ /* 0x0001e80008000004 */
[----:B------:R-:W2:Y:S04]  /*2d6b0*/  LDL.LU R9, [R1+0x30e4] ;  /* 0x0030e40001097983 */ /* 0x000ea80000300800 */
[----:B------:R1:W-:Y:S04]  /*2d6c0*/  STS.U8 [R15+UR4+0x4f80], R7 ;  /* 0x004f80070f007988 */ /* 0x0003e80008000004 */
[----:B------:R1:W-:Y:S04]  /*2d6d0*/  STS.U8 [R15+UR4+0x5700], R6 ;  /* 0x005700060f007988 */ /* 0x0003e80008000004 */
[----:B------:R1:W-:Y:S04]  /*2d6e0*/  STS.U8 [R15+UR4+0x5740], R3 ;  /* 0x005740030f007988 */ /* 0x0003e80008000004 */
[----:B------:R1:W-:Y:S04]  /*2d6f0*/  STS.U8 [R15+UR4+0x5780], R16 ;  /* 0x005780100f007988 */ /* 0x0003e80008000004 */
[----:B------:R1:W-:Y:S04]  /*2d700*/  STS.U8 [R15+UR4+0x57c0], R18 ;  /* 0x0057c0120f007988 */ /* 0x0003e80008000004 */
[----:B0-----:R-:W4:Y:S04]  /*2d710*/  LDL.LU R8, [R1+0x30e0] ;  /* 0x0030e00001087983 */ /* 0x001f280000300800 */
[----:B-1----:R-:W2:Y:S04]  /*2d720*/  LDL.LU R7, [R1+0x30dc] ;  /* 0x0030dc0001077983 */ /* 0x002ea80000300800 */
[----:B------:R-:W4:Y:S04]  /*2d730*/  LDL.LU R6, [R1+0x30d8] ;  /* 0x0030d80001067983 */ /* 0x000f280000300800 */
[----:B------:R0:W-:Y:S04]  /*2d740*/  STS.U8 [R15+UR4+0x5f40], R19 ;  /* 0x005f40130f007988 */ /* 0x0001e80008000004 */
[----:B------:R-:W4:Y:S04]  /*2d750*/  LDL.LU R3, [R1+0x30d4] ;  /* 0x0030d40001037983 */ /* 0x000f280000300800 */
[----:B------:R-:W4:Y:S04]  /*2d760*/  LDL.LU R16, [R1+0x30d0] ;  /* 0x0030d00001107983 */ /* 0x000f280000300800 */
[----:B------:R-:W4:Y:S04]  /*2d770*/  LDL.LU R18, [R1+0x30cc] ;  /* 0x0030cc0001127983 */ /* 0x000f280000300800 */
[----:B------:R1:W-:Y:S04]  /*2d780*/  STS.U8 [R15+UR4+0x5f00], R20 ;  /* 0x005f00140f007988 */ /* 0x0003e80008000004 */
[----:B------:R1:W-:Y:S04]  /*2d790*/  STS.U8 [R15+UR4+0x5fc0], R22 ;  /* 0x005fc0160f007988 */ /* 0x0003e80008000004 */
[----:B------:R1:W-:Y:S04]  /*2d7a0*/  STS.U8 [R15+UR4+0x5f80], R24 ;  /* 0x005f80180f007988 */ /* 0x0003e80008000004 */
[----:B------:R1:W-:Y:S04]  /*2d7b0*/  STS.U8 [R15+UR4+0x6700], R5 ;  /* 0x006700050f007988 */ /* 0x0003e80008000004 */
[----:B0-----:R-:W4:Y:S04]  /*2d7c0*/  LDL.LU R19, [R1+0x30c8] ;  /* 0x0030c80001137983 */ /* 0x001f280000300800 */
[----:B------:R0:W-:Y:S04]  /*2d7d0*/  STS.U8 [R15+UR4+0x6740], R4 ;  /* 0x006740040f007988 */ /* 0x0001e80008000004 */
[----:B-1----:R-:W4:Y:S04]  /*2d7e0*/  LDL.LU R20, [R1+0x30c4] ;  /* 0x0030c40001147983 */ /* 0x002f280000300800 */
[----:B------:R-:W4:Y:S04]  /*2d7f0*/  LDL.LU R22, [R1+0x30c0] ;  /* 0x0030c00001167983 */ /* 0x000f280000300800 */
[----:B------:R1:W-:Y:S04]  /*2d800*/  STS.U8 [R15+UR4+0x6780], R26 ;  /* 0x0067801a0f007988 */ /* 0x0003e80008000004 */
[----:B------:R-:W4:Y:S04]  /*2d810*/  LDL.LU R24, [R1+0x30bc] ;  /* 0x0030bc0001187983 */ /* 0x000f280000300800 */
[----:B------:R-:W3:Y:S04]  /*2d820*/  LDL R5, [R1+0x1338] ;  /* 0x0013380001057983 */ /* 0x000ee80000100800 */
[----:B------:R1:W-:Y:S04]  /*2d830*/  STS.U8 [R15+UR4+0x67c0], R28 ;  /* 0x0067c01c0f007988 */ /* 0x0003e80008000004 */
[----:B------:R1:W-:Y:S04]  /*2d840*/  STS.U8 [R15+UR4+0x6f40], R2 ;  /* 0x006f40020f007988 */ /* 0x0003e80008000004 */
[----:B0-----:R-:W3:Y:S04]  /*2d850*/  LDL R4, [R1+0x133c] ;  /* 0x00133c0001047983 */ /* 0x001ee80000100800 */
[----:B-1----:R-:W2:Y:S04]  /*2d860*/  LDL.LU R26, [R1+0x30b8] ;  /* 0x0030b800011a7983 */ /* 0x002ea80000300800 */
[----:B------:R0:W-:Y:S04]  /*2d870*/  STS.U8 [R15+UR4+0x6f00], R14 ;  /* 0x006f000e0f007988 */ /* 0x0001e80008000004 */
[----:B------:R1:W-:Y:S04]  /*2d880*/  STS.U8 [R15+UR4+0x6fc0], R29 ;  /* 0x006fc01d0f007988 */ /* 0x0003e80008000004 */
[----:B------:R1:W-:Y:S04]  /*2d890*/  STS.U8 [R15+UR4+0x6f80], R27 ;  /* 0x006f801b0f007988 */ /* 0x0003e80008000004 */
[----:B------:R-:W4:Y:S04]  /*2d8a0*/  LDL.LU R28, [R1+0x30b4] ;  /* 0x0030b400011c7983 */ /* 0x000f280000300800 */
[----:B------:R-:W2:Y:S04]  /*2d8b0*/  LDL.LU R2, [R1+0x30b0] ;  /* 0x0030b00001027983 */ /* 0x000ea80000300800 */
[----:B------:R1:W-:Y:S04]  /*2d8c0*/  STS.U8 [R15+UR4+0x7700], R25 ;  /* 0x007700190f007988 */ /* 0x0003e80008000004 */
[----:B0-----:R-:W4:Y:S04]  /*2d8d0*/  LDL.LU R14, [R1+0x30ac] ;  /* 0x0030ac00010e7983 */ /* 0x001f280000300800 */
[----:B-1----:R-:W3:Y:S04]  /*2d8e0*/  LDL.LU R29, [R1+0x30a8] ;  /* 0x0030a800011d7983 */ /* 0x002ee80000300800 */
[----:B------:R-:W2:Y:S04]  /*2d8f0*/  LDL.LU R27, [R1+0x30a4] ;  /* 0x0030a400011b7983 */ /* 0x000ea80000300800 */
[----:B------:R0:W-:Y:S04]  /*2d900*/  STS.U8 [R15+UR4+0x7740], R23 ;  /* 0x007740170f007988 */ /* 0x0001e80008000004 */
[----:B------:R1:W-:Y:S04]  /*2d910*/  STS.U8 [R15+UR4+0x7780], R0 ;  /* 0x007780000f007988 */ /* 0x0003e80008000004 */
[----:B------:R-:W4:Y:S04]  /*2d920*/  LDL.LU R25, [R1+0x30a0] ;  /* 0x0030a00001197983 */ /* 0x000f280000300800 */
[----:B0-----:R-:W3:Y:S04]  /*2d930*/  LDL.LU R23, [R1+0x309c] ;  /* 0x00309c0001177983 */ /* 0x001ee80000300800 */
[----:B-1----:R-:W2:Y:S04]  /*2d940*/  LDL.LU R0, [R1+0x3098] ;  /* 0x0030980001007983 */ /* 0x002ea80000300800 */
[----:B--2---:R0:W-:Y:S04]  /*2d950*/  STS.U8 [R15+UR4+0x77c0], R0 ;  /* 0x0077c0000f007988 */ /* 0x0041e80008000004 */
[----:B0-----:R-:W2:Y:S04]  /*2d960*/  LDL.LU R0, [R1+0x3094] ;  /* 0x0030940001007983 */ /* 0x001ea80000300800 */
[----:B---3--:R-:W-:Y:S04]  /*2d970*/  STS.U8 [R15+UR4+0x7f40], R23 ;  /* 0x007f40170f007988 */ /* 0x008fe80008000004 */
[----:B----4-:R-:W-:Y:S04]  /*2d980*/  STS.U8 [R15+UR4+0x7f00], R25 ;  /* 0x007f00190f007988 */ /* 0x010fe80008000004 */
[----:B------:R-:W-:Y:S04]  /*2d990*/  STS.U8 [R15+UR4+0x7fc0], R27 ;  /* 0x007fc01b0f007988 */ /* 0x000fe80008000004 */
[----:B------:R0:W-:Y:S01]  /*2d9a0*/  STS.U8 [R15+UR4+0x7f80], R29 ;  /* 0x007f801d0f007988 */ /* 0x0001e20008000004 */
[----:B------:R-:W-:Y:S06]  /*2d9b0*/  BAR.SYNC.DEFER_BLOCKING 0x0 ;  /* 0x0000000000007b1d */ /* 0x000fec0000010000 */
[----:B0-----:R-:W3:Y:S01]  /*2d9c0*/  LDL.LU R15, [R1+0x3090] ;  /* 0x00309000010f7983 */ /* 0x001ee20000300800 */
[----:B--2---:R-:W-:-:S06]  /*2d9d0*/  PRMT R0, RZ, 0x7610, R0 ;  /* 0x00007610ff007816 */ /* 0x004fcc0000000000 */
[----:B------:R-:W2:Y:S04]  /*2d9e0*/  @!P1 LDG.E.U8 R0, desc[UR32][R4.64] ;  /* 0x0000002004009981 */ /* 0x000ea8000c1e1100 */
[----:B--2---:R0:W-:Y:S04]  /*2d9f0*/  STL [R1+0x1cc], R0 ;  /* 0x0001cc0001007387 */ /* 0x0041e80000100800 */
[----:B0-----:R-:W2:Y:S04]  /*2da00*/  LDL.LU R0, [R1+0x308c] ;  /* 0x00308c0001007983 */ /* 0x001ea80000300800 */
[----:B------:R-:W4:Y:S04]  /*2da10*/  LDL R4, [R1+0x1340] ;  /* 0x0013400001047983 */ /* 0x000f280000100800 */
[----:B------:R-:W4:Y:S01]  /*2da20*/  LDL R5, [R1+0x1344] ;  /* 0x0013440001057983 */ /* 0x000f220000100800 */
[----:B------:R-:W-:-:S02]  /*2da30*/  PRMT R2, RZ, 0x7610, R2 ;  /* 0x00007610ff027816 */ /* 0x000fc40000000002 */
[----:B----4-:R-:W-:-:S04]  /*2da40*/  @!P0 LOP3.LUT R5, R5, R4, RZ, 0x3c, !PT ;  /* 0x0000000405058212 */ /* 0x010fc800078e3cff */
[----:B------:R-:W-:-:S04]  /*2da50*/  @!P0 LOP3.LUT R4, R5, R4, RZ, 0x3c, !PT ;  /* 0x0000000405048212 */ /* 0x000fc800078e3cff */
[----:B------:R-:W-:-:S05]  /*2da60*/  @!P0 LOP3.LUT R5, R5, R4, RZ, 0x3c, !PT ;  /* 0x0000000405058212 */ /* 0x000fca00078e3cff */
[----:B------:R0:W4:Y:S04]  /*2da70*/  @!P0 LDG.E.U8 R2, desc[UR32][R4.64] ;  /* 0x0000002004028981 */ /* 0x000128000c1e1100 */
[----:B------:R-:W0:Y:S04]  /*2da80*/  LDL R4, [R1+0xc94] ;  /* 0x000c940001047983 */ /* 0x000e280000100800 */
[----:B------:R-:W0:Y:S01]  /*2da90*/  LDL R5, [R1+0x131c] ;  /* 0x00131c0001057983 */ /* 0x000e220000100800 */
[----:B---3--:R-:W-:Y:S02]  /*2daa0*/  PRMT R15, RZ, 0x7610, R15 ;  /* 0x00007610ff0f7816 */ /* 0x008fe4000000000f */
[----:B0-----:R-:W-:-:S04]  /*2dab0*/  @!P0 LOP3.LUT R5, R5, R4, RZ, 0x3c, !PT ;  /* 0x0000000405058212 */ /* 0x001fc800078e3cff */
[----:B------:R-:W-:-:S04]  /*2dac0*/  @!P0 LOP3.LUT R4, R5, R4, RZ, 0x3c, !PT ;  /* 0x0000000405048212 */ /* 0x000fc800078e3cff */
[----:B------:R-:W-:-:S05]  /*2dad0*/  @!P0 LOP3.LUT R5, R5, R4, RZ, 0x3c, !PT ;  /* 0x0000000405058212 */ /* 0x000fca00078e3cff */
[----:B------:R-:W3:Y:S04]  /*2dae0*/  @!P0 LDG.E.U8 R15, desc[UR32][R4.64] ;  /* 0x00000020040f8981 */ /* 0x000ee8000c1e1100 */
[----:B----4-:R-:W-:Y:S04]  /*2daf0*/  STL [R1+0x2ea8], R2 ;  /* 0x002ea80201007387 */ /* 0x010fe80000100800 */
[----:B---3--:R0:W-:Y:S04]  /*2db00*/  STL [R1+0x1c8], R15 ;  /* 0x0001c80f01007387 */ /* 0x0081e80000100800 */
[----:B0-----:R-:W3:Y:S04]  /*2db10*/  LDL.LU R15, [R1+0x3088] ;  /* 0x00308800010f7983 */ /* 0x001ee80000300800 */
[----:B------:R-:W4:Y:S04]  /*2db20*/  LDL R4, [R1+0x1308] ;  /* 0x0013080001047983 */ /* 0x000f280000100800 */
[----:B------:R-:W4:Y:S01]  /*2db30*/  LDL R5, [R1+0x1334] ;  /* 0x0013340001057983 */ /* 0x000f220000100800 */
[----:B--2---:R-:W-:-:S02]  /*2db40*/  PRMT R0, RZ, 0x7610, R0 ;  /* 0x00007610ff007816 */ /* 0x004fc40000000000 */
[----:B----4-:R-:W-:-:S04]  /*2db50*/  @!P1 LOP3.LUT R5, R5, R4, RZ, 0x3c, !PT ;  /* 0x0000000405059212 */ /* 0x010fc800078e3cff */
[----:B------:R-:W-:-:S04]  /*2db60*/  @!P1 LOP3.LUT R4, R5, R4, RZ, 0x3c, !PT ;  /* 0x0000000405049212 */ /* 0x000fc800078e3cff */
[----:B------:R-:W-:-:S05]  /*2db70*/  @!P1 LOP3.LUT R5, R5, R4, RZ, 0x3c, !PT ;  /* 0x0000000405059212 */ /* 0x000fca00078e3cff */
[----:B------:R-:W2:Y:S04]  /*2db80*/  @!P1 LDG.E.U8 R0, desc[UR32][R4.64] ;  /* 0x0000002004009981 */ /* 0x000ea8000c1e1100 */
[----:B--2---:R0:W-:Y:S04]  /*2db90*/  STL [R1+0x1c4], R0 ;  /* 0x0001c40001007387 */ /* 0x0041e80000100800 */
[----:B0-----:R-:W2:Y:S04]  /*2dba0*/  LDL.LU R0, [R1+0x3084] ;  /* 0x0030840001007983 */ /* 0x001ea80000300800 */
[----:B------:R-:W4:Y:S04]  /*2dbb0*/  LDL R4, [R1+0x1318] ;  /* 0x0013180001047983 */ /* 0x000f280000100800 */
[----:B------:R-:W4:Y:S01]  /*2dbc0*/  LDL R5, [R1+0x1710] ;  /* 0x0017100001057983 */ /* 0x000f220000100800 */
[----:B---3--:R-:W-:-:S02]  /*2dbd0*/  PRMT R15, RZ, 0x7610, R15 ;  /* 0x00007610ff0f7816 */ /* 0x008fc4000000000f */
[----:B----4-:R-:W-:-:S04]  /*2dbe0*/  @!P0 LOP3.LUT R5, R5, R4, RZ, 0x3c, !PT ;  /* 0x0000000405058212 */ /* 0x010fc800078e3cff */
[----:B------:R-:W-:-:S04]  /*2dbf0*/  @!P0 LOP3.LUT R4, R5, R4, RZ, 0x3c, !PT ;  /* 0x0000000405048212 */ /* 0x000fc800078e3cff */
[----:B------:R-:W-:-:S05]  /*2dc00*/  @!P0 LOP3.LUT R5, R5, R4, RZ, 0x3c, !PT ;  /* 0x0000000405058212 */ /* 0x000fca00078e3cff */
[----:B------:R-:W3:Y:S04]  /*2dc10*/  @!P0 LDG.E.U8 R15, desc[UR32][R4.64] ;  /* 0x00000020040f8981 */ /* 0x000ee8000c1e1100 */
        /* <DEDUP_REMOVED lines=704> */
[----:B--2---:R-:W-:Y:S02]  /*30820*/  PRMT R0, RZ, 0x7610, R0 ;  /* 0x00007610ff007816 */ /* 0x004fe40000000000 */
[----:B0-----:R-:W-:-:S04]  /*30830*/  @!P1 LOP3.LUT R5, R5, R4, RZ, 0x3c, !PT ;  /* 0x0000000405059212 */ /* 0x001fc800078e3cff */
[----:B------:R-:W-:-:S04]  /*30840*/  @!P1 LOP3.LUT R4, R5, R4, RZ, 0x3c, !PT ;  /* 0x0000000405049212 */ /* 0x000fc800078e3cff */
[----:B------:R-:W-:-:S05]  /*30850*/  @!P1 LOP3.LUT R5, R5, R4, RZ, 0x3c, !PT ;  /* 0x0000000405059212 */ /* 0x000fca00078e3cff */
[----:B------:R-:W2:Y:S04]  /*30860*/  @!P1 LDG.E.U8 R0, desc[UR32][R4.64] ;  /* 0x0000002004009981 */ /* 0x000ea8000c1e1100 */
[----:B----4-:R0:W-:Y:S04]  /*30870*/  STL [R1+0x68], R27 ;  /* 0x0000681b01007387 */ /* 0x0101e80000100800 */
[----:B0-----:R-:W4:Y:S04]  /*30880*/  LDL R27, [R1+0x1484] ;  /* 0x00148400011b7983 */ /* 0x001f280000100800 */
        /* <DEDUP_REMOVED lines=35> */
[----:B------:R-:W2:Y:S01]  /*30ac0*/  @!P1 LDG.E.U8 R0, desc[UR32][R4.64] ;  /* 0x0000002004009981 */ /* 0x000ea2000c1e1100 */
[----:B---3--:R-:W-:-:S03]  /*30ad0*/  PRMT R15, RZ, 0x7610, R15 ;  /* 0x00007610ff0f7816 */ /* 0x008fc6000000000f */
[----:B--2---:R0:W-:Y:S04]  /*30ae0*/  STL [R1+0x54], R0 ;  /* 0x0000540001007387 */ /* 0x0041e80000100800 */
[----:B0-----:R-:W2:Y:S04]  /*30af0*/  LDL.LU R0, [R1+0x2f38] ;  /* 0x002f380001007983 */ /* 0x001ea80000300800 */
[----:B------:R-:W3:Y:S01]  /*30b00*/  LDL R5, [R1+0x1480] ;  /* 0x0014800001057983 */ /* 0x000ee20000100800 */
[----:B------:R-:W-:-:S03]  /*30b10*/  @!P0 IMAD.MOV.U32 R4, RZ, RZ, R27 ;  /* 0x000000ffff048224 */ /* 0x000fc600078e001b */
[----:B------:R-:W4:Y:S04]  /*30b20*/  LDL R27, [R1+0x145c] ;  /* 0x00145c00011b7983 */ /* 0x000f280000100800 */
[----:B---3--:R-:W3:Y:S04]  /*30b30*/  @!P0 LDG.E.U8 R15, desc[UR32][R4.64] ;  /* 0x00000020040f8981 */ /* 0x008ee8000c1e1100 */
        /* <DEDUP_REMOVED lines=20> */
[----:B------:R-:W-:Y:S02]  /*30c80*/  PRMT R28, RZ, 0x7610, R28 ;  /* 0x00007610ff1c7816 */ /* 0x000fe4000000001c */
[----:B0-----:R-:W-:-:S04]  /*30c90*/  @!P1 LOP3.LUT R5, R5, R4, RZ, 0x3c, !PT ;  /* 0x0000000405059212 */ /* 0x001fc800078e3cff */
[----:B------:R-:W-:-:S04]  /*30ca0*/  @!P1 LOP3.LUT R4, R5, R4, RZ, 0x3c, !PT ;  /* 0x0000000405049212 */ /* 0x000fc800078e3cff */
[----:B------:R-:W-:Y:S01]  /*30cb0*/  @!P1 LOP3.LUT R5, R5, R4, RZ, 0x3c, !PT ;  /* 0x0000000405059212 */ /* 0x000fe200078e3cff */
[----:B----4-:R0:W-:Y:S04]  /*30cc0*/  STL [R1+0x48], R29 ;  /* 0x0000481d01007387 */ /* 0x0101e80000100800 */
[----:B------:R1:W4:Y:S01]  /*30cd0*/  @!P1 LDG.E.U8 R28, desc[UR32][R4.64] ;  /* 0x00000020041c9981 */ /* 0x000322000c1e1100 */
[----:B---3--:R-:W-:-:S03]  /*30ce0*/  PRMT R15, RZ, 0x7610, R15 ;  /* 0x00007610ff0f7816 */ /* 0x008fc6000000000f */
[----:B0-----:R-:W3:Y:S04]  /*30cf0*/  LDL R29, [R1+0x144c] ;  /* 0x00144c00011d7983 */ /* 0x001ee80000100800 */
[----:B------:R-:W1:Y:S04]  /*30d00*/  LDL R4, [R1+0x1460] ;  /* 0x0014600001047983 */ /* 0x000e680000100800 */
[----:B------:R-:W1:Y:S02]  /*30d10*/  LDL R5, [R1+0x1464] ;  /* 0x0014640001057983 */ /* 0x000e640000100800 */
[----:B-1----:R-:W-:-:S04]  /*30d20*/  @!P0 LOP3.LUT R5, R5, R4, RZ, 0x3c, !PT ;  /* 0x0000000405058212 */ /* 0x002fc800078e3cff */
[----:B------:R-:W-:-:S04]  /*30d30*/  @!P0 LOP3.LUT R4, R5, R4, RZ, 0x3c, !PT ;  /* 0x0000000405048212 */ /* 0x000fc800078e3cff */
[----:B------:R-:W-:-:S05]  /*30d40*/  @!P0 LOP3.LUT R5, R5, R4, RZ, 0x3c, !PT ;  /* 0x0000000405058212 */ /* 0x000fca00078e3cff */
[----:B------:R-:W2:Y:S04]  /*30d50*/  @!P0 LDG.E.U8 R15, desc[UR32][R4.64] ;  /* 0x00000020040f8981 */ /* 0x000ea8000c1e1100 */
[----:B----4-:R0:W-:Y:S04]  /*30d60*/  STL [R1+0x44], R28 ;  /* 0x0000441c01007387 */ /* 0x0101e80000100800 */
[----:B0-----:R-:W4:Y:S04]  /*30d70*/  LDL R28, [R1+0x1444] ;  /* 0x00144400011c7983 */ /* 0x001f280000100800 */
[----:B--2---:R0:W-:Y:S04]  /*30d80*/  STL [R1+0x40], R15 ;  /* 0x0000400f01007387 */ /* 0x0041e80000100800 */
[----:B0-----:R-:W2:Y:S04]  /*30d90*/  LDL.LU R15, [R1+0x2f2c] ;  /* 0x002f2c00010f7983 */ /* 0x001ea80000300800 */
[----:B------:R-:W3:Y:S01]  /*30da0*/  LDL R5, [R1+0x1458] ;  /* 0x0014580001057983 */ /* 0x000ee20000100800 */
[----:B------:R-:W-:Y:S01]  /*30db0*/  PRMT R0, RZ, 0x7610, R0 ;  /* 0x00007610ff007816 */ /* 0x000fe20000000000 */
[----:B------:R-:W-:-:S02]  /*30dc0*/  @!P1 IMAD.MOV.U32 R4, RZ, RZ, R27 ;  /* 0x000000ffff049224 */ /* 0x000fc400078e001b */
[----:B------:R-:W2:Y:S04]  /*30dd0*/  LDL R27, [R1+0x143c] ;  /* 0x00143c00011b7983 */ /* 0x000ea80000100800 */
[----:B---3--:R-:W3:Y:S04]  /*30de0*/  @!P1 LDG.E.U8 R0, desc[UR32][R4.64] ;  /* 0x0000002004009981 */ /* 0x008ee8000c1e1100 */
[----:B---3--:R0:W-:Y:S04]  /*30df0*/  STL [R1+0x3c], R0 ;  /* 0x00003c0001007387 */ /* 0x0081e80000100800 */
[----:B0-----:R-:W3:Y:S04]  /*30e00*/  LDL.LU R0, [R1+0x2f28] ;  /* 0x002f280001007983 */ /* 0x001ee80000300800 */
[----:B------:R-:W4:Y:S04]  /*30e10*/  LDL R4, [R1+0x1450] ;  /* 0x0014500001047983 */ /* 0x000f280000100800 */
[----:B------:R-:W4:Y:S01]  /*30e20*/  LDL R5, [R1+0x1454] ;  /* 0x0014540001057983 */ /* 0x000f220000100800 */
[----:B------:R-:W-:-:S02]  /*30e30*/  PRMT R26, RZ, 0x7610, R26 ;  /* 0x00007610ff1a7816 */ /* 0x000fc4000000001a */
[----:B----4-:R-:W-:-:S04]  /*30e40*/  @!P0 LOP3.LUT R5, R5, R4, RZ, 0x3c, !PT ;  /* 0x0000000405058212 */ /* 0x010fc800078e3cff */
[----:B------:R-:W-:-:S04]  /*30e50*/  @!P0 LOP3.LUT R4, R5, R4, RZ, 0x3c, !PT ;  /* 0x0000000405048212 */ /* 0x000fc800078e3cff */
[----:B------:R-:W-:-:S05]  /*30e60*/  @!P0 LOP3.LUT R5, R5, R4, RZ, 0x3c, !PT ;  /* 0x0000000405058212 */ /* 0x000fca00078e3cff */
[----:B------:R0:W4:Y:S04]  /*30e70*/  @!P0 LDG.E.U8 R26, desc[UR32][R4.64] ;  /* 0x00000020041a8981 */ /* 0x000128000c1e1100 */
[----:B------:R-:W2:Y:S01]  /*30e80*/  LDL R5, [R1+0x1448] ;  /* 0x0014480001057983 */ /* 0x000ea20000100800 */
[----:B------:R-:W-:Y:S01]  /*30e90*/  PRMT R11, RZ, 0x7610, R11 ;  /* 0x00007610ff0b7816 */ /* 0x000fe2000000000b */
[----:B0-----:R-:W-:Y:S02]  /*30ea0*/  @!P1 IMAD.MOV.U32 R4, RZ, RZ, R29 ;  /* 0x000000ffff049224 */ /* 0x001fe400078e001d */
[----:B----4-:R0:W-:Y:S01]  /*30eb0*/  STL [R1+0x38], R26 ;  /* 0x0000381a01007387 */ /* 0x0101e20000100800 */
[----:B------:R-:W-:-:S03]  /*30ec0*/  PRMT R7, RZ, 0x7610, R7 ;  /* 0x00007610ff077816 */ /* 0x000fc60000000007 */
[----:B------:R-:W4:Y:S04]  /*30ed0*/  LDL R29, [R1+0x1428] ;  /* 0x00142800011d7983 */ /* 0x000f280000100800 */
[----:B--2---:R1:W2:Y:S04]  /*30ee0*/  @!P1 LDG.E.U8 R11, desc[UR32][R4.64] ;  /* 0x00000020040b9981 */ /* 0x0042a8000c1e1100 */
[----:B0-----:R-:W3:Y:S04]  /*30ef0*/  LDL R26, [R1+0x1434] ;  /* 0x00143400011a7983 */ /* 0x001ee80000100800 */
[----:B------:R-:W4:Y:S01]  /*30f00*/  LDL R5, [R1+0x1440] ;  /* 0x0014400001057983 */ /* 0x000f220000100800 */
[----:B-1----:R-:W-:-:S03]  /*30f10*/  @!P0 IMAD.MOV.U32 R4, RZ, RZ, R28 ;  /* 0x000000ffff048224 */ /* 0x002fc600078e001c */
[----:B--2---:R0:W-:Y:S01]  /*30f20*/  STL [R1+0x34], R11 ;  /* 0x0000340b01007387 */ /* 0x0041e20000100800 */
[----:B------:R-:W-:-:S03]  /*30f30*/  PRMT R9, RZ, 0x7610, R9 ;  /* 0x00007610ff097816 */ /* 0x000fc60000000009 */
[----:B------:R-:W2:Y:S04]  /*30f40*/  LDL R28, [R1+0x1420] ;  /* 0x00142000011c7983 */ /* 0x000ea80000100800 */
[----:B----4-:R1:W4:Y:S04]  /*30f50*/  @!P0 LDG.E.U8 R7, desc[UR32][R4.64] ;  /* 0x0000002004078981 */ /* 0x010328000c1e1100 */
[----:B0-----:R-:W2:Y:S04]  /*30f60*/  LDL R11, [R1+0x142c] ;  /* 0x00142c00010b7983 */ /* 0x001ea80000100800 */
[----:B------:R-:W3:Y:S01]  /*30f70*/  LDL R5, [R1+0x1438] ;  /* 0x0014380001057983 */ /* 0x000ee20000100800 */
[----:B-1----:R-:W-:-:S03]  /*30f80*/  @!P1 IMAD.MOV.U32 R4, RZ, RZ, R27 ;  /* 0x000000ffff049224 */ /* 0x002fc600078e001b */
[----:B----4-:R0:W-:Y:S01]  /*30f90*/  STL [R1+0x30], R7 ;  /* 0x0000300701007387 */ /* 0x0101e20000100800 */
[----:B------:R-:W-:-:S03]  /*30fa0*/  PRMT R15, RZ, 0x7610, R15 ;  /* 0x00007610ff0f7816 */ /* 0x000fc6000000000f */
[----:B------:R-:W4:Y:S04]  /*30fb0*/  LDL R27, [R1+0x1418] ;  /* 0x00141800011b7983 */ /* 0x000f280000100800 */
[----:B---3--:R1:W3:Y:S04]  /*30fc0*/  @!P1 LDG.E.U8 R9, desc[UR32][R4.64] ;  /* 0x0000002004099981 */ /* 0x0082e8000c1e1100 */
[----:B0-----:R-:W4:Y:S04]  /*30fd0*/  LDL R7, [R1+0x1424] ;  /* 0x0014240001077983 */ /* 0x001f280000100800 */
[----:B------:R-:W2:Y:S01]  /*30fe0*/  LDL R5, [R1+0x1430] ;  /* 0x0014300001057983 */ /* 0x000ea20000100800 */
[----:B-1----:R-:W-:-:S05]  /*30ff0*/  @!P0 IMAD.MOV.U32 R4, RZ, RZ, R26 ;  /* 0x000000ffff048224 */ /* 0x002fca00078e001a */
[----:B--2---:R0:W2:Y:S04]  /*31000*/  @!P0 LDG.E.U8 R15, desc[UR32][R4.64] ;  /* 0x00000020040f8981 */ /* 0x0040a8000c1e1100 */
[----:B---3--:R1:W-:Y:S01]  /*31010*/  STL [R1+0x2c], R9 ;  /* 0x00002c0901007387 */ /* 0x0083e20000100800 */
[----:B------:R-:W-:-:S03]  /*31020*/  PRMT R10, RZ, 0x7610, R10 ;  /* 0x00007610ff0a7816 */ /* 0x000fc6000000000a */
[----:B------:R-:W3:Y:S04]  /*31030*/  LDL R26, [R1+0x1410] ;  /* 0x00141000011a7983 */ /* 0x000ee80000100800 */
[----:B-1----:R-:W3:Y:S01]  /*31040*/  LDL R9, [R1+0x141c] ;  /* 0x00141c0001097983 */ /* 0x002ee20000100800 */
[----:B0-----:R-:W-:Y:S02]  /*31050*/  @!P1 IMAD.MOV.U32 R4, RZ, RZ, R11 ;  /* 0x000000ffff049224 */ /* 0x001fe400078e000b */
[----:B------:R-:W-:Y:S01]  /*31060*/  @!P1 IMAD.MOV.U32 R5, RZ, RZ, R29 ;  /* 0x000000ffff059224 */ /* 0x000fe200078e001d */
[----:B------:R-:W-:Y:S02]  /*31070*/  PRMT R6, RZ, 0x7610, R6 ;  /* 0x00007610ff067816 */ /* 0x000fe40000000006 */
[----:B------:R-:W-:-:S02]  /*31080*/  PRMT R8, RZ, 0x7610, R8 ;  /* 0x00007610ff087816 */ /* 0x000fc40000000008 */
[----:B------:R-:W-:Y:S02]  /*31090*/  PRMT R14, RZ, 0x7610, R14 ;  /* 0x00007610ff0e7816 */ /* 0x000fe4000000000e */
[----:B------:R-:W-:Y:S01]  /*310a0*/  PRMT R25, RZ, 0x7610, R25 ;  /* 0x00007610ff197816 */ /* 0x000fe20000000019 */
[----:B------:R4:W3:Y:S01]  /*310b0*/  @!P1 LDG.E.U8 R10, desc[UR32][R4.64] ;  /* 0x00000020040a9981 */ /* 0x0008e2000c1e1100 */
[----:B------:R-:W-:Y:S02]  /*310c0*/  PRMT R2, RZ, 0x7610, R2 ;  /* 0x00007610ff027816 */ /* 0x000fe40000000002 */
[----:B------:R-:W-:Y:S02]  /*310d0*/  PRMT R24, RZ, 0x7610, R24 ;  /* 0x00007610ff187816 */ /* 0x000fe40000000018 */
[----:B------:R-:W-:Y:S02]  /*310e0*/  PRMT R13, RZ, 0x7610, R13 ;  /* 0x00007610ff0d7816 */ /* 0x000fe4000000000d */
[----:B------:R-:W-:-:S02]  /*310f0*/  PRMT R12, RZ, 0x7610, R12 ;  /* 0x00007610ff0c7816 */ /* 0x000fc4000000000c */
[----:B------:R-:W-:Y:S02]  /*31100*/  PRMT R18, RZ, 0x7610, R18 ;  /* 0x00007610ff127816 */ /* 0x000fe40000000012 */
[----:B------:R-:W-:Y:S02]  /*31110*/  PRMT R16, RZ, 0x7610, R16 ;  /* 0x00007610ff107816 */ /* 0x000fe40000000010 */
[----:B------:R-:W-:Y:S02]  /*31120*/  PRMT R3, RZ, 0x7610, R3 ;  /* 0x00007610ff037816 */ /* 0x000fe40000000003 */
[----:B------:R-:W-:Y:S02]  /*31130*/  PRMT R17, RZ, 0x7610, R17 ;  /* 0x00007610ff117816 */ /* 0x000fe40000000011 */
[----:B------:R-:W-:Y:S01]  /*31140*/  PRMT R19, RZ, 0x7610, R19 ;  /* 0x00007610ff137816 */ /* 0x000fe20000000013 */
[----:B----4-:R-:W-:Y:S02]  /*31150*/  @!P0 IMAD.MOV.U32 R4, RZ, RZ, R7 ;  /* 0x000000ffff048224 */ /* 0x010fe400078e0007 */
[----:B------:R-:W-:Y:S01]  /*31160*/  @!P0 IMAD.MOV.U32 R5, RZ, RZ, R28 ;  /* 0x000000ffff058224 */ /* 0x000fe200078e001c */
[----:B------:R-:W-:-:S02]  /*31170*/  PRMT R20, RZ, 0x7610, R20 ;  /* 0x00007610ff147816 */ /* 0x000fc40000000014 */
[----:B------:R-:W-:Y:S02]  /*31180*/  PRMT R21, RZ, 0x7610, R21 ;  /* 0x00007610ff157816 */ /* 0x000fe40000000015 */
[----:B------:R-:W-:Y:S02]  /*31190*/  PRMT R23, RZ, 0x7610, R23 ;  /* 0x00007610ff177816 */ /* 0x000fe40000000017 */
[----:B------:R-:W-:Y:S01]  /*311a0*/  PRMT R22, RZ, 0x7610, R22 ;  /* 0x00007610ff167816 */ /* 0x000fe20000000016 */
[----:B------:R0:W4:Y:S04]  /*311b0*/  @!P0 LDG.E.U8 R6, desc[UR32][R4.64] ;  /* 0x0000002004068981 */ /* 0x000128000c1e1100 */
[----:B------:R-:W-:Y:S04]  /*311c0*/  LDS.U8 R28, [R0+UR4+0x1008] ;  /* 0x00100804001c7984 */ /* 0x000fe80008000000 */
[----:B------:R-:W-:Y:S04]  /*311d0*/  LDS.U8 R29, [R0+UR4+0x1100] ;  /* 0x00110004001d7984 */ /* 0x000fe80008000000 */
[----:B--2---:R1:W-:Y:S01]  /*311e0*/  STL [R1+0x28], R15 ;  /* 0x0000280f01007387 */ /* 0x0043e20000100800 */
[----:B0-----:R-:W-:-:S03]  /*311f0*/  @!P1 IMAD.MOV.U32 R5, RZ, RZ, R27 ;  /* 0x000000ffff059224 */ /* 0x001fc600078e001b */
[----:B------:R-:W2:Y:S04]  /*31200*/  LDL R11, [R1+0x1408] ;  /* 0x00140800010b7983 */ /* 0x000ea80000100800 */
[----:B------:R-:W-:Y:S04]  /*31210*/  LDS.U8 R27, [R0+UR4+0x1108] ;  /* 0x00110804001b7984 */ /* 0x000fe80008000000 */
[----:B-1----:R-:W2:Y:S01]  /*31220*/  LDL R15, [R1+0x1414] ;  /* 0x00141400010f7983 */ /* 0x002ea20000100800 */
[----:B---3--:R-:W-:-:S05]  /*31230*/  @!P1 IMAD.MOV.U32 R4, RZ, RZ, R9 ;  /* 0x000000ffff049224 */ /* 0x008fca00078e0009 */
[----:B------:R0:W3:Y:S04]  /*31240*/  @!P1 LDG.E.U8 R8, desc[UR32][R4.64] ;  /* 0x0000002004089981 */ /* 0x0000e8000c1e1100 */
[----:B------:R1:W-:Y:S04]  /*31250*/  STL [R1+0x24], R10 ;  /* 0x0000240a01007387 */ /* 0x0003e80000100800 */
[----:B------:R-:W3:Y:S01]  /*31260*/  LDL R7, [R1+0x1400] ;  /* 0x0014000001077983 */ /* 0x000ee20000100800 */
[----:B0-----:R-:W-:-:S03]  /*31270*/  @!P0 IMAD.MOV.U32 R5, RZ, RZ, R26 ;  /* 0x000000ffff058224 */ /* 0x001fc600078e001a */
[----:B-1----:R-:W3:Y:S04]  /*31280*/  LDL R10, [R1+0x140c] ;  /* 0x00140c00010a7983 */ /* 0x002ee80000100800 */
[----:B------:R-:W-:Y:S04]  /*31290*/  LDS.U8 R26, [R0+UR4+0x1000] ;  /* 0x00100004001a7984 */ /* 0x000fe80008000000 */
[----:B----4-:R0:W-:Y:S04]  /*312a0*/  STL [R1+0x20], R6 ;  /* 0x0000200601007387 */ /* 0x0101e80000100800 */
[----:B------:R-:W4:Y:S04]  /*312b0*/  LDL R9, [R1+0x13f8] ;  /* 0x0013f80001097983 */ /* 0x000f280000100800 */
[----:B0-----:R-:W4:Y:S01]  /*312c0*/  LDL R6, [R1+0x1404] ;  /* 0x0014040001067983 */ /* 0x001f220000100800 */
[----:B--2---:R-:W-:-:S05]  /*312d0*/  @!P0 IMAD.MOV.U32 R4, RZ, RZ, R15 ;  /* 0x000000ffff048224 */ /* 0x004fca00078e000f */
[----:B------:R0:W2:Y:S04]  /*312e0*/  @!P0 LDG.E.U8 R14, desc[UR32][R4.64] ;  /* 0x00000020040e8981 */ /* 0x0000a8000c1e1100 */
[----:B---3--:R1:W-:Y:S04]  /*312f0*/  STL [R1+0x1c], R8 ;  /* 0x00001c0801007387 */ /* 0x0083e80000100800 */
[----:B------:R-:W3:Y:S04]  /*31300*/  LDL R15, [R1+0x13f0] ;  /* 0x0013f000010f7983 */ /* 0x000ee80000100800 */
[----:B-1----:R-:W3:Y:S01]  /*31310*/  LDL R8, [R1+0x13fc] ;  /* 0x0013fc0001087983 */ /* 0x002ee20000100800 */
[----:B0-----:R-:W-:-:S02]  /*31320*/  @!P1 IMAD.MOV.U32 R4, RZ, RZ, R10 ;  /* 0x000000ffff049224 */ /* 0x001fc400078e000a */
[----:B------:R-:W-:-:S05]  /*31330*/  @!P1 IMAD.MOV.U32 R5, RZ, RZ, R11 ;  /* 0x000000ffff059224 */ /* 0x000fca00078e000b */
[----:B------:R0:W3:Y:S02]  /*31340*/  @!P1 LDG.E.U8 R25, desc[UR32][R4.64] ;  /* 0x0000002004199981 */ /* 0x0000e4000c1e1100 */
[----:B0-----:R-:W-:Y:S02]  /*31350*/  @!P0 IMAD.MOV.U32 R5, RZ, RZ, R7 ;  /* 0x000000ffff058224 */ /* 0x001fe400078e0007 */
[----:B----4-:R-:W-:-:S05]  /*31360*/  @!P0 IMAD.MOV.U32 R4, RZ, RZ, R6 ;  /* 0x000000ffff048224 */ /* 0x010fca00078e0006 */
[----:B------:R3:W4:Y:S04]  /*31370*/  @!P0 LDG.E.U8 R2, desc[UR32][R4.64] ;  /* 0x0000002004028981 */ /* 0x000728000c1e1100 */
[----:B--2---:R0:W-:Y:S04]  /*31380*/  STL [R1+0x18], R14 ;  /* 0x0000180e01007387 */ /* 0x0041e80000100800 */
[----:B------:R-:W2:Y:S04]  /*31390*/  LDL R11, [R1+0x13e8] ;  /* 0x0013e800010b7983 */ /* 0x000ea80000100800 */
[----:B------:R-:W2:Y:S04]  /*313a0*/  LDL R10, [R1+0x13ec] ;  /* 0x0013ec00010a7983 */ /* 0x000ea80000100800 */
[----:B------:R-:W2:Y:S04]  /*313b0*/  LDL R7, [R1+0x13e0] ;  /* 0x0013e00001077983 */ /* 0x000ea80000100800 */
[----:B------:R-:W2:Y:S04]  /*313c0*/  LDL R6, [R1+0x13e4] ;  /* 0x0013e40001067983 */ /* 0x000ea80000100800 */
[----:B0-----:R-:W2:Y:S01]  /*313d0*/  LDL R14, [R1+0x13f4] ;  /* 0x0013f400010e7983 */ /* 0x001ea20000100800 */
[----:B---3--:R-:W-:-:S02]  /*313e0*/  @!P1 IMAD.MOV.U32 R4, RZ, RZ, R8 ;  /* 0x000000ffff049224 */ /* 0x008fc400078e0008 */
[----:B------:R-:W-:-:S05]  /*313f0*/  @!P1 IMAD.MOV.U32 R5, RZ, RZ, R9 ;  /* 0x000000ffff059224 */ /* 0x000fca00078e0009 */
[----:B------:R0:W3:Y:S02]  /*31400*/  @!P1 LDG.E.U8 R24, desc[UR32][R4.64] ;  /* 0x0000002004189981 */ /* 0x0000e4000c1e1100 */
[----:B0-----:R-:W-:Y:S02]  /*31410*/  @!P0 IMAD.MOV.U32 R5, RZ, RZ, R15 ;  /* 0x000000ffff058224 */ /* 0x001fe400078e000f */
[----:B----4-:R0:W-:Y:S04]  /*31420*/  STL [R1+0x2eac], R2 ;  /* 0x002eac0201007387 */ /* 0x0101e80000100800 */
[----:B------:R-:W4:Y:S04]  /*31430*/  LDL R9, [R1+0x13d8] ;  /* 0x0013d80001097983 */ /* 0x000f280000100800 */
[----:B------:R-:W3:Y:S01]  /*31440*/  LDL R8, [R1+0x13dc] ;  /* 0x0013dc0001087983 */ /* 0x000ee20000100800 */
[----:B0-----:R-:W-:Y:S01]  /*31450*/  PRMT R2, RZ, 0x7610, R2 ;  /* 0x00007610ff027816 */ /* 0x001fe20000000002 */
[----:B--2---:R-:W-:-:S05]  /*31460*/  @!P0 IMAD.MOV.U32 R4, RZ, RZ, R14 ;  /* 0x000000ffff048224 */ /* 0x004fca00078e000e */
[----:B------:R0:W2:Y:S02]  /*31470*/  @!P0 LDG.E.U8 R13, desc[UR32][R4.64] ;  /* 0x00000020040d8981 */ /* 0x0000a4000c1e1100 */
[----:B0-----:R-:W-:Y:S02]  /*31480*/  @!P1 IMAD.MOV.U32 R4, RZ, RZ, R10 ;  /* 0x000000ffff049224 */ /* 0x001fe400078e000a */
[----:B------:R-:W-:Y:S01]  /*31490*/  @!P1 IMAD.MOV.U32 R5, RZ, RZ, R11 ;  /* 0x000000ffff059224 */ /* 0x000fe200078e000b */
[----:B------:R-:W2:Y:S04]  /*314a0*/  LDL R10, [R1+0x13d4] ;  /* 0x0013d400010a7983 */ /* 0x000ea80000100800 */
[----:B------:R-:W2:Y:S04]  /*314b0*/  LDL R11, [R1+0x13d0] ;  /* 0x0013d000010b7983 */ /* 0x000ea80000100800 */
[----:B------:R0:W2:Y:S02]  /*314c0*/  @!P1 LDG.E.U8 R12, desc[UR32][R4.64] ;  /* 0x00000020040c9981 */ /* 0x0000a4000c1e1100 */
[----:B0-----:R-:W-:-:S02]  /*314d0*/  @!P0 IMAD.MOV.U32 R4, RZ, RZ, R6 ;  /* 0x000000ffff048224 */ /* 0x001fc400078e0006 */
[----:B------:R-:W-:Y:S01]  /*314e0*/  @!P0 IMAD.MOV.U32 R5, RZ, RZ, R7 ;  /* 0x000000ffff058224 */ /* 0x000fe200078e0007 */
[----:B------:R-:W2:Y:S04]  /*314f0*/  LDL R6, [R1+0x13cc] ;  /* 0x0013cc0001067983 */ /* 0x000ea80000100800 */
[----:B------:R-:W2:Y:S04]  /*31500*/  LDL R7, [R1+0x13c8] ;  /* 0x0013c80001077983 */ /* 0x000ea80000100800 */
[----:B------:R3:W2:Y:S02]  /*31510*/  @!P0 LDG.E.U8 R2, desc[UR32][R4.64] ;  /* 0x0000002004028981 */ /* 0x0006a4000c1e1100 */
[----:B---3--:R-:W-:-:S02]  /*31520*/  @!P1 IMAD.MOV.U32 R4, RZ, RZ, R8 ;  /* 0x000000ffff049224 */ /* 0x008fc400078e0008 */
[----:B----4-:R-:W-:-:S05]  /*31530*/  @!P1 IMAD.MOV.U32 R5, RZ, RZ, R9 ;  /* 0x000000ffff059224 */ /* 0x010fca00078e0009 */
[----:B------:R0:W3:Y:S04]  /*31540*/  @!P1 LDG.E.U8 R18, desc[UR32][R4.64] ;  /* 0x0000002004129981 */ /* 0x0000e8000c1e1100 */
[----:B--2---:R-:W-:Y:S04]  /*31550*/  STL [R1+0x4], R12 ;  /* 0x0000040c01007387 */ /* 0x004fe80000100800 */
[----:B------:R-:W2:Y:S04]  /*31560*/  @!P1 LDG.E.U8 R3, desc[UR32][R6.64] ;  /* 0x0000002006039981 */ /* 0x000ea8000c1e1100 */
[----:B------:R-:W-:Y:S04]  /*31570*/  STL [R1+0x2ef8], R2 ;  /* 0x002ef80201007387 */ /* 0x000fe80000100800 */
[----:B------:R-:W4:Y:S04]  /*31580*/  LDL R14, [R1+0x13c0] ;  /* 0x0013c000010e7983 */ /* 0x000f280000100800 */
[----:B------:R1:W-:Y:S04]  /*31590*/  STL [R1+0x8], R13 ;  /* 0x0000080d01007387 */ /* 0x0003e80000100800 */
[----:B-1----:R-:W2:Y:S04]  /*315a0*/  LDL R13, [R1+0x13c4] ;  /* 0x0013c400010d7983 */ /* 0x002ea80000100800 */
[----:B------:R-:W-:Y:S04]  /*315b0*/  STL [R1+0x14], R25 ;  /* 0x0000141901007387 */ /* 0x000fe80000100800 */
[----:B------:R-:W2:Y:S04]  /*315c0*/  LDL R9, [R1+0x13b8] ;  /* 0x0013b80001097983 */ /* 0x000ea80000100800 */
[----:B------:R-:W2:Y:S01]  /*315d0*/  LDL R8, [R1+0x13bc] ;  /* 0x0013bc0001087983 */ /* 0x000ea20000100800 */
[----:B0-----:R-:W-:-:S02]  /*315e0*/  @!P0 IMAD.MOV.U32 R4, RZ, RZ, R10 ;  /* 0x000000ffff048224 */ /* 0x001fc400078e000a */
[----:B------:R-:W-:Y:S01]  /*315f0*/  @!P0 IMAD.MOV.U32 R5, RZ, RZ, R11 ;  /* 0x000000ffff058224 */ /* 0x000fe200078e000b */
[----:B------:R-:W-:Y:S04]  /*31600*/  LDS.U8 R25, [R0+UR4+0x100] ;  /* 0x0001000400197984 */ /* 0x000fe80008000000 */
[----:B------:R0:W2:Y:S04]  /*31610*/  @!P0 LDG.E.U8 R16, desc[UR32][R4.64] ;  /* 0x0000002004108981 */ /* 0x0000a8000c1e1100 */
[----:B---3--:R-:W-:Y:S04]  /*31620*/  STL [R1+0x2efc], R18 ;  /* 0x002efc1201007387 */ /* 0x008fe80000100800 */
[----:B------:R-:W3:Y:S04]  /*31630*/  LDL R12, [R1+0x13b0] ;  /* 0x0013b000010c7983 */ /* 0x000ee80000100800 */
[----:B------:R-:W3:Y:S01]  /*31640*/  LDL R11, [R1+0x13b4] ;  /* 0x0013b400010b7983 */ /* 0x000ee20000100800 */
[----:B0-----:R-:W-:-:S02]  /*31650*/  PRMT R4, RZ, 0x7610, R4 ;  /* 0x00007610ff047816 */ /* 0x001fc40000000004 */
[----:B------:R-:W-:Y:S01]  /*31660*/  PRMT R5, RZ, 0x7610, R5 ;  /* 0x00007610ff057816 */ /* 0x000fe20000000005 */
[----:B----4-:R-:W-:Y:S02]  /*31670*/  @!P0 IMAD.MOV.U32 R7, RZ, RZ, R14 ;  /* 0x000000ffff078224 */ /* 0x010fe400078e000e */
[----:B--2---:R-:W-:-:S03]  /*31680*/  @!P0 IMAD.MOV.U32 R6, RZ, RZ, R13 ;  /* 0x000000ffff068224 */ /* 0x004fc600078e000d */
[----:B------:R-:W2:Y:S04]  /*31690*/  @!P1 LDG.E.U8 R5, desc[UR32][R8.64] ;  /* 0x0000002008059981 */ /* 0x000ea8000c1e1100 */
[----:B------:R0:W4:Y:S04]  /*316a0*/  @!P0 LDG.E.U8 R4, desc[UR32][R6.64] ;  /* 0x0000002006048981 */ /* 0x000128000c1e1100 */
[----:B------:R-:W-:Y:S04]  /*316b0*/  STL [R1+0x2ed8], R16 ;  /* 0x002ed81001007387 */ /* 0x000fe80000100800 */
[----:B------:R-:W-:Y:S04]  /*316c0*/  STL [R1+0xc], R24 ;  /* 0x00000c1801007387 */ /* 0x000fe80000100800 */
[----:B------:R-:W2:Y:S04]  /*316d0*/  LDL R10, [R1+0x13a8] ;  /* 0x0013a800010a7983 */ /* 0x000ea80000100800 */
[----:B------:R-:W2:Y:S04]  /*316e0*/  LDL R2, [R1+0x13ac] ;  /* 0x0013ac0001027983 */ /* 0x000ea80000100800 */
[----:B------:R-:W-:Y:S01]  /*316f0*/  STL [R1+0x2edc], R3 ;  /* 0x002edc0301007387 */ /* 0x000fe20000100800 */
[----:B0-----:R-:W-:Y:S01]  /*31700*/  PRMT R6, RZ, 0x7610, R6 ;  /* 0x00007610ff067816 */ /* 0x001fe20000000006 */
[----:B---3--:R-:W-:-:S02]  /*31710*/  @!P0 IMAD.MOV.U32 R9, RZ, RZ, R12 ;  /* 0x000000ffff098224 */ /* 0x008fc400078e000c */
[----:B------:R-:W-:Y:S01]  /*31720*/  @!P0 IMAD.MOV.U32 R8, RZ, RZ, R11 ;  /* 0x000000ffff088224 */ /* 0x000fe200078e000b */
[----:B------:R-:W-:Y:S01]  /*31730*/  PRMT R7, RZ, 0x7610, R7 ;  /* 0x00007610ff077816 */ /* 0x000fe20000000007 */
[----:B------:R-:W-:Y:S04]  /*31740*/  LDS.U8 R24, [R0+UR4+0x8] ;  /* 0x0000080400187984 */ /* 0x000fe80008000000 */
[----:B------:R0:W3:Y:S04]  /*31750*/  @!P0 LDG.E.U8 R6, desc[UR32][R8.64] ;  /* 0x0000002008068981 */ /* 0x0000e8000c1e1100 */
[----:B----4-:R1:W-:Y:S04]  /*31760*/  STL [R1+0x2eb0], R4 ;  /* 0x002eb00401007387 */ /* 0x0103e80000100800 */
[----:B------:R-:W4:Y:S04]  /*31770*/  LDL R15, [R1+0x13a0] ;  /* 0x0013a000010f7983 */ /* 0x000f280000100800 */
[----:B------:R-:W4:Y:S04]  /*31780*/  LDL R13, [R1+0x13a4] ;  /* 0x0013a400010d7983 */ /* 0x000f280000100800 */
[----:B--2---:R2:W-:Y:S04]  /*31790*/  STL [R1+0x2eb4], R5 ;  /* 0x002eb40501007387 */ /* 0x0045e80000100800 */
[----:B------:R-:W4:Y:S04]  /*317a0*/  LDL R12, [R1+0x1398] ;  /* 0x00139800010c7983 */ /* 0x000f280000100800 */
[----:B-1----:R-:W4:Y:S01]  /*317b0*/  LDL R4, [R1+0x139c] ;  /* 0x00139c0001047983 */ /* 0x002f220000100800 */
[----:B------:R-:W-:-:S02]  /*317c0*/  @!P1 IMAD.MOV.U32 R11, RZ, RZ, R10 ;  /* 0x000000ffff0b9224 */ /* 0x000fc400078e000a */
[----:B------:R-:W-:-:S05]  /*317d0*/  @!P1 IMAD.MOV.U32 R10, RZ, RZ, R2 ;  /* 0x000000ffff0a9224 */ /* 0x000fca00078e0002 */
[----:B------:R4:W4:Y:S01]  /*317e0*/  @!P1 LDG.E.U8 R7, desc[UR32][R10.64] ;  /* 0x000000200a079981 */ /* 0x000922000c1e1100 */
[----:B0-----:R-:W-:Y:S02]  /*317f0*/  PRMT R8, RZ, 0x7610, R8 ;  /* 0x00007610ff087816 */ /* 0x001fe40000000008 */
[----:B------:R-:W-:Y:S01]  /*31800*/  PRMT R9, RZ, 0x7610, R9 ;  /* 0x00007610ff097816 */ /* 0x000fe20000000009 */
[----:B---3--:R0:W-:Y:S04]  /*31810*/  STL [R1+0x2f10], R6 ;  /* 0x002f100601007387 */ /* 0x0081e80000100800 */
[----:B------:R-:W3:Y:S04]  /*31820*/  LDL R14, [R1+0x1390] ;  /* 0x00139000010e7983 */ /* 0x000ee80000100800 */
[----:B--2---:R-:W2:Y:S04]  /*31830*/  LDL R5, [R1+0x1394] ;  /* 0x0013940001057983 */ /* 0x004ea80000100800 */
[----:B------:R-:W3:Y:S04]  /*31840*/  LDL R3, [R1+0x1388] ;  /* 0x0013880001037983 */ /* 0x000ee80000100800 */
[----:B------:R-:W3:Y:S01]  /*31850*/  LDL R2, [R1+0x138c] ;  /* 0x00138c0001027983 */ /* 0x000ee20000100800 */
[----:B----4-:R-:W-:-:S02]  /*31860*/  @!P0 IMAD.MOV.U32 R11, RZ, RZ, R15 ;  /* 0x000000ffff0b8224 */ /* 0x010fc400078e000f */
[----:B------:R-:W-:Y:S02]  /*31870*/  @!P0 IMAD.MOV.U32 R10, RZ, RZ, R13 ;  /* 0x000000ffff0a8224 */ /* 0x000fe400078e000d */
[----:B------:R-:W-:-:S03]  /*31880*/  @!P1 IMAD.MOV.U32 R13, RZ, RZ, R12 ;  /* 0x000000ffff0d9224 */ /* 0x000fc600078e000c */
[----:B------:R1:W4:Y:S01]  /*31890*/  @!P0 LDG.E.U8 R8, desc[UR32][R10.64] ;  /* 0x000000200a088981 */ /* 0x000322000c1e1100 */
[----:B------:R-:W-:-:S05]  /*318a0*/  @!P1 IMAD.MOV.U32 R12, RZ, RZ, R4 ;  /* 0x000000ffff0c9224 */ /* 0x000fca00078e0004 */
[----:B------:R2:W4:Y:S04]  /*318b0*/  @!P1 LDG.E.U8 R9, desc[UR32][R12.64] ;  /* 0x000000200c099981 */ /* 0x000528000c1e1100 */
[----:B------:R1:W-:Y:S04]  /*318c0*/  STL [R1+0x2f14], R7 ;  /* 0x002f140701007387 */ /* 0x0003e80000100800 */
[----:B0-----:R-:W4:Y:S04]  /*318d0*/  LDL R6, [R1+0x1384] ;  /* 0x0013840001067983 */ /* 0x001f280000100800 */
[----:B-1----:R-:W4:Y:S01]  /*318e0*/  LDL R7, [R1+0x1380] ;  /* 0x0013800001077983 */ /* 0x002f220000100800 */
[----:B------:R-:W-:Y:S01]  /*318f0*/  PRMT R10, RZ, 0x7610, R10 ;  /* 0x00007610ff0a7816 */ /* 0x000fe2000000000a */
[----:B--2---:R-:W-:-:S02]  /*31900*/  @!P0 IMAD.MOV.U32 R12, RZ, RZ, R5 ;  /* 0x000000ffff0c8224 */ /* 0x004fc400078e0005 */
[----:B---3--:R-:W-:-:S05]  /*31910*/  @!P0 IMAD.MOV.U32 R13, RZ, RZ, R14 ;  /* 0x000000ffff0d8224 */ /* 0x008fca00078e000e */
[----:B------:R0:W2:Y:S04]  /*31920*/  @!P0 LDG.E.U8 R10, desc[UR32][R12.64] ;  /* 0x000000200c0a8981 */ /* 0x0000a8000c1e1100 */
[----:B----4-:R-:W-:Y:S04]  /*31930*/  STL [R1+0x2f00], R8 ;  /* 0x002f000801007387 */ /* 0x010fe80000100800 */
[----:B------:R-:W3:Y:S04]  /*31940*/  LDL R4, [R1+0x137c] ;  /* 0x00137c0001047983 */ /* 0x000ee80000100800 */
[----:B------:R-:W-:Y:S04]  /*31950*/  STL [R1+0x2f04], R9 ;  /* 0x002f040901007387 */ /* 0x000fe80000100800 */
[----:B------:R-:W4:Y:S01]  /*31960*/  LDL R5, [R1+0x1378] ;  /* 0x0013780001057983 */ /* 0x000f220000100800 */
[----:B------:R-:W-:Y:S01]  /*31970*/  PRMT R11, RZ, 0x7610, R11 ;  /* 0x00007610ff0b7816 */ /* 0x000fe2000000000b */
[----:B------:R-:W-:-:S02]  /*31980*/  @!P1 IMAD.MOV.U32 R14, RZ, RZ, R2 ;  /* 0x000000ffff0e9224 */ /* 0x000fc400078e0002 */
[----:B------:R-:W-:Y:S01]  /*31990*/  @!P1 IMAD.MOV.U32 R15, RZ, RZ, R3 ;  /* 0x000000ffff0f9224 */ /* 0x000fe200078e0003 */
[----:B0-----:R-:W-:-:S04]  /*319a0*/  PRMT R12, RZ, 0x7610, R12 ;  /* 0x00007610ff0c7816 */ /* 0x001fc8000000000c */
[----:B------:R0:W4:Y:S02]  /*319b0*/  @!P1 LDG.E.U8 R11, desc[UR32][R14.64] ;  /* 0x000000200e0b9981 */ /* 0x000124000c1e1100 */
[----:B0-----:R-:W-:Y:S02]  /*319c0*/  @!P0 IMAD.MOV.U32 R14, RZ, RZ, R6 ;  /* 0x000000ffff0e8224 */ /* 0x001fe400078e0006 */
[----:B------:R-:W-:-:S05]  /*319d0*/  @!P0 IMAD.MOV.U32 R15, RZ, RZ, R7 ;  /* 0x000000ffff0f8224 */ /* 0x000fca00078e0007 */
[----:B------:R3:W4:Y:S01]  /*319e0*/  @!P0 LDG.E.U8 R12, desc[UR32][R14.64] ;  /* 0x000000200e0c8981 */ /* 0x000722000c1e1100 */
[----:B------:R-:W-:-:S03]  /*319f0*/  PRMT R13, RZ, 0x7610, R13 ;  /* 0x00007610ff0d7816 */ /* 0x000fc6000000000d */
[----:B--2---:R0:W-:Y:S04]  /*31a00*/  STL [R1+0x2ee0], R10 ;  /* 0x002ee00a01007387 */ /* 0x0041e80000100800 */
[----:B------:R-:W2:Y:S04]  /*31a10*/  LDL R3, [R1+0x1370] ;  /* 0x0013700001037983 */ /* 0x000ea80000100800 */
[----:B------:R-:W2:Y:S01]  /*31a20*/  LDL R2, [R1+0x1374] ;  /* 0x0013740001027983 */ /* 0x000ea20000100800 */
[----:B---3--:R-:W-:Y:S02]  /*31a30*/  @!P1 IMAD.MOV.U32 R14, RZ, RZ, R4 ;  /* 0x000000ffff0e9224 */ /* 0x008fe400078e0004 */
[----:B----4-:R-:W-:-:S05]  /*31a40*/  @!P1 IMAD.MOV.U32 R15, RZ, RZ, R5 ;  /* 0x000000ffff0f9224 */ /* 0x010fca00078e0005 */
[----:B------:R2:W3:Y:S04]  /*31a50*/  @!P1 LDG.E.U8 R13, desc[UR32][R14.64] ;  /* 0x000000200e0d9981 */ /* 0x0004e8000c1e1100 */
[----:B------:R1:W-:Y:S04]  /*31a60*/  STL [R1+0x2ee4], R11 ;  /* 0x002ee40b01007387 */ /* 0x0003e80000100800 */
[----:B0-----:R-:W4:Y:S04]  /*31a70*/  LDL R10, [R1+0x136c] ;  /* 0x00136c00010a7983 */ /* 0x001f280000100800 */
[----:B------:R-:W4:Y:S04]  /*31a80*/  LDL R8, [R1+0x1364] ;  /* 0x0013640001087983 */ /* 0x000f280000100800 */
[----:B-1----:R-:W4:Y:S04]  /*31a90*/  LDL R11, [R1+0x1368] ;  /* 0x00136800010b7983 */ /* 0x002f280000100800 */
[----:B------:R-:W-:Y:S04]  /*31aa0*/  STL [R1+0x2eb8], R12 ;  /* 0x002eb80c01007387 */ /* 0x000fe80000100800 */
[----:B------:R-:W4:Y:S04]  /*31ab0*/  LDL R9, [R1+0x1360] ;  /* 0x0013600001097983 */ /* 0x000f280000100800 */
[----:B------:R-:W4:Y:S04]  /*31ac0*/  LDL R7, [R1+0x1358] ;  /* 0x0013580001077983 */ /* 0x000f280000100800 */
[----:B------:R-:W4:Y:S04]  /*31ad0*/  LDL R6, [R1+0x135c] ;  /* 0x00135c0001067983 */ /* 0x000f280000100800 */
[----:B------:R-:W4:Y:S04]  /*31ae0*/  LDL R5, [R1+0x1350] ;  /* 0x0013500001057983 */ /* 0x000f280000100800 */
[----:B------:R-:W4:Y:S01]  /*31af0*/  LDL R4, [R1+0x1354] ;  /* 0x0013540001047983 */ /* 0x000f220000100800 */
[----:B--2---:R-:W-:-:S02]  /*31b00*/  @!P0 IMAD.MOV.U32 R14, RZ, RZ, R2 ;  /* 0x000000ffff0e8224 */ /* 0x004fc400078e0002 */
[----:B------:R-:W-:-:S05]  /*31b10*/  @!P0 IMAD.MOV.U32 R15, RZ, RZ, R3 ;  /* 0x000000ffff0f8224 */ /* 0x000fca00078e0003 */
[----:B------:R4:W2:Y:S04]  /*31b20*/  @!P0 LDG.E.U8 R17, desc[UR32][R14.64] ;  /* 0x000000200e118981 */ /* 0x0008a8000c1e1100 */
[----:B---3--:R-:W-:Y:S04]  /*31b30*/  STL [R1+0x2ebc], R13 ;  /* 0x002ebc0d01007387 */ /* 0x008fe80000100800 */
[----:B------:R-:W3:Y:S04]  /*31b40*/  LDL R3, [R1+0x1348] ;  /* 0x0013480001037983 */ /* 0x000ee80000100800 */
[----:B------:R-:W3:Y:S01]  /*31b50*/  LDL R2, [R1+0x134c] ;  /* 0x00134c0001027983 */ /* 0x000ee20000100800 */
[----:B----4-:R-:W-:-:S02]  /*31b60*/  @!P1 IMAD.MOV.U32 R14, RZ, RZ, R10 ;  /* 0x000000ffff0e9224 */ /* 0x010fc400078e000a */
[----:B------:R-:W-:-:S05]  /*31b70*/  @!P1 IMAD.MOV.U32 R15, RZ, RZ, R11 ;  /* 0x000000ffff0f9224 */ /* 0x000fca00078e000b */
[----:B------:R0:W4:Y:S02]  /*31b80*/  @!P1 LDG.E.U8 R19, desc[UR32][R14.64] ;  /* 0x000000200e139981 */ /* 0x000124000c1e1100 */
[----:B0-----:R-:W-:Y:S02]  /*31b90*/  @!P0 IMAD.MOV.U32 R14, RZ, RZ, R8 ;  /* 0x000000ffff0e8224 */ /* 0x001fe400078e0008 */
[----:B------:R-:W-:-:S05]  /*31ba0*/  @!P0 IMAD.MOV.U32 R15, RZ, RZ, R9 ;  /* 0x000000ffff0f8224 */ /* 0x000fca00078e0009 */
[----:B------:R0:W4:Y:S02]  /*31bb0*/  @!P0 LDG.E.U8 R20, desc[UR32][R14.64] ;  /* 0x000000200e148981 */ /* 0x000124000c1e1100 */
[----:B0-----:R-:W-:Y:S02]  /*31bc0*/  @!P1 IMAD.MOV.U32 R14, RZ, RZ, R6 ;  /* 0x000000ffff0e9224 */ /* 0x001fe400078e0006 */
[----:B------:R-:W-:-:S05]  /*31bd0*/  @!P1 IMAD.MOV.U32 R15, RZ, RZ, R7 ;  /* 0x000000ffff0f9224 */ /* 0x000fca00078e0007 */
[----:B------:R0:W4:Y:S02]  /*31be0*/  @!P1 LDG.E.U8 R21, desc[UR32][R14.64] ;  /* 0x000000200e159981 */ /* 0x000124000c1e1100 */
[----:B0-----:R-:W-:Y:S02]  /*31bf0*/  @!P0 IMAD.MOV.U32 R14, RZ, RZ, R4 ;  /* 0x000000ffff0e8224 */ /* 0x001fe400078e0004 */
[----:B------:R-:W-:Y:S01]  /*31c00*/  @!P0 IMAD.MOV.U32 R15, RZ, RZ, R5 ;  /* 0x000000ffff0f8224 */ /* 0x000fe200078e0005 */
[----:B--2---:R-:W-:Y:S04]  /*31c10*/  STL [R1+0x2f18], R17 ;  /* 0x002f181101007387 */ /* 0x004fe80000100800 */
[----:B------:R-:W-:Y:S04]  /*31c20*/  LDS.U8 R4, [R0+UR4+0x2008] ;  /* 0x0020080400047984 */ /* 0x000fe80008000000 */
[----:B------:R3:W2:Y:S02]  /*31c30*/  @!P0 LDG.E.U8 R23, desc[UR32][R14.64] ;  /* 0x000000200e178981 */ /* 0x0006a4000c1e1100 */
[----:B---3--:R-:W-:-:S02]  /*31c40*/  @!P1 IMAD.MOV.U32 R15, RZ, RZ, R3 ;  /* 0x000000ffff0f9224 */ /* 0x008fc400078e0003 */
[----:B------:R-:W-:Y:S01]  /*31c50*/  @!P1 IMAD.MOV.U32 R14, RZ, RZ, R2 ;  /* 0x000000ffff0e9224 */ /* 0x000fe200078e0002 */
[----:B------:R-:W-:Y:S04]  /*31c60*/  LDS.U8 R3, [R0+UR4+0x2108] ;  /* 0x0021080400037984 */ /* 0x000fe80008000000 */
[----:B------:R-:W-:Y:S04]  /*31c70*/  LDS.U8 R2, [R0+UR4+0x2000] ;  /* 0x0020000400027984 */ /* 0x000fe80008000000 */
[----:B------:R0:W3:Y:S04]  /*31c80*/  @!P1 LDG.E.U8 R22, desc[UR32][R14.64] ;  /* 0x000000200e169981 */ /* 0x0000e8000c1e1100 */
[----:B0-----:R-:W0:Y:S04]  /*31c90*/  LDS.U8 R14, [R0+UR4] ;  /* 0x00000004000e7984 */ /* 0x001e280008000000 */
[----:B------:R-:W1:Y:S04]  /*31ca0*/  LDS.U8 R15, [R0+UR4+0x108] ;  /* 0x00010804000f7984 */ /* 0x000e680008000000 */
[----:B----4-:R-:W-:Y:S04]  /*31cb0*/  STL [R1+0x2f0c], R19 ;  /* 0x002f0c1301007387 */ /* 0x010fe80000100800 */
[----:B------:R-:W-:Y:S04]  /*31cc0*/  STL [R1+0x2f08], R20 ;  /* 0x002f081401007387 */ /* 0x000fe80000100800 */
[----:B------:R-:W-:Y:S04]  /*31cd0*/  STL [R1+0x2f1c], R21 ;  /* 0x002f1c1501007387 */ /* 0x000fe80000100800 */
[----:B--2---:R-:W-:Y:S04]  /*31ce0*/  STL [R1+0x2ee8], R23 ;  /* 0x002ee81701007387 */ /* 0x004fe80000100800 */
[----:B---3--:R-:W-:Y:S04]  /*31cf0*/  STL [R1+0x2eec], R22 ;  /* 0x002eec1601007387 */ /* 0x008fe80000100800 */
[----:B0-----:R-:W-:Y:S04]  /*31d00*/  STL [R1+0x2ec0], R14 ;  /* 0x002ec00e01007387 */ /* 0x001fe80000100800 */
[----:B-1----:R-:W-:Y:S04]  /*31d10*/  STL [R1+0x2ec4], R15 ;  /* 0x002ec40f01007387 */ /* 0x002fe80000100800 */
[----:B------:R-:W-:Y:S04]  /*31d20*/  STL [R1+0x2ec8], R24 ;  /* 0x002ec81801007387 */ /* 0x000fe80000100800 */
[----:B------:R-:W-:Y:S04]  /*31d30*/  STL [R1+0x2ecc], R25 ;  /* 0x002ecc1901007387 */ /* 0x000fe80000100800 */
[----:B------:R-:W-:Y:S04]  /*31d40*/  STL [R1+0x2ed0], R26 ;  /* 0x002ed01a01007387 */ /* 0x000fe80000100800 */
[----:B------:R-:W-:Y:S04]  /*31d50*/  STL [R1+0x2ed4], R27 ;  /* 0x002ed41b01007387 */ /* 0x000fe80000100800 */
[----:B------:R-:W-:Y:S04]  /*31d60*/  STL [R1+0x2ef0], R28 ;  /* 0x002ef01c01007387 */ /* 0x000fe80000100800 */
[----:B------:R-:W-:Y:S04]  /*31d70*/  STL [R1+0x2ef4], R29 ;  /* 0x002ef41d01007387 */ /* 0x000fe80000100800 */
[----:B------:R-:W-:Y:S04]  /*31d80*/  STL [R1+0x858], R2 ;  /* 0x0008580201007387 */ /* 0x000fe80000100800 */
[----:B------:R-:W0:Y:S04]  /*31d90*/  LDS.U8 R2, [R0+UR4+0x2100] ;  /* 0x0021000400027984 */ /* 0x000e280008000000 */
[----:B------:R-:W-:Y:S04]  /*31da0*/  STL [R1+0x854], R3 ;  /* 0x0008540301007387 */ /* 0x000fe80000100800 */
[----:B------:R-:W1:Y:S04]  /*31db0*/  LDS.U8 R3, [R0+UR4+0x3000] ;  /* 0x0030000400037984 */ /* 0x000e680008000000 */
[----:B------:R-:W-:Y:S04]  /*31dc0*/  STL [R1+0x860], R4 ;  /* 0x0008600401007387 */ /* 0x000fe80000100800 */
[----:B------:R-:W2:Y:S04]  /*31dd0*/  LDS.U8 R4, [R0+UR4+0x3108] ;  /* 0x0031080400047984 */ /* 0x000ea80008000000 */
[----:B0-----:R-:W-:Y:S04]  /*31de0*/  STL [R1+0x85c], R2 ;  /* 0x00085c0201007387 */ /* 0x001fe80000100800 */
[----:B------:R-:W0:Y:S04]  /*31df0*/  LDS.U8 R2, [R0+UR4+0x3008] ;  /* 0x0030080400027984 */ /* 0x000e280008000000 */
[----:B-1----:R-:W-:Y:S04]  /*31e00*/  STL [R1+0x868], R3 ;  /* 0x0008680301007387 */ /* 0x002fe80000100800 */
[----:B------:R-:W1:Y:S04]  /*31e10*/  LDS.U8 R3, [R0+UR4+0x3100] ;  /* 0x0031000400037984 */ /* 0x000e680008000000 */
[----:B--2---:R-:W-:Y:S04]  /*31e20*/  STL [R1+0x864], R4 ;  /* 0x0008640401007387 */ /* 0x004fe80000100800 */
        /* <DEDUP_REMOVED lines=91> */
[----:B0-----:R0:W-:Y:S04]  /*323e0*/  STL [R1+0x211c], R2 ;  /* 0x00211c0201007387 */ /* 0x0011e80000100800 */
[----:B-1----:R-:W-:Y:S04]  /*323f0*/  STL [R1+0x2128], R3 ;  /* 0x0021280301007387 */ /* 0x002fe80000100800 */
[----:B------:R-:W1:Y:S04]  /*32400*/  LDS.U8 R3, [R0+UR4+0x7088] ;  /* 0x0070880400037984 */ /* 0x000e680008000000 */
[----:B--2---:R-:W-:Y:S04]  /*32410*/  STL [R1+0x2124], R4 ;  /* 0x0021240401007387 */ /* 0x004fe80000100800 */
[----:B------:R-:W-:Y:S04]  /*32420*/  STL [R1+0x22e8], R0 ;  /* 0x0022e80001007387 */ /* 0x000fe80000100800 */
[----:B------:R-:W2:Y:S01]  /*32430*/  LDS.U8 R4, [R0+UR4+0x7180] ;  /* 0x0071800400047984 */ /* 0x000ea20008000000 */
[----:B0-----:R-:W-:-:S05]  /*32440*/  LOP3.LUT R2, R0, 0x210, RZ, 0x3c, !PT ;  /* 0x0000021000027812 */ /* 0x001fca00078e3cff */
[----:B------:R-:W-:Y:S04]  /*32450*/  LDS.U8 R0, [R2+UR4+0x108] ;  /* 0x0001080402007984 */ /* 0x000fe80008000000 */
[----:B------:R-:W-:Y:S04]  /*32460*/  LDS.U8 R5, [R2+UR4+0x4188] ;  /* 0x0041880402057984 */ /* 0x000fe80008000000 */
[----:B-1----:R-:W-:Y:S04]  /*32470*/  STL [R1+0x2130], R3 ;  /* 0x0021300301007387 */ /* 0x002fe80000100800 */
[----:B------:R-:W0:Y:S04]  /*32480*/  LDS.U8 R3, [R2+UR4] ;  /* 0x0000000402037984 */ /* 0x000e280008000000 */
[----:B--2---:R-:W-:Y:S04]  /*32490*/  STL [R1+0x212c], R4 ;  /* 0x00212c0401007387 */ /* 0x004fe80000100800 */
[----:B------:R-:W1:Y:S04]  /*324a0*/  LDS.U8 R4, [R2+UR4+0x8] ;  /* 0x0000080402047984 */ /* 0x000e680008000000 */
[----:B0-----:R-:W-:Y:S04]  /*324b0*/  STL [R1+0x754], R3 ;  /* 0x0007540301007387 */ /* 0x001fe80000100800 */
[----:B------:R-:W0:Y:S04]  /*324c0*/  LDS.U8 R3, [R2+UR4+0x100] ;  /* 0x0001000402037984 */ /* 0x000e280008000000 */
[----:B------:R-:W-:Y:S04]  /*324d0*/  STL [R1+0x750], R0 ;  /* 0x0007500001007387 */ /* 0x000fe80000100800 */
[----:B------:R-:W2:Y:S04]  /*324e0*/  LDS.U8 R0, [R2+UR4+0x1000] ;  /* 0x0010000402007984 */ /* 0x000ea80008000000 */
[----:B-1----:R-:W-:Y:S04]  /*324f0*/  STL [R1+0x75c], R4 ;  /* 0x00075c0401007387 */ /* 0x002fe80000100800 */
[----:B------:R-:W1:Y:S04]  /*32500*/  LDS.U8 R4, [R2+UR4+0x1108] ;  /* 0x0011080402047984 */ /* 0x000e680008000000 */
[----:B0-----:R-:W-:Y:S04]  /*32510*/  STL [R1+0x758], R3 ;  /* 0x0007580301007387 */ /* 0x001fe80000100800 */
[----:B------:R-:W0:Y:S04]  /*32520*/  LDS.U8 R3, [R2+UR4+0x1008] ;  /* 0x0010080402037984 */ /* 0x000e280008000000 */
[----:B--2---:R-:W-:Y:S04]  /*32530*/  STL [R1+0x764], R0 ;  /* 0x0007640001007387 */ /* 0x004fe80000100800 */
        /* <DEDUP_REMOVED lines=82> */
[----:B--2---:R0:W-:Y:S04]  /*32a60*/  STL [R1+0xa20], R0 ;  /* 0x000a200001007387 */ /* 0x0041e80000100800 */
[----:B------:R-:W2:Y:S04]  /*32a70*/  LDS.U8 R3, [R2+UR4+0x4080] ;  /* 0x0040800402037984 */ /* 0x000ea80008000000 */
[----:B0-----:R-:W3:Y:S04]  /*32a80*/  LDL R0, [R1+0x22a8] ;  /* 0x0022a80001007983 */ /* 0x001ee80000100800 */
[----:B-1----:R-:W-:Y:S04]  /*32a90*/  STL [R1+0xa1c], R4 ;  /* 0x000a1c0401007387 */ /* 0x002fe80000100800 */
[----:B------:R-:W-:Y:S04]  /*32aa0*/  LDS.U8 R4, [R2+UR4+0x4180] ;  /* 0x0041800402047984 */ /* 0x000fe80008000000 */
[----:B--2---:R-:W-:Y:S04]  /*32ab0*/  STL [R1+0xc28], R3 ;  /* 0x000c280301007387 */ /* 0x004fe80000100800 */
[----:B------:R-:W0:Y:S04]  /*32ac0*/  LDS.U8 R3, [R2+UR4+0x4088] ;  /* 0x0040880402037984 */ /* 0x000e280008000000 */
[----:B------:R-:W-:Y:S04]  /*32ad0*/  STL [R1+0xc24], R5 ;  /* 0x000c240501007387 */ /* 0x000fe80000100800 */
        /* <DEDUP_REMOVED lines=24> */
[----:B0-----:R-:W-:Y:S04]  /*32c60*/  STL [R1+0x2230], R3 ;  /* 0x0022300301007387 */ /* 0x001fe80000100800 */
[----:B--2---:R-:W-:Y:S04]  /*32c70*/  STL [R1+0x222c], R4 ;  /* 0x00222c0401007387 */ /* 0x004fe80000100800 */
[----:B---3--:R-:W0:Y:S04]  /*32c80*/  LDS.U8 R2, [R0+UR4] ;  /* 0x0000000400027984 */ /* 0x008e280008000000 */
[----:B------:R-:W1:Y:S04]  /*32c90*/  LDS.U8 R3, [R0+UR4+0x108] ;  /* 0x0001080400037984 */ /* 0x000e680008000000 */
[----:B------:R-:W2:Y:S04]  /*32ca0*/  LDS.U8 R4, [R0+UR4+0x8] ;  /* 0x0000080400047984 */ /* 0x000ea80008000000 */
[----:B------:R-:W-:Y:S04]  /*32cb0*/  LDS.U8 R5, [R0+UR4+0x4180] ;  /* 0x0041800400057984 */ /* 0x000fe80008000000 */
        /* <DEDUP_REMOVED lines=91> */
[----:B-1----:R0:W-:Y:S04]  /*33270*/  STL [R1+0x930], R3 ;  /* 0x0009300301007387 */ /* 0x0021e80000100800 */
[----:B------:R-:W1:Y:S04]  /*33280*/  LDS.U8 R2, [R0+UR4+0x4080] ;  /* 0x0040800400027984 */ /* 0x000e680008000000 */
[----:B0-----:R-:W3:Y:S04]  /*33290*/  LDL R3, [R1+0x22a4] ;  /* 0x0022a40001037983 */ /* 0x001ee80000100800 */
[----:B--2---:R-:W-:Y:S04]  /*332a0*/  STL [R1+0x92c], R4 ;  /* 0x00092c0401007387 */ /* 0x004fe80000100800 */
[----:B------:R-:W0:Y:S04]  /*332b0*/  LDS.U8 R4, [R0+UR4+0x4188] ;  /* 0x0041880400047984 */ /* 0x000e280008000000 */
[----:B-1----:R-:W-:Y:S04]  /*332c0*/  STL [R1+0xb2c], R2 ;  /* 0x000b2c0201007387 */ /* 0x002fe80000100800 */
[----:B------:R-:W1:Y:S04]  /*332d0*/  LDS.U8 R2, [R0+UR4+0x4088] ;  /* 0x0040880400027984 */ /* 0x000e680008000000 */
[----:B0-----:R-:W-:Y:S04]  /*332e0*/  STL [R1+0xb28], R4 ;  /* 0x000b280401007387 */ /* 0x001fe80000100800 */
[----:B------:R-:W0:Y:S04]  /*332f0*/  LDS.U8 R4, [R0+UR4+0x5080] ;  /* 0x0050800400047984 */ /* 0x000e280008000000 */
[----:B-1----:R-:W-:Y:S04]  /*33300*/  STL [R1+0xb34], R2 ;  /* 0x000b340201007387 */ /* 0x002fe80000100800 */
        /* <DEDUP_REMOVED lines=19> */
[----:B------:R-:W4:Y:S04]  /*33440*/  LDS.U8 R0, [R0+UR4+0x7180] ;  /* 0x0071800400007984 */ /* 0x000f280008000000 */
[----:B--2---:R-:W-:Y:S04]  /*33450*/  STL [R1+0x2148], R5 ;  /* 0x0021480501007387 */ /* 0x004fe80000100800 */
[----:B0-----:R-:W-:Y:S04]  /*33460*/  STL [R1+0x2144], R4 ;  /* 0x0021440401007387 */ /* 0x001fe80000100800 */
[----:B-1----:R-:W-:Y:S04]  /*33470*/  STL [R1+0x2150], R2 ;  /* 0x0021500201007387 */ /* 0x002fe80000100800 */
[----:B----4-:R-:W-:Y:S04]  /*33480*/  STL [R1+0x214c], R0 ;  /* 0x00214c0001007387 */ /* 0x010fe80000100800 */
        /* <DEDUP_REMOVED lines=89> */
[----:B-1----:R-:W-:Y:S04]  /*33a20*/  STL [R1+0xa2c], R2 ;  /* 0x000a2c0201007387 */ /* 0x002fe80000100800 */
[----:B------:R-:W0:Y:S04]  /*33a30*/  LDS.U8 R4, [R3+UR4+0x3188] ;  /* 0x0031880403047984 */ /* 0x000e280008000000 */
[----:B------:R-:W-:Y:S04]  /*33a40*/  LDS.U8 R2, [R3+UR4+0x3088] ;  /* 0x0030880403027984 */ /* 0x000fe80008000000 */
[----:B--2---:R-:W-:Y:S04]  /*33a50*/  STL [R1+0xa38], R0 ;  /* 0x000a380001007387 */ /* 0x004fe80000100800 */
[----:B------:R-:W1:Y:S04]  /*33a60*/  LDS.U8 R0, [R3+UR4+0x3180] ;  /* 0x0031800403007984 */ /* 0x000e680008000000 */
[----:B0-----:R-:W-:Y:S04]  /*33a70*/  STL [R1+0xa34], R4 ;  /* 0x000a340401007387 */ /* 0x001fe80000100800 */
[----:B-1----:R-:W-:Y:S04]  /*33a80*/  STL [R1+0x2340], R0 ;  /* 0x0023400001007387 */ /* 0x002fe80000100800 */
[----:B------:R0:W-:Y:S04]  /*33a90*/  STL [R1+0xa40], R2 ;  /* 0x000a400201007387 */ /* 0x0001e80000100800 */
[----:B------:R-:W1:Y:S04]  /*33aa0*/  LDS.U8 R0, [R3+UR4+0x4080] ;  /* 0x0040800403007984 */ /* 0x000e680008000000 */
[----:B------:R-:W-:Y:S04]  /*33ab0*/  LDS.U8 R4, [R3+UR4+0x4180] ;  /* 0x0041800403047984 */ /* 0x000fe80008000000 */
[----:B0-----:R-:W2:Y:S04]  /*33ac0*/  LDL R2, [R1+0x22a0] ;  /* 0x0022a00001027983 */ /* 0x001ea80000100800 */
[----:B-1----:R-:W-:Y:S04]  /*33ad0*/  STL [R1+0xc48], R0 ;  /* 0x000c480001007387 */ /* 0x002fe80000100800 */
[----:B------:R-:W0:Y:S04]  /*33ae0*/  LDS.U8 R0, [R3+UR4+0x4088] ;  /* 0x0040880403007984 */ /* 0x000e280008000000 */
[----:B------:R-:W-:Y:S04]  /*33af0*/  STL [R1+0xc44], R5 ;  /* 0x000c440501007387 */ /* 0x000fe80000100800 */
[----:B------:R-:W1:Y:S04]  /*33b00*/  LDS.U8 R5, [R3+UR4+0x5080] ;  /* 0x0050800403057984 */ /* 0x000e680008000000 */
[----:B0-----:R-:W-:Y:S04]  /*33b10*/  STL [R1+0xc50], R0 ;  /* 0x000c500001007387 */ /* 0x001fe80000100800 */
[----:B------:R-:W0:Y:S04]  /*33b20*/  LDS.U8 R0, [R3+UR4+0x5188] ;  /* 0x0051880403007984 */ /* 0x000e280008000000 */
[----:B------:R-:W-:Y:S04]  /*33b30*/  STL [R1+0xc4c], R4 ;  /* 0x000c4c0401007387 */ /* 0x000fe80000100800 */
[----:B------:R-:W3:Y:S04]  /*33b40*/  LDS.U8 R4, [R3+UR4+0x5088] ;  /* 0x0050880403047984 */ /* 0x000ee80008000000 */
[----:B-1----:R-:W-:Y:S04]  /*33b50*/  STL [R1+0xc58], R5 ;  /* 0x000c580501007387 */ /* 0x002fe80000100800 */
[----:B------:R-:W1:Y:S04]  /*33b60*/  LDS.U8 R5, [R3+UR4+0x5180] ;  /* 0x0051800403057984 */ /* 0x000e680008000000 */
[----:B0-----:R-:W-:Y:S04]  /*33b70*/  STL [R1+0xc54], R0 ;  /* 0x000c540001007387 */ /* 0x001fe80000100800 */
[----:B------:R-:W0:Y:S04]  /*33b80*/  LDS.U8 R0, [R3+UR4+0x6080] ;  /* 0x0060800403007984 */ /* 0x000e280008000000 */
[----:B---3--:R-:W-:Y:S04]  /*33b90*/  STL [R1+0xc60], R4 ;  /* 0x000c600401007387 */ /* 0x008fe80000100800 */
        /* <DEDUP_REMOVED lines=14> */
[----:B0-----:R-:W-:Y:S04]  /*33c80*/  STL [R1+0x2250], R0 ;  /* 0x0022500001007387 */ /* 0x001fe80000100800 */
[----:B---3--:R-:W-:Y:S04]  /*33c90*/  STL [R1+0x224c], R4 ;  /* 0x00224c0401007387 */ /* 0x008fe80000100800 */
[----:B--2---:R-:W0:Y:S04]  /*33ca0*/  LDS.U8 R3, [R2+UR4] ;  /* 0x0000000402037984 */ /* 0x004e280008000000 */
        /* <DEDUP_REMOVED lines=126> */
[----:B--2---:R-:W-:Y:S04]  /*34490*/  STL [R1+0x2170], R5 ;  /* 0x0021700501007387 */ /* 0x004fe80000100800 */
[----:B-1----:R-:W-:Y:S04]  /*344a0*/  STL [R1+0x216c], R3 ;  /* 0x00216c0301007387 */ /* 0x002fe80000100800 */
        /* <DEDUP_REMOVED lines=257> */
[----:B--2---:R-:W-:Y:S04]  /*354c0*/  STL [R1+0x218c], R2 ;  /* 0x00218c0201007387 */ /* 0x004fe80000100800 */
[----:B---3--:R-:W0:Y:S04]  /*354d0*/  LDS.U8 R4, [R0+UR4] ;  /* 0x0000000400047984 */ /* 0x008e280008000000 */
[----:B------:R-:W1:Y:S04]  /*354e0*/  LDS.U8 R3, [R0+UR4+0x108] ;  /* 0x0001080400037984 */ /* 0x000e680008000000 */
        /* <DEDUP_REMOVED lines=113> */
[----:B--2---:R2:W-:Y:S02]  /*35c00*/  STL [R1+0x2278], R2 ;  /* 0x0022780201007387 */ /* 0x0045e40000100800 */
[----:B--2---:R-:W2:Y:S02]  /*35c10*/  S2R R2, SR_TID.X ;  /* 0x0000000000027919 */ /* 0x004ea40000002100 */
[----:B0-----:R-:W-:Y:S04]  /*35c20*/  STL [R1+0x2274], R4 ;  /* 0x0022740401007387 */ /* 0x001fe80000100800 */
[----:B------:R-:W0:Y:S04]  /*35c30*/  LDS.U8 R4, [R0+UR4+0x6180] ;  /* 0x0061800400047984 */ /* 0x000e280008000000 */
[----:B-1----:R-:W-:Y:S04]  /*35c40*/  STL [R1+0x2280], R3 ;  /* 0x0022800301007387 */ /* 0x002fe80000100800 */
[----:B------:R-:W1:Y:S04]  /*35c50*/  LDS.U8 R3, [R0+UR4+0x7080] ;  /* 0x0070800400037984 */ /* 0x000e680008000000 */
[----:B------:R-:W3:Y:S01]  /*35c60*/  LDS.U8 R0, [R0+UR4+0x7188] ;  /* 0x0071880400007984 */ /* 0x000ee20008000000 */
[----:B--2---:R-:W-:-:S03]  /*35c70*/  LOP3.LUT R19, R2, 0x3f, RZ, 0xc0, !PT ;  /* 0x0000003f02137812 */ /* 0x004fc600078ec0ff */
[----:B0-----:R-:W-:Y:S04]  /*35c80*/  STL [R1+0x227c], R4 ;  /* 0x00227c0401007387 */ /* 0x001fe80000100800 */
[----:B-1----:R-:W-:Y:S04]  /*35c90*/  STL [R1+0x2288], R3 ;  /* 0x0022880301007387 */ /* 0x002fe80000100800 */
[----:B------:R0:W-:Y:S04]  /*35ca0*/  STL [R1+0x2f20], R19 ;  /* 0x002f201301007387 */ /* 0x0001e80000100800 */
[----:B---3--:R1:W-:Y:S04]  /*35cb0*/  STL [R1+0x2284], R0 ;  /* 0x0022840001007387 */ /* 0x0083e80000100800 */
[----:B0-----:R-:W2:Y:S04]  /*35cc0*/  LDL R19, [R1+0x2294] ;  /* 0x0022940001137983 */ /* 0x001ea80000100800 */
[----:B------:R-:W3:Y:S04]  /*35cd0*/  LDL.LU R21, [R1+0x1c8] ;  /* 0x0001c80001157983 */ /* 0x000ee80000300800 */
[----:B---3--:R-:W-:Y:S04]  /*35ce0*/  STL [R1+0x2f24], R21 ;  /* 0x002f241501007387 */ /* 0x008fe80000100800 */
[----:B--2---:R-:W0:Y:S04]  /*35cf0*/  LDS.U8 R21, [R19+UR4+0x7088] ;  /* 0x0070880413157984 */ /* 0x004e280008000000 */
[----:B------:R-:W2:Y:S04]  /*35d00*/  LDS.U8 R19, [R19+UR4+0x7180] ;  /* 0x0071800413137984 */ /* 0x000ea80008000000 */
[----:B------:R-:W3:Y:S04]  /*35d10*/  LDL.LU R17, [R1+0x1c4] ;  /* 0x0001c40001117983 */ /* 0x000ee80000300800 */
[----:B------:R-:W4:Y:S04]  /*35d20*/  LDL.LU R7, [R1+0x1a8] ;  /* 0x0001a80001077983 */ /* 0x000f280000300800 */
[----:B------:R-:W4:Y:S04]  /*35d30*/  LDL.LU R6, [R1+0x1a4] ;  /* 0x0001a40001067983 */ /* 0x000f280000300800 */
[----:B-1----:R-:W4:Y:S04]  /*35d40*/  LDL.LU R0, [R1+0x188] ;  /* 0x0001880001007983 */ /* 0x002f280000300800 */
        /* <DEDUP_REMOVED lines=23> */
[----:B------:R-:W-:Y:S06]  /*35ec0*/  BAR.SYNC.DEFER_BLOCKING 0x0 ;  /* 0x0000000000007b1d */ /* 0x000fec0000010000 */
[----:B0-----:R0:W-:Y:S04]  /*35ed0*/  STL [R1+0x2290], R21 ;  /* 0x0022901501007387 */ /* 0x0011e80000100800 */
[----:B0-----:R-:W3:Y:S04]  /*35ee0*/  LDL.LU R21, [R1+0x2f24] ;  /* 0x002f240001157983 */ /* 0x001ee80000300800 */
[----:B--2---:R0:W-:Y:S04]  /*35ef0*/  STL [R1+0x228c], R19 ;  /* 0x00228c1301007387 */ /* 0x0041e80000100800 */
[----:B0-----:R-:W3:Y:S04]  /*35f00*/  LDL.LU R19, [R1+0x2f20] ;  /* 0x002f200001137983 */ /* 0x001ee80000300800 */
[----:B---3--:R0:W-:Y:S04]  /*35f10*/  STS.U8 [R19+UR4], R21 ;  /* 0x0000001513007988 */ /* 0x0081e80008000004 */
[----:B------:R1:W-:Y:S04]  /*35f20*/  STS.U8 [R19+UR4+0x40], R17 ;  /* 0x0000401113007988 */ /* 0x0003e80008000004 */
[----:B----4-:R2:W-:Y:S04]  /*35f30*/  STS.U8 [R19+UR4+0x240], R7 ;  /* 0x0002400713007988 */ /* 0x0105e80008000004 */
[----:B------:R3:W-:Y:S04]  /*35f40*/  STS.U8 [R19+UR4+0x200], R6 ;  /* 0x0002000613007988 */ /* 0x0007e80008000004 */
[----:B0-----:R-:W4:Y:S04]  /*35f50*/  LDL.LU R21, [R1+0x2f1c] ;  /* 0x002f1c0001157983 */ /* 0x001f280000300800 */
[----:B-1----:R-:W4:Y:S04]  /*35f60*/  LDL.LU R17, [R1+0x2f18] ;  /* 0x002f180001117983 */ /* 0x002f280000300800 */
[----:B--2---:R-:W2:Y:S04]  /*35f70*/  LDL.LU R7, [R1+0x2f14] ;  /* 0x002f140001077983 */ /* 0x004ea80000300800 */
[----:B---3--:R-:W3:Y:S04]  /*35f80*/  LDL.LU R6, [R1+0x2f10] ;  /* 0x002f100001067983 */ /* 0x008ee80000300800 */
        /* <DEDUP_REMOVED lines=14> */
[----:B------:R-:W-:Y:S04]  /*36070*/  STS.U8 [R19+UR4+0x1240], R11 ;  /* 0x0012400b13007988 */ /* 0x000fe80008000004 */
[----:B------:R-:W-:Y:S04]  /*36080*/  STS.U8 [R19+UR4+0x1200], R10 ;  /* 0x0012000a13007988 */ /* 0x000fe80008000004 */
[----:B------:R1:W-:Y:S04]  /*36090*/  STS.U8 [R19+UR4+0x1400], R9 ;  /* 0x0014000913007988 */ /* 0x0003e80008000004 */
[----:B------:R1:W-:Y:S04]  /*360a0*/  STS.U8 [R19+UR4+0x1440], R8 ;  /* 0x0014400813007988 */ /* 0x0003e80008000004 */
[----:B------:R-:W-:Y:S04]  /*360b0*/  STS.U8 [R19+UR4+0x1640], R5 ;  /* 0x0016400513007988 */ /* 0x000fe80008000004 */
[----:B------:R-:W-:Y:S04]  /*360c0*/  STS.U8 [R19+UR4+0x1600], R4 ;  /* 0x0016000413007988 */ /* 0x000fe80008000004 */
[----:B------:R-:W-:Y:S04]  /*360d0*/  STS.U8 [R19+UR4+0x1800], R3 ;  /* 0x0018000313007988 */ /* 0x000fe80008000004 */
[----:B0-----:R-:W4:Y:S04]  /*360e0*/  LDL.LU R20, [R1+0x1c0] ;  /* 0x0001c00001147983 */ /* 0x001f280000300800 */
[----:B------:R-:W-:Y:S04]  /*360f0*/  STS.U8 [R19+UR4+0x1840], R16 ;  /* 0x0018401013007988 */ /* 0x000fe80008000004 */
[----:B------:R0:W-:Y:S04]  /*36100*/  STS.U8 [R19+UR4+0x1a40], R18 ;  /* 0x001a401213007988 */ /* 0x0001e80008000004 */
[----:B------:R0:W-:Y:S04]  /*36110*/  STS.U8 [R19+UR4+0x1a00], R2 ;  /* 0x001a000213007988 */ /* 0x0001e80008000004 */
[----:B-1----:R-:W4:Y:S04]  /*36120*/  LDL.LU R9, [R1+0x1bc] ;  /* 0x0001bc0001097983 */ /* 0x002f280000300800 */
        /* <DEDUP_REMOVED lines=22> */
[----:B---3--:R0:W-:Y:S04]  /*36290*/  STS.U8 [R19+UR4+0x1c00], R6 ;  /* 0x001c000613007988 */ /* 0x0081e80008000004 */
[----:B--2---:R1:W-:Y:S04]  /*362a0*/  STS.U8 [R19+UR4+0x1c40], R7 ;  /* 0x001c400713007988 */ /* 0x0043e80008000004 */
[----:B----4-:R2:W-:Y:S04]  /*362b0*/  STS.U8 [R19+UR4+0x1e40], R17 ;  /* 0x001e401113007988 */ /* 0x0105e80008000004 */
[----:B0-----:R-:W3:Y:S04]  /*362c0*/  LDL.LU R6, [R1+0x13c] ;  /* 0x00013c0001067983 */ /* 0x001ee80000300800 */
[----:B-1----:R-:W4:Y:S04]  /*362d0*/  LDL.LU R7, [R1+0x140] ;  /* 0x0001400001077983 */ /* 0x002f280000300800 */
[----:B--2---:R-:W2:Y:S01]  /*362e0*/  LDL.LU R19, [R1+0x2f0c] ;  /* 0x002f0c0001137983 */ /* 0x004ea20000300800 */
[----:B------:R-:W0:Y:S02]  /*362f0*/  S2R R17, SR_TID.X ;  /* 0x0000000000117919 */ /* 0x000e240000002100 */
[----:B0-----:R-:W-:-:S05]  /*36300*/  LOP3.LUT R17, R17, 0x3f, RZ, 0xc0, !PT ;  /* 0x0000003f11117812 */ /* 0x001fca00078ec0ff */
[----:B--2---:R0:W-:Y:S04]  /*36310*/  STS.U8 [R17+UR4+0x1e00], R19 ;  /* 0x001e001311007988 */ /* 0x0041e80008000004 */
[----:B0-----:R-:W2:Y:S04]  /*36320*/  LDL.LU R19, [R1+0x17c] ;  /* 0x00017c0001137983 */ /* 0x001ea80000300800 */
[----:B------:R0:W-:Y:S04]  /*36330*/  STS.U8 [R29+UR4+0x80], R20 ;  /* 0x000080141d007988 */ /* 0x0001e80008000004 */
[----:B------:R1:W-:Y:S04]  /*36340*/  STS.U8 [R29+UR4+0xc0], R9 ;  /* 0x0000c0091d007988 */ /* 0x0003e80008000004 */
[----:B------:R3:W-:Y:S04]  /*36350*/  STS.U8 [R29+UR4+0x2c0], R8 ;  /* 0x0002c0081d007988 */ /* 0x0007e80008000004 */
[----:B------:R4:W-:Y:S04]  /*36360*/  STS.U8 [R29+UR4+0x280], R18 ;  /* 0x000280121d007988 */ /* 0x0009e80008000004 */
[----:B------:R4:W-:Y:S04]  /*36370*/  STS.U8 [R29+UR4+0x480], R2 ;  /* 0x000480021d007988 */ /* 0x0009e80008000004 */
[----:B0-----:R-:W2:Y:S04]  /*36380*/  LDL.LU R20, [R1+0x2f08] ;  /* 0x002f080001147983 */ /* 0x001ea80000300800 */
[----:B-1----:R-:W2:Y:S04]  /*36390*/  LDL.LU R9, [R1+0x2f04] ;  /* 0x002f040001097983 */ /* 0x002ea80000300800 */
[----:B---3--:R-:W3:Y:S04]  /*363a0*/  LDL.LU R8, [R1+0x2f00] ;  /* 0x002f000001087983 */ /* 0x008ee80000300800 */
[----:B----4-:R-:W4:Y:S04]  /*363b0*/  LDL.LU R18, [R1+0x2efc] ;  /* 0x002efc0001127983 */ /* 0x010f280000300800 */
[----:B------:R-:W3:Y:S04]  /*363c0*/  LDL.LU R2, [R1+0x2ef8] ;  /* 0x002ef80001027983 */ /* 0x000ee80000300800 */
[----:B--2---:R-:W-:Y:S04]  /*363d0*/  STS.U8 [R29+UR4+0x4c0], R19 ;  /* 0x0004c0131d007988 */ /* 0x004fe80008000004 */
        /* <DEDUP_REMOVED lines=14> */
[----:B------:R4:W-:Y:S04]  /*364c0*/  STS.U8 [R29+UR4+0x1480], R11 ;  /* 0x0014800b1d007988 */ /* 0x0009e80008000004 */
[----:B0-----:R-:W3:Y:S04]  /*364d0*/  LDL.LU R28, [R1+0x1b8] ;  /* 0x0001b800011c7983 */ /* 0x001ee80000300800 */
[----:B------:R0:W-:Y:S04]  /*364e0*/  STS.U8 [R29+UR4+0x14c0], R10 ;  /* 0x0014c00a1d007988 */ /* 0x0001e80008000004 */
[----:B------:R-:W-:Y:S04]  /*364f0*/  STS.U8 [R29+UR4+0x16c0], R5 ;  /* 0x0016c0051d007988 */ /* 0x000fe80008000004 */
[----:B------:R-:W-:Y:S04]  /*36500*/  STS.U8 [R29+UR4+0x1680], R4 ;  /* 0x001680041d007988 */ /* 0x000fe80008000004 */
[----:B-1----:R-:W3:Y:S04]  /*36510*/  LDL.LU R22, [R1+0x1b4] ;  /* 0x0001b40001167983 */ /* 0x002ee80000300800 */
[----:B--2---:R-:W2:Y:S04]  /*36520*/  LDL.LU R23, [R1+0x198] ;  /* 0x0001980001177983 */ /* 0x004ea80000300800 */
[----:B------:R1:W-:Y:S04]  /*36530*/  STS.U8 [R29+UR4+0x1880], R3 ;  /* 0x001880031d007988 */ /* 0x0003e80008000004 */
[----:B----4-:R-:W4:Y:S04]  /*36540*/  LDL.LU R11, [R1+0x194] ;  /* 0x00019400010b7983 */ /* 0x010f280000300800 */
[----:B0-----:R-:W4:Y:S04]  /*36550*/  LDL.LU R10, [R1+0x170] ;  /* 0x00017000010a7983 */ /* 0x001f280000300800 */
[----:B------:R0:W-:Y:S04]  /*36560*/  STS.U8 [R29+UR4+0x18c0], R16 ;  /* 0x0018c0101d007988 */ /* 0x0001e80008000004 */
[----:B-1----:R-:W4:Y:S04]  /*36570*/  LDL.LU R3, [R1+0x16c] ;  /* 0x00016c0001037983 */ /* 0x002f280000300800 */
        /* <DEDUP_REMOVED lines=13> */
[----:B---3--:R0:W-:Y:S04]  /*36650*/  STS.U8 [R29+UR4+0x1ac0], R2 ;  /* 0x001ac0021d007988 */ /* 0x0081e80008000004 */
[----:B------:R-:W3:Y:S04]  /*36660*/  LDL.LU R4, [R1+0x18] ;  /* 0x0000180001047983 */ /* 0x000ee80000300800 */
[----:B------:R1:W-:Y:S04]  /*36670*/  STS.U8 [R29+UR4+0x1a80], R18 ;  /* 0x001a80121d007988 */ /* 0x0003e80008000004 */
[----:B------:R1:W-:Y:S04]  /*36680*/  STS.U8 [R29+UR4+0x1c80], R8 ;  /* 0x001c80081d007988 */ /* 0x0003e80008000004 */
[----:B------:R1:W-:Y:S04]  /*36690*/  STS.U8 [R29+UR4+0x1cc0], R9 ;  /* 0x001cc0091d007988 */ /* 0x0003e80008000004 */
[----:B------:R1:W-:Y:S04]  /*366a0*/  STS.U8 [R29+UR4+0x1ec0], R20 ;  /* 0x001ec0141d007988 */ /* 0x0003e80008000004 */
[----:B------:R1:W-:Y:S04]  /*366b0*/  STS.U8 [R29+UR4+0x1e80], R21 ;  /* 0x001e80151d007988 */ /* 0x0003e80008000004 */
[----:B0-----:R-:W3:Y:S04]  /*366c0*/  LDL.LU R2, [R1+0x14] ;  /* 0x0000140001027983 */ /* 0x001ee80000300800 */
[----:B-1----:R-:W3:Y:S04]  /*366d0*/  LDL.LU R18, [R1+0xf4] ;  /* 0x0000f40001127983 */ /* 0x002ee80000300800 */
[----:B------:R-:W3:Y:S04]  /*366e0*/  LDL.LU R8, [R1+0xf8] ;  /* 0x0000f80001087983 */ /* 0x000ee80000300800 */
[----:B------:R-:W3:Y:S04]  /*366f0*/  LDL.LU R9, [R1+0x114] ;  /* 0x0001140001097983 */ /* 0x000ee80000300800 */
[----:B------:R-:W3:Y:S04]  /*36700*/  LDL.LU R20, [R1+0x118] ;  /* 0x0001180001147983 */ /* 0x000ee80000300800 */
[----:B------:R-:W3:Y:S04]  /*36710*/  LDL.LU R29, [R1+0x2ef4] ;  /* 0x002ef400011d7983 */ /* 0x000ee80000300800 */
[----:B------:R-:W3:Y:S01]  /*36720*/  LDL.LU R21, [R1+0x134] ;  /* 0x0001340001157983 */ /* 0x000ee20000300800 */
[----:B------:R-:W-:-:S05]  /*36730*/  LOP3.LUT R27, R17, 0x20, RZ, 0x3c, !PT ;  /* 0x00000020111b7812 */ /* 0x000fca00078e3cff */
[----:B------:R0:W-:Y:S04]  /*36740*/  STS.U8 [R27+UR4+0x100], R28 ;  /* 0x0001001c1b007988 */ /* 0x0001e80008000004 */
[----:B------:R1:W-:Y:S04]  /*36750*/  STS.U8 [R27+UR4+0x140], R22 ;  /* 0x000140161b007988 */ /* 0x0003e80008000004 */
[----:B--2---:R2:W-:Y:S04]  /*36760*/  STS.U8 [R27+UR4+0x340], R23 ;  /* 0x000340171b007988 */ /* 0x0045e80008000004 */
[----:B----4-:R4:W-:Y:S04]  /*36770*/  STS.U8 [R27+UR4+0x300], R11 ;  /* 0x0003000b1b007988 */ /* 0x0109e80008000004 */
[----:B0-----:R-:W3:Y:S04]  /*36780*/  LDL.LU R28, [R1+0x2ef0] ;  /* 0x002ef000011c7983 */ /* 0x001ee80000300800 */
[----:B------:R0:W-:Y:S04]  /*36790*/  STS.U8 [R27+UR4+0x500], R10 ;  /* 0x0005000a1b007988 */ /* 0x0001e80008000004 */
[----:B-1----:R-:W3:Y:S04]  /*367a0*/  LDL.LU R22, [R1+0x2eec] ;  /* 0x002eec0001167983 */ /* 0x002ee80000300800 */
[----:B--2---:R-:W2:Y:S04]  /*367b0*/  LDL.LU R23, [R1+0x2ee8] ;  /* 0x002ee80001177983 */ /* 0x004ea80000300800 */
[----:B------:R1:W-:Y:S04]  /*367c0*/  STS.U8 [R27+UR4+0x540], R3 ;  /* 0x000540031b007988 */ /* 0x0003e80008000004 */
[----:B----4-:R-:W4:Y:S04]  /*367d0*/  LDL.LU R11, [R1+0x2ee4] ;  /* 0x002ee400010b7983 */ /* 0x010f280000300800 */
[----:B0-----:R-:W2:Y:S04]  /*367e0*/  LDL.LU R10, [R1+0x2ee0] ;  /* 0x002ee000010a7983 */ /* 0x001ea80000300800 */
[----:B------:R0:W-:Y:S04]  /*367f0*/  STS.U8 [R27+UR4+0x740], R16 ;  /* 0x000740101b007988 */ /* 0x0001e80008000004 */
[----:B-1----:R-:W4:Y:S04]  /*36800*/  LDL.LU R3, [R1+0x2edc] ;  /* 0x002edc0001037983 */ /* 0x002f280000300800 */
[----:B0-----:R-:W2:Y:S04]  /*36810*/  LDL.LU R16, [R1+0x2ed8] ;  /* 0x002ed80001107983 */ /* 0x001ea80000300800 */
        /* <DEDUP_REMOVED lines=11> */
[----:B------:R3:W-:Y:S04]  /*368d0*/  STS.U8 [R27+UR4+0x1340], R24 ;  /* 0x001340181b007988 */ /* 0x0007e80008000004 */
[----:B------:R3:W-:Y:S04]  /*368e0*/  STS.U8 [R27+UR4+0x1300], R15 ;  /* 0x0013000f1b007988 */ /* 0x0007e80008000004 */
[----:B------:R3:W-:Y:S04]  /*368f0*/  STS.U8 [R27+UR4+0x1500], R14 ;  /* 0x0015000e1b007988 */ /* 0x0007e80008000004 */
[----:B------:R3:W-:Y:S04]  /*36900*/  STS.U8 [R27+UR4+0x1540], R13 ;  /* 0x0015400d1b007988 */ /* 0x0007e80008000004 */
[----:B0-----:R-:W4:Y:S04]  /*36910*/  LDL.LU R26, [R1+0x1b0] ;  /* 0x0001b000011a7983 */ /* 0x001f280000300800 */
[----:B-1----:R-:W4:Y:S04]  /*36920*/  LDL.LU R25, [R1+0x1ac] ;  /* 0x0001ac0001197983 */ /* 0x002f280000300800 */
[----:B---3--:R-:W3:Y:S04]  /*36930*/  LDL.LU R24, [R1+0x190] ;  /* 0x0001900001187983 */ /* 0x008ee80000300800 */
[----:B------:R-:W3:Y:S04]  /*36940*/  LDL.LU R15, [R1+0x18c] ;  /* 0x00018c00010f7983 */ /* 0x000ee80000300800 */
[----:B------:R-:W3:Y:S04]  /*36950*/  LDL.LU R7, [R1+0x160] ;  /* 0x0001600001077983 */ /* 0x000ee80000300800 */
[----:B------:R-:W3:Y:S04]  /*36960*/  LDL.LU R14, [R1+0x14c] ;  /* 0x00014c00010e7983 */ /* 0x000ee80000300800 */
[----:B------:R0:W-:Y:S04]  /*36970*/  STS.U8 [R27+UR4+0x1740], R12 ;  /* 0x0017400c1b007988 */ /* 0x0001e80008000004 */
[----:B------:R-:W3:Y:S04]  /*36980*/  LDL.LU R13, [R1+0x130] ;  /* 0x00013000010d7983 */ /* 0x000ee80000300800 */
        /* <DEDUP_REMOVED lines=15> */
[----:B------:R-:W-:-:S03]  /*36a80*/  LOP3.LUT R17, R17, 0x30, RZ, 0x3c, !PT ;  /* 0x0000003011117812 */ /* 0x000fc600078e3cff */
[----:B--2---:R0:W-:Y:S04]  /*36a90*/  STS.U8 [R27+UR4+0x1b40], R16 ;  /* 0x001b40101b007988 */ /* 0x0041e80008000004 */
[----:B----4-:R1:W-:Y:S04]  /*36aa0*/  STS.U8 [R27+UR4+0x1b00], R3 ;  /* 0x001b00031b007988 */ /* 0x0103e80008000004 */
[----:B------:R2:W-:Y:S04]  /*36ab0*/  STS.U8 [R27+UR4+0x1d00], R10 ;  /* 0x001d000a1b007988 */ /* 0x0005e80008000004 */
[----:B------:R4:W-:Y:S04]  /*36ac0*/  STS.U8 [R27+UR4+0x1d40], R11 ;  /* 0x001d400b1b007988 */ /* 0x0009e80008000004 */
[----:B------:R4:W-:Y:S04]  /*36ad0*/  STS.U8 [R27+UR4+0x1f40], R23 ;  /* 0x001f40171b007988 */ /* 0x0009e80008000004 */
[----:B------:R4:W-:Y:S04]  /*36ae0*/  STS.U8 [R27+UR4+0x1f00], R22 ;  /* 0x001f00161b007988 */ /* 0x0009e80008000004 */
[----:B0-----:R-:W3:Y:S04]  /*36af0*/  LDL.LU R16, [R1+0x90] ;  /* 0x0000900001107983 */ /* 0x001ee80000300800 */
[----:B-1----:R-:W3:Y:S04]  /*36b00*/  LDL.LU R3, [R1+0xac] ;  /* 0x0000ac0001037983 */ /* 0x002ee80000300800 */
[----:B--2---:R-:W2:Y:S04]  /*36b10*/  LDL.LU R10, [R1+0xb0] ;  /* 0x0000b000010a7983 */ /* 0x004ea80000300800 */
[----:B----4-:R-:W4:Y:S04]  /*36b20*/  LDL.LU R11, [R1+0xcc] ;  /* 0x0000cc00010b7983 */ /* 0x010f280000300800 */
[----:B------:R-:W2:Y:S04]  /*36b30*/  LDL.LU R23, [R1+0xd0] ;  /* 0x0000d00001177983 */ /* 0x000ea80000300800 */
[----:B------:R-:W4:Y:S04]  /*36b40*/  LDL.LU R27, [R1+0x2ed4] ;  /* 0x002ed400011b7983 */ /* 0x000f280000300800 */
[----:B------:R-:W2:Y:S04]  /*36b50*/  LDL.LU R22, [R1+0xec] ;  /* 0x0000ec0001167983 */ /* 0x000ea80000300800 */
[----:B------:R0:W-:Y:S04]  /*36b60*/  STS.U8 [R17+UR4+0x180], R26 ;  /* 0x0001801a11007988 */ /* 0x0001e80008000004 */
[----:B------:R1:W-:Y:S04]  /*36b70*/  STS.U8 [R17+UR4+0x1c0], R25 ;  /* 0x0001c01911007988 */ /* 0x0003e80008000004 */
[----:B---3--:R3:W-:Y:S04]  /*36b80*/  STS.U8 [R17+UR4+0x3c0], R24 ;  /* 0x0003c01811007988 */ /* 0x0087e80008000004 */
        /* <DEDUP_REMOVED lines=32> */
[----:B---3--:R0:W-:Y:S04]  /*36d90*/  STS.U8 [R17+UR4+0x1980], R2 ;  /* 0x0019800211007988 */ /* 0x0081e80008000004 */
[----:B0-----:R-:W2:Y:S04]  /*36da0*/  LDL.LU R2, [R1+0x2ea8] ;  /* 0x002ea80001027983 */ /* 0x001ea80000300800 */
[----:B------:R0:W-:Y:S02]  /*36db0*/  STS.U8 [R17+UR4+0x19c0], R0 ;  /* 0x0019c00011007988 */ /* 0x0001e40008000004 */
[----:B0-----:R-:W0:Y:S02]  /*36dc0*/  S2R R0, SR_TID.X ;  /* 0x0000000000007919 */ /* 0x001e240000002100 */
[----:B------:R-:W-:Y:S04]  /*36dd0*/  STS.U8 [R17+UR4+0x1bc0], R4 ;  /* 0x001bc00411007988 */ /* 0x000fe80008000004 */
[----:B------:R1:W-:Y:S04]  /*36de0*/  STS.U8 [R17+UR4+0x1b80], R5 ;  /* 0x001b800511007988 */ /* 0x0003e80008000004 */
[----:B------:R-:W-:Y:S04]  /*36df0*/  STS.U8 [R17+UR4+0x1d80], R12 ;  /* 0x001d800c11007988 */ /* 0x000fe80008000004 */
[----:B------:R-:W-:Y:S01]  /*36e00*/  STS.U8 [R17+UR4+0x1dc0], R13 ;  /* 0x001dc00d11007988 */ /* 0x000fe20008000004 */
[----:B-1----:R-:W-:-:S02]  /*36e10*/  IMAD R5, R25, 0x100, R24 ;  /* 0x0000010019057824 */ /* 0x002fc400078e0218 */
[C---:B0-----:R-:W-:Y:S01]  /*36e20*/  IMAD.SHL.U32 R6, R0.reuse, 0x2, RZ ;  /* 0x0000000200067824 */ /* 0x041fe200078e00ff */
[----:B------:R-:W-:-:S05]  /*36e30*/  LOP3.LUT R0, R0, 0x7, RZ, 0xc0, !PT ;  /* 0x0000000700007812 */ /* 0x000fca00078ec0ff */
[----:B------:R-:W-:-:S05]  /*36e40*/  IMAD R0, R0, 0x90, RZ ;  /* 0x0000009000007824 */ /* 0x000fca00078e02ff */
[----:B------:R-:W-:-:S05]  /*36e50*/  LOP3.LUT R0, R0, 0x30, R6, 0x78, !PT ;  /* 0x0000003000007812 */ /* 0x000fca00078e7806 */
[----:B------:R-:W-:Y:S02]  /*36e60*/  IMAD.MOV.U32 R24, RZ, RZ, R0 ;  /* 0x000000ffff187224 */ /* 0x000fe400078e0000 */
[----:B------:R-:W-:Y:S01]  /*36e70*/  IMAD R6, R27, 0x100, R26 ;  /* 0x000001001b067824 */ /* 0x000fe200078e021a */
[----:B--2---:R-:W-:Y:S04]  /*36e80*/  STS.U8 [R17+UR4+0x1fc0], R2 ;  /* 0x001fc00211007988 */ /* 0x004fe80008000004 */
[----:B------:R-:W-:Y:S01]  /*36e90*/  STS.U8 [R17+UR4+0x1f80], R7 ;  /* 0x001f800711007988 */ /* 0x000fe20008000004 */
[----:B------:R-:W-:Y:S06]  /*36ea0*/  BAR.SYNC.DEFER_BLOCKING 0x0 ;  /* 0x0000000000007b1d */ /* 0x000fec0000010000 */
[----:B------:R-:W0:Y:S04]  /*36eb0*/  LDSM.16.M88.4 R8, [R0+UR4] ;  /* 0x000000040008783b */ /* 0x000e280008000200 */
[----:B------:R-:W1:Y:S04]  /*36ec0*/  LDSM.16.M88.4 R20, [R24+UR4+0x400] ;  /* 0x000400041814783b */ /* 0x000e680008000200 */
[----:B0-----:R0:W-:Y:S04]  /*36ed0*/  STL.64 [R1+0x580], R8 ;  /* 0x0005800801007387 */ /* 0x0011e80000100a00 */
[----:B------:R2:W-:Y:S04]  /*36ee0*/  STL.64 [R1+0x588], R10 ;  /* 0x0005880a01007387 */ /* 0x0005e80000100a00 */
[----:B------:R-:W3:Y:S04]  /*36ef0*/  LDL.LU.64 R16, [R1+0x3b0] ;  /* 0x0003b00001107983 */ /* 0x000ee80000300a00 */
[----:B------:R-:W3:Y:S04]  /*36f00*/  LDL.LU.64 R18, [R1+0x3b8] ;  /* 0x0003b80001127983 */ /* 0x000ee80000300a00 */
[----:B0-----:R-:W4:Y:S04]  /*36f10*/  LDL.LU.64 R8, [R1+0x3c0] ;  /* 0x0003c00001087983 */ /* 0x001f280000300a00 */
[----:B--2---:R-:W4:Y:S04]  /*36f20*/  LDL.LU.64 R10, [R1+0x3c8] ;  /* 0x0003c800010a7983 */ /* 0x004f280000300a00 */
[----:B-1----:R-:W-:Y:S04]  /*36f30*/  STL.64 [R1+0x570], R20 ;  /* 0x0005701401007387 */ /* 0x002fe80000100a00 */
[----:B------:R-:W-:Y:S04]  /*36f40*/  STL.64 [R1+0x578], R22 ;  /* 0x0005781601007387 */ /* 0x000fe80000100a00 */
[----:B------:R-:W2:Y:S04]  /*36f50*/  LDL.LU R26, [R1+0x580] ;  /* 0x00058000011a7983 */ /* 0x000ea80000300800 */
[----:B------:R-:W3:Y:S01]  /*36f60*/  LDL.LU R27, [R1+0x584] ;  /* 0x00058400011b7983 */ /* 0x000ee20000300800 */
[----:B------:R-:W-:-:S02]  /*36f70*/  IMAD R3, R15, 0x100, R14 ;  /* 0x000001000f037824 */ /* 0x000fc400078e020e */
[----:B------:R-:W-:Y:S02]  /*36f80*/  IMAD.MOV.U32 R15, RZ, RZ, R20 ;  /* 0x000000ffff0f7224 */ /* 0x000fe400078e0014 */
[----:B------:R-:W-:Y:S02]  /*36f90*/  IMAD.MOV.U32 R14, RZ, RZ, R21 ;  /* 0x000000ffff0e7224 */ /* 0x000fe400078e0015 */
[----:B------:R-:W0:Y:S01]  /*36fa0*/  LDSM.16.M88.4 R20, [R24+UR4+0x800] ;  /* 0x000800041814783b */ /* 0x000e220008000200 */
[----:B------:R-:W-:Y:S01]  /*36fb0*/  IMAD R2, R29, 0x100, R28 ;  /* 0x000001001d027824 */ /* 0x000fe200078e021c */
[----:B------:R-:W-:Y:S02]  /*36fc0*/  F2FP.F16.E4M3.UNPACK_B R4, R3 ;  /* 0x00000003ff04723e */ /* 0x000fe400020006ff */
[----:B------:R-:W-:Y:S02]  /*36fd0*/  F2FP.F16.E4M3.UNPACK_B R5, R5 ;  /* 0x00000005ff05723e */ /* 0x000fe400020006ff */
[----:B------:R-:W-:-:S02]  /*36fe0*/  F2FP.F16.E4M3.UNPACK_B R6, R6 ;  /* 0x00000006ff06723e */ /* 0x000fc400020006ff */
[----:B------:R-:W-:Y:S01]  /*36ff0*/  F2FP.F16.E4M3.UNPACK_B R7, R2 ;  /* 0x00000002ff07723e */ /* 0x000fe200020006ff */
[----:B0-----:R0:W-:Y:S04]  /*37000*/  STL.64 [R1+0x550], R20 ;  /* 0x0005501401007387 */ /* 0x0011e80000100a00 */
[----:B------:R2:W-:Y:S01]  /*37010*/  STL.64 [R1+0x558], R22 ;  /* 0x0005581601007387 */ /* 0x0005e20000100a00 */
[----:B------:R-:W-:Y:S02]  /*37020*/  IMAD.MOV.U32 R3, RZ, RZ, R20 ;  /* 0x000000ffff037224 */ /* 0x000fe400078e0014 */
[----:B------:R-:W-:Y:S01]  /*37030*/  IMAD.MOV.U32 R0, RZ, RZ, R21 ;  /* 0x000000ffff007224 */ /* 0x000fe200078e0015 */
[----:B0-----:R-:W-:Y:S02]  /*37040*/  F2FP.F16.E4M3.UNPACK_B R20, R15 ;  /* 0x0000000fff14723e */ /* 0x001fe400020006ff */
[----:B------:R-:W-:-:S02]  /*37050*/  F2FP.F16.E4M3.UNPACK_B R21, R14 ;  /* 0x0000000eff15723e */ /* 0x000fc400020006ff */
[----:B--2---:R-:W-:Y:S02]  /*37060*/  F2FP.F16.E4M3.UNPACK_B R22, R26 ;  /* 0x0000001aff16723e */ /* 0x004fe400020006ff */
[----:B---3--:R-:W-:-:S07]  /*37070*/  F2FP.F16.E4M3.UNPACK_B R23, R27 ;  /* 0x0000001bff17723e */ /* 0x008fce00020006ff */
[----:B------:R-:W-:-:S15]  /*37080*/  HMMA.16816.F32 R16, R4, R22, R16 ;  /* 0x000000160410723c */ /* 0x000fde0000001810 */
[----:B------:R-:W-:-:S08]  /*37090*/  NOP ;  /* 0x0000000000007918 */ /* 0x000fd00000000000 */
[----:B------:R-:W-:Y:S04]  /*370a0*/  STL.64 [R1], R16 ;  /* 0x0000001001007387 */ /* 0x000fe80000100a00 */
[----:B------:R-:W-:Y:S04]  /*370b0*/  STL.64 [R1+0x8], R18 ;  /* 0x0000081201007387 */ /* 0x000fe80000100a00 */
[----:B------:R-:W0:Y:S01]  /*370c0*/  LDSM.16.M88.4 R16, [R24+UR4+0xc00] ;  /* 0x000c00041810783b */ /* 0x000e220008000200 */
[----:B----4-:R-:W-:Y:S03]  /*370d0*/  HMMA.16816.F32 R8, R4, R20, R8 ;  /* 0x000000140408723c */ /* 0x010fe60000001808 */
[----:B0-----:R-:W-:Y:S01]  /*370e0*/  STL.64 [R1+0x560], R16 ;  /* 0x0005601001007387 */ /* 0x001fe20000100a00 */
[----:B------:R-:W-:-:S03]  /*370f0*/  IMAD.MOV.U32 R12, RZ, RZ, R16 ;  /* 0x000000ffff0c7224 */ /* 0x000fc600078e0010 */
[----:B------:R-:W-:Y:S01]  /*37100*/  STL.64 [R1+0x568], R18 ;  /* 0x0005681201007387 */ /* 0x000fe20000100a00 */
[----:B------:R-:W-:-:S03]  /*37110*/  IMAD.MOV.U32 R13, RZ, RZ, R17 ;  /* 0x000000ffff0d7224 */ /* 0x000fc600078e0011 */
[----:B------:R-:W0:Y:S04]  /*37120*/  LDSM.16.M88.4 R16, [R24+UR4+0x1000] ;  /* 0x001000041810783b */ /* 0x000e280008000200 */
[----:B------:R-:W-:Y:S04]  /*37130*/  STL.64 [R1+0x2e70], R22 ;  /* 0x002e701601007387 */ /* 0x000fe80000100a00 */
[----:B------:R1:W-:Y:S04]  /*37140*/  STL.64 [R1+0x2e68], R20 ;  /* 0x002e681401007387 */ /* 0x0003e80000100a00 */
[----:B------:R-:W-:Y:S04]  /*37150*/  STL.64 [R1+0x10], R8 ;  /* 0x0000100801007387 */ /* 0x000fe80000100a00 */
[----:B------:R2:W-:Y:S04]  /*37160*/  STL.64 [R1+0x18], R10 ;  /* 0x0000180a01007387 */ /* 0x0005e80000100a00 */
[----:B0-----:R0:W-:Y:S04]  /*37170*/  STL.64 [R1+0x590], R16 ;  /* 0x0005901001007387 */ /* 0x0011e80000100a00 */
[----:B------:R3:W-:Y:S04]  /*37180*/  STL.64 [R1+0x598], R18 ;  /* 0x0005981201007387 */ /* 0x0007e80000100a00 */
[----:B-1----:R-:W4:Y:S04]  /*37190*/  LDL.LU.64 R20, [R1+0x400] ;  /* 0x0004000001147983 */ /* 0x002f280000300a00 */
[----:B------:R-:W4:Y:S04]  /*371a0*/  LDL.LU.64 R22, [R1+0x408] ;  /* 0x0004080001167983 */ /* 0x000f280000300a00 */
[----:B------:R-:W4:Y:S01]  /*371b0*/  LDL.LU R29, [R1+0x150] ;  /* 0x00015000011d7983 */ /* 0x000f220000300800 */
[----:B--2---:R-:W-:-:S03]  /*371c0*/  IMAD.MOV.U32 R10, RZ, RZ, R16 ;  /* 0x000000ffff0a7224 */ /* 0x004fc600078e0010 */
[----:B------:R-:W2:Y:S01]  /*371d0*/  LDL.LU R28, [R1+0x15c] ;  /* 0x00015c00011c7983 */ /* 0x000ea20000300800 */
[----:B------:R-:W-:-:S03]  /*371e0*/  IMAD.MOV.U32 R11, RZ, RZ, R17 ;  /* 0x000000ffff0b7224 */ /* 0x000fc600078e0011 */
[----:B0-----:R-:W4:Y:S04]  /*371f0*/  LDL.LU R16, [R1+0x158] ;  /* 0x0001580001107983 */ /* 0x001f280000300800 */
[----:B---3--:R-:W3:Y:S04]  /*37200*/  LDL.LU R18, [R1+0x168] ;  /* 0x0001680001127983 */ /* 0x008ee80000300800 */
[----:B------:R-:W3:Y:S04]  /*37210*/  LDL.LU R19, [R1+0x164] ;  /* 0x0001640001137983 */ /* 0x000ee80000300800 */
[----:B------:R-:W4:Y:S01]  /*37220*/  LDL.LU R17, [R1+0x178] ;  /* 0x0001780001117983 */ /* 0x000f220000300800 */
[----:B------:R-:W-:-:S02]  /*37230*/  F2FP.F16.E4M3.UNPACK_B R14, R3 ;  /* 0x00000003ff0e723e */ /* 0x000fc400020006ff */
[----:B------:R-:W-:Y:S01]  /*37240*/  F2FP.F16.E4M3.UNPACK_B R15, R0 ;  /* 0x00000000ff0f723e */ /* 0x000fe200020006ff */
[----:B---3--:R-:W-:Y:S04]  /*37250*/  STL.64 [R1+0x2e80], R18 ;  /* 0x002e801201007387 */ /* 0x008fe80000100a00 */
[----:B----4-:R-:W-:Y:S04]  /*37260*/  STL.64 [R1+0x2e78], R16 ;  /* 0x002e781001007387 */ /* 0x010fe80000100a00 */
[----:B------:R-:W0:Y:S04]  /*37270*/  LDSM.16.M88.4 R16, [R24+UR4+0x1400] ;  /* 0x001400041810783b */ /* 0x000e280008000200 */
[----:B------:R-:W3:Y:S04]  /*37280*/  LDL.LU R0, [R1+0x174] ;  /* 0x0001740001007983 */ /* 0x000ee80000300800 */
[----:B0-----:R-:W-:Y:S01]  /*37290*/  STL.64 [R1+0x5a0], R16 ;  /* 0x0005a01001007387 */ /* 0x001fe20000100a00 */
[----:B------:R-:W-:-:S03]  /*372a0*/  IMAD.MOV.U32 R8, RZ, RZ, R16 ;  /* 0x000000ffff087224 */ /* 0x000fc600078e0010 */
[----:B------:R0:W-:Y:S01]  /*372b0*/  STL.64 [R1+0x5a8], R18 ;  /* 0x0005a81201007387 */ /* 0x0001e20000100a00 */
[----:B------:R-:W-:Y:S02]  /*372c0*/  IMAD.MOV.U32 R9, RZ, RZ, R17 ;  /* 0x000000ffff097224 */ /* 0x000fe400078e0011 */
[----:B0-----:R-:W-:Y:S01]  /*372d0*/  HMMA.16816.F32 R16, R4, R14, R20 ;  /* 0x0000000e0410723c */ /* 0x001fe20000001814 */
[----:B------:R-:W-:Y:S04]  /*372e0*/  STL.64 [R1+0x2ea0], R10 ;  /* 0x002ea00a01007387 */ /* 0x000fe80000100a00 */
[----:B------:R0:W-:Y:S04]  /*372f0*/  STL.64 [R1+0x2e98], R8 ;  /* 0x002e980801007387 */ /* 0x0001e80000100a00 */
[----:B------:R-:W1:Y:S04]  /*37300*/  LDSM.16.M88.4 R20, [R24+UR4+0x1800] ;  /* 0x001800041814783b */ /* 0x000e680008000200 */
[----:B0-----:R-:W4:Y:S04]  /*37310*/  LDL.LU.64 R8, [R1+0x450] ;  /* 0x0004500001087983 */ /* 0x001f280000300a00 */
[----:B------:R-:W4:Y:S06]  /*37320*/  LDL.LU.64 R10, [R1+0x458] ;  /* 0x00045800010a7983 */ /* 0x000f2c0000300a00 */
[----:B------:R0:W-:Y:S04]  /*37330*/  STL.64 [R1+0x20], R16 ;  /* 0x0000201001007387 */ /* 0x0001e80000100a00 */
[----:B------:R2:W-:Y:S04]  /*37340*/  STL.64 [R1+0x28], R18 ;  /* 0x0000281201007387 */ /* 0x0005e80000100a00 */
[----:B0-----:R-:W3:Y:S04]  /*37350*/  LDL.LU.64 R16, [R1+0x3a0] ;  /* 0x0003a00001107983 */ /* 0x001ee80000300a00 */
[----:B--2---:R-:W2:Y:S01]  /*37360*/  LDL.LU.64 R18, [R1+0x3a8] ;  /* 0x0003a80001127983 */ /* 0x004ea20000300a00 */
[----:B-1----:R-:W-:-:S02]  /*37370*/  IMAD.MOV.U32 R2, RZ, RZ, R20 ;  /* 0x000000ffff027224 */ /* 0x002fc400078e0014 */
[----:B------:R-:W-:Y:S01]  /*37380*/  IMAD.MOV.U32 R3, RZ, RZ, R21 ;  /* 0x000000ffff037224 */ /* 0x000fe200078e0015 */
[----:B------:R-:W-:Y:S02]  /*37390*/  F2FP.F16.E4M3.UNPACK_B R12, R12 ;  /* 0x0000000cff0c723e */ /* 0x000fe400020006ff */
[----:B------:R-:W-:Y:S01]  /*373a0*/  F2FP.F16.E4M3.UNPACK_B R13, R13 ;  /* 0x0000000dff0d723e */ /* 0x000fe200020006ff */
[----:B--2---:R-:W-:Y:S04]  /*373b0*/  STL.64 [R1+0x2e90], R18 ;  /* 0x002e901201007387 */ /* 0x004fe80000100a00 */
[----:B---3--:R0:W-:Y:S04]  /*373c0*/  STL.64 [R1+0x2e88], R16 ;  /* 0x002e881001007387 */ /* 0x0081e80000100a00 */
[----:B0-----:R-:W2:Y:S04]  /*373d0*/  LDL.LU.64 R16, [R1+0x440] ;  /* 0x0004400001107983 */ /* 0x001ea80000300a00 */
[----:B------:R-:W2:Y:S04]  /*373e0*/  LDL.LU.64 R18, [R1+0x448] ;  /* 0x0004480001127983 */ /* 0x000ea80000300a00 */
[----:B------:R-:W-:Y:S04]  /*373f0*/  STL.64 [R1+0x5b0], R20 ;  /* 0x0005b01401007387 */ /* 0x000fe80000100a00 */
[----:B------:R-:W-:Y:S04]  /*37400*/  STL.64 [R1+0x5b8], R22 ;  /* 0x0005b81601007387 */ /* 0x000fe80000100a00 */
[----:B------:R-:W0:Y:S01]  /*37410*/  LDSM.16.M88.4 R20, [R24+UR4+0x1c00] ;  /* 0x001c00041814783b */ /* 0x000e220008000200 */
[----:B----4-:R-:W-:Y:S03]  /*37420*/  HMMA.16816.F32 R8, R4, R12, R8 ;  /* 0x0000000c0408723c */ /* 0x010fe60000001808 */
[----:B0-----:R0:W-:Y:S01]  /*37430*/  STL.64 [R1+0x5c0], R20 ;  /* 0x0005c01401007387 */ /* 0x0011e20000100a00 */
[----:B------:R-:W-:-:S03]  /*37440*/  IMAD.MOV.U32 R24, RZ, RZ, R20 ;  /* 0x000000ffff187224 */ /* 0x000fc600078e0014 */
[----:B------:R1:W-:Y:S01]  /*37450*/  STL.64 [R1+0x5c8], R22 ;  /* 0x0005c81601007387 */ /* 0x0003e20000100a00 */
[----:B------:R-:W-:-:S03]  /*37460*/  IMAD.MOV.U32 R25, RZ, RZ, R21 ;  /* 0x000000ffff197224 */ /* 0x000fc600078e0015 */
[----:B0-----:R-:W3:Y:S04]  /*37470*/  LDL.LU.64 R20, [R1+0x380] ;  /* 0x0003800001147983 */ /* 0x001ee80000300a00 */
[----:B-1----:R-:W3:Y:S08]  /*37480*/  LDL.LU.64 R22, [R1+0x388] ;  /* 0x0003880001167983 */ /* 0x002ef00000300a00 */
[----:B------:R-:W-:Y:S04]  /*37490*/  STL.64 [R1+0x30], R8 ;  /* 0x0000300801007387 */ /* 0x000fe80000100a00 */
[----:B------:R0:W-:Y:S04]  /*374a0*/  STL.64 [R1+0x38], R10 ;  /* 0x0000380a01007387 */ /* 0x0001e80000100a00 */
[----:B0-----:R-:W4:Y:S04]  /*374b0*/  LDL.LU.64 R10, [R1+0x2ea0] ;  /* 0x002ea000010a7983 */ /* 0x001f280000300a00 */
[----:B------:R-:W3:Y:S01]  /*374c0*/  LDL.LU.64 R8, [R1+0x2e98] ;  /* 0x002e980001087983 */ /* 0x000ee20000300a00 */
[----:B----4-:R-:W-:-:S02]  /*374d0*/  F2FP.F16.E4M3.UNPACK_B R10, R10 ;  /* 0x0000000aff0a723e */ /* 0x010fc400020006ff */
[----:B------:R-:W-:-:S07]  /*374e0*/  F2FP.F16.E4M3.UNPACK_B R11, R11 ;  /* 0x0000000bff0b723e */ /* 0x000fce00020006ff */
[----:B--2---:R-:W-:-:S15]  /*374f0*/  HMMA.16816.F32 R16, R4, R10, R16 ;  /* 0x0000000a0410723c */ /* 0x004fde0000001810 */
[----:B------:R-:W-:-:S08]  /*37500*/  NOP ;  /* 0x0000000000007918 */ /* 0x000fd00000000000 */
[----:B------:R-:W-:Y:S04]  /*37510*/  STL.64 [R1+0x40], R16 ;  /* 0x0000401001007387 */ /* 0x000fe80000100a00 */
[----:B------:R0:W-:Y:S04]  /*37520*/  STL.64 [R1+0x48], R18 ;  /* 0x0000481201007387 */ /* 0x0001e80000100a00 */
[----:B0-----:R-:W2:Y:S04]  /*37530*/  LDL.LU.64 R18, [R1+0x2e90] ;  /* 0x002e900001127983 */ /* 0x001ea80000300a00 */
[----:B------:R-:W2:Y:S01]  /*37540*/  LDL.LU.64 R16, [R1+0x2e88] ;  /* 0x002e880001107983 */ /* 0x000ea20000300a00 */
[----:B---3--:R-:W-:-:S02]  /*37550*/  F2FP.F16.E4M3.UNPACK_B R8, R8 ;  /* 0x00000008ff08723e */ /* 0x008fc400020006ff */
[----:B------:R-:W-:-:S07]  /*37560*/  F2FP.F16.E4M3.UNPACK_B R9, R9 ;  /* 0x00000009ff09723e */ /* 0x000fce00020006ff */
[----:B--2---:R-:W-:-:S15]  /*37570*/  HMMA.16816.F32 R16, R4, R8, R16 ;  /* 0x000000080410723c */ /* 0x004fde0000001810 */
[----:B------:R-:W-:-:S08]  /*37580*/  NOP ;  /* 0x0000000000007918 */ /* 0x000fd00000000000 */
[----:B------:R-:W-:Y:S04]  /*37590*/  STL.64 [R1+0x140], R16 ;  /* 0x0001401001007387 */ /* 0x000fe80000100a00 */
[----:B------:R0:W-:Y:S04]  /*375a0*/  STL.64 [R1+0x148], R18 ;  /* 0x0001481201007387 */ /* 0x0001e80000100a00 */
[----:B0-----:R-:W2:Y:S04]  /*375b0*/  LDL.LU.64 R18, [R1+0x2e80] ;  /* 0x002e800001127983 */ /* 0x001ea80000300a00 */
[----:B------:R-:W3:Y:S04]  /*375c0*/  LDL.LU.64 R16, [R1+0x2e78] ;  /* 0x002e780001107983 */ /* 0x000ee80000300a00 */
[----:B------:R-:W-:Y:S04]  /*375d0*/  STL.64 [R1+0x2e60], R10 ;  /* 0x002e600a01007387 */ /* 0x000fe80000100a00 */
[----:B------:R0:W-:Y:S04]  /*375e0*/  STL.64 [R1+0x2e58], R8 ;  /* 0x002e580801007387 */ /* 0x0001e80000100a00 */
[----:B0-----:R-:W4:Y:S04]  /*375f0*/  LDL.LU.64 R8, [R1+0x390] ;  /* 0x0003900001087983 */ /* 0x001f280000300a00 */
[----:B------:R-:W4:Y:S01]  /*37600*/  LDL.LU.64 R10, [R1+0x398] ;  /* 0x00039800010a7983 */ /* 0x000f220000300a00 */
[----:B------:R-:W-:-:S02]  /*37610*/  F2FP.F16.E4M3.UNPACK_B R2, R2 ;  /* 0x00000002ff02723e */ /* 0x000fc400020006ff */
[----:B------:R-:W-:Y:S02]  /*37620*/  F2FP.F16.E4M3.UNPACK_B R3, R3 ;  /* 0x00000003ff03723e */ /* 0x000fe400020006ff */
[----:B------:R-:W-:Y:S02]  /*37630*/  F2FP.F16.E4M3.UNPACK_B R24, R24 ;  /* 0x00000018ff18723e */ /* 0x000fe400020006ff */
[----:B------:R-:W-:-:S03]  /*37640*/  F2FP.F16.E4M3.UNPACK_B R25, R25 ;  /* 0x00000019ff19723e */ /* 0x000fc600020006ff */
[C---:B----4-:R-:W-:Y:S06]  /*37650*/  HMMA.16816.F32 R8, R4.reuse, R2, R8 ;  /* 0x000000020408723c */ /* 0x050fec0000001808 */
[----:B------:R-:W-:-:S15]  /*37660*/  HMMA.16816.F32 R4, R4, R24, R20 ;  /* 0x000000180404723c */ /* 0x000fde0000001814 */
[----:B------:R-:W-:-:S02]  /*37670*/  NOP ;  /* 0x0000000000007918 */ /* 0x000fc40000000000 */
[----:B------:R0:W-:Y:S04]  /*37680*/  STL.64 [R1+0x130], R8 ;  /* 0x0001300801007387 */ /* 0x0001e80000100a00 */
[----:B------:R1:W-:Y:S04]  /*37690*/  STL.64 [R1+0x138], R10 ;  /* 0x0001380a01007387 */ /* 0x0003e80000100a00 */
[----:B0-----:R-:W4:Y:S04]  /*376a0*/  LDL.LU.64 R8, [R1+0x6a0] ;  /* 0x0006a00001087983 */ /* 0x001f280000300a00 */
[----:B-1----:R-:W4:Y:S04]  /*376b0*/  LDL.LU.64 R10, [R1+0x6a8] ;  /* 0x0006a800010a7983 */ /* 0x002f280000300a00 */
[----:B------:R-:W4:Y:S04]  /*376c0*/  LDL.LU.64 R22, [R1+0x2e70] ;  /* 0x002e700001167983 */ /* 0x000f280000300a00 */
[----:B------:R-:W4:Y:S04]  /*376d0*/  LDL.LU.64 R20, [R1+0x2e68] ;  /* 0x002e680001147983 */ /* 0x000f280000300a00 */
[----:B------:R-:W-:Y:S04]  /*376e0*/  STL.64 [R1+0x100], R4 ;  /* 0x0001000401007387 */ /* 0x000fe80000100a00 */
[----:B------:R0:W-:Y:S04]  /*376f0*/  STL.64 [R1+0x108], R6 ;  /* 0x0001080601007387 */ /* 0x0001e80000100a00 */
[----:B0-----:R-:W4:Y:S04]  /*37700*/  LDL.LU R7, [R1+0x154] ;  /* 0x0001540001077983 */ /* 0x001f280000300800 */
[----:B------:R-:W-:Y:S04]  /*37710*/  STL.64 [R1+0x2e30], R26 ;  /* 0x002e301a01007387 */ /* 0x000fe80000100a00 */
[----:B------:R0:W-:Y:S04]  /*37720*/  STL.64 [R1+0x2e28], R24 ;  /* 0x002e281801007387 */ /* 0x0001e80000100a00 */
[----:B0-----:R-:W4:Y:S04]  /*37730*/  LDL.LU.64 R24, [R1+0x6b0] ;  /* 0x0006b00001187983 */ /* 0x001f280000300a00 */
[----:B------:R-:W4:Y:S01]  /*37740*/  LDL.LU.64 R26, [R1+0x6b8] ;  /* 0x0006b800011a7983 */ /* 0x000f220000300a00 */
[----:B---3--:R-:W-:-:S02]  /*37750*/  IMAD R5, R16, 0x100, R28 ;  /* 0x0000010010057824 */ /* 0x008fc400078e021c */
[----:B--2---:R-:W-:-:S03]  /*37760*/  IMAD R6, R19, 0x100, R18 ;  /* 0x0000010013067824 */ /* 0x004fc600078e0212 */
[----:B------:R-:W-:Y:S02]  /*37770*/  F2FP.F16.E4M3.UNPACK_B R5, R5 ;  /* 0x00000005ff05723e */ /* 0x000fe400020006ff */
[----:B------:R-:W-:Y:S01]  /*37780*/  F2FP.F16.E4M3.UNPACK_B R6, R6 ;  /* 0x00000006ff06723e */ /* 0x000fe200020006ff */
[----:B----4-:R-:W-:Y:S02]  /*37790*/  IMAD R4, R29, 0x100, R7 ;  /* 0x000001001d047824 */ /* 0x010fe400078e0207 */
[----:B------:R-:W-:Y:S02]  /*377a0*/  IMAD R7, R0, 0x100, R17 ;  /* 0x0000010000077824 */ /* 0x000fe400078e0211 */
[----:B------:R-:W2:Y:S04]  /*377b0*/  LDL.LU.64 R16, [R1+0x690] ;  /* 0x0006900001107983 */ /* 0x000ea80000300a00 */
[----:B------:R-:W2:Y:S01]  /*377c0*/  LDL.LU.64 R18, [R1+0x698] ;  /* 0x0006980001127983 */ /* 0x000ea20000300a00 */
[----:B------:R-:W-:-:S02]  /*377d0*/  F2FP.F16.E4M3.UNPACK_B R4, R4 ;  /* 0x00000004ff04723e */ /* 0x000fc400020006ff */
[----:B------:R-:W-:-:S07]  /*377e0*/  F2FP.F16.E4M3.UNPACK_B R7, R7 ;  /* 0x00000007ff07723e */ /* 0x000fce00020006ff */
[----:B------:R-:W-:Y:S06]  /*377f0*/  HMMA.16816.F32 R24, R4, R22, R24 ;  /* 0x000000160418723c */ /* 0x000fec0000001818 */
[----:B------:R-:W-:-:S15]  /*37800*/  STL [R1+0x2e24], R23 ;  /* 0x002e241701007387 */ /* 0x000fde0000100800 */
[----:B------:R-:W-:-:S02]  /*37810*/  NOP ;  /* 0x0000000000007918 */ /* 0x000fc40000000000 */
[----:B------:R-:W-:Y:S04]  /*37820*/  STL.64 [R1+0xf0], R24 ;  /* 0x0000f01801007387 */ /* 0x000fe80000100a00 */
[----:B------:R0:W-:Y:S02]  /*37830*/  STL.64 [R1+0xf8], R26 ;  /* 0x0000f81a01007387 */ /* 0x0001e40000100a00 */
[----:B0-----:R-:W-:Y:S02]  /*37840*/  HMMA.16816.F32 R24, R4, R20, R8 ;  /* 0x000000140418723c */ /* 0x001fe40000001808 */
[----:B------:R-:W3:Y:S04]  /*37850*/  LDL.LU.64 R8, [R1+0x680] ;  /* 0x0006800001087983 */ /* 0x000ee80000300a00 */
[----:B------:R-:W3:-:S15]  /*37860*/  LDL.LU.64 R10, [R1+0x688] ;  /* 0x00068800010a7983 */ /* 0x000ede0000300a00 */
[----:B------:R-:W-:-:S02]  /*37870*/  NOP ;  /* 0x0000000000007918 */ /* 0x000fc40000000000 */
[----:B------:R-:W-:Y:S04]  /*37880*/  STL.64 [R1+0xe0], R24 ;  /* 0x0000e01801007387 */ /* 0x000fe80000100a00 */
[----:B------:R-:W-:Y:S04]  /*37890*/  STL.64 [R1+0xe8], R26 ;  /* 0x0000e81a01007387 */ /* 0x000fe80000100a00 */
[----:B------:R-:W-:Y:S04]  /*378a0*/  STL [R1+0x2e40], R22 ;  /* 0x002e401601007387 */ /* 0x000fe80000100800 */
[----:B------:R0:W-:Y:S04]  /*378b0*/  STL.64 [R1+0x2e38], R20 ;  /* 0x002e381401007387 */ /* 0x0001e80000100a00 */
[----:B0-----:R-:W4:Y:S04]  /*378c0*/  LDL.LU.64 R20, [R1+0x3f0] ;  /* 0x0003f00001147983 */ /* 0x001f280000300a00 */
[----:B------:R-:W4:Y:S01]  /*378d0*/  LDL.LU.64 R22, [R1+0x3f8] ;  /* 0x0003f80001167983 */ /* 0x000f220000300a00 */
[C---:B--2---:R-:W-:Y:S06]  /*378e0*/  HMMA.16816.F32 R16, R4.reuse, R14, R16 ;  /* 0x0000000e0410723c */ /* 0x044fec0000001810 */
[C---:B---3--:R-:W-:Y:S01]  /*378f0*/  HMMA.16816.F32 R8, R4.reuse, R12, R8 ;  /* 0x0000000c0408723c */ /* 0x048fe20000001808 */
[----:B----4-:R-:W-:Y:S04]  /*37900*/  STL.64 [R1+0x2e50], R22 ;  /* 0x002e501601007387 */ /* 0x010fe80000100a00 */
[----:B------:R0:W-:Y:S04]  /*37910*/  STL.64 [R1+0x2e48], R20 ;  /* 0x002e481401007387 */ /* 0x0001e80000100a00 */
[----:B0-----:R-:W2:Y:S04]  /*37920*/  LDL.LU.64 R20, [R1+0x670] ;  /* 0x0006700001147983 */ /* 0x001ea80000300a00 */
[----:B------:R-:W2:Y:S04]  /*37930*/  LDL.LU.64 R22, [R1+0x678] ;  /* 0x0006780001167983 */ /* 0x000ea80000300a00 */
[----:B------:R-:W3:Y:S04]  /*37940*/  LDL.LU.64 R24, [R1+0x340] ;  /* 0x0003400001187983 */ /* 0x000ee80000300a00 */
[----:B------:R-:W3:Y:S04]  /*37950*/  LDL.LU.64 R26, [R1+0x348] ;  /* 0x00034800011a7983 */ /* 0x000ee80000300a00 */
[----:B------:R0:W-:Y:S04]  /*37960*/  STL.64 [R1+0xd0], R16 ;  /* 0x0000d01001007387 */ /* 0x0001e80000100a00 */
[----:B------:R1:W-:Y:S04]  /*37970*/  STL.64 [R1+0xd8], R18 ;  /* 0x0000d81201007387 */ /* 0x0003e80000100a00 */
[----:B------:R-:W4:Y:S04]  /*37980*/  LDL.LU R29, [R1+0x1f0] ;  /* 0x0001f000011d7983 */ /* 0x000f280000300800 */
[----:B------:R-:W4:Y:S04]  /*37990*/  LDL.LU R28, [R1+0x1fc] ;  /* 0x0001fc00011c7983 */ /* 0x000f280000300800 */
[----:B0-----:R-:W4:Y:S04]  /*379a0*/  LDL.LU R16, [R1+0x1f8] ;  /* 0x0001f80001107983 */ /* 0x001f280000300800 */
[----:B-1----:R-:W4:Y:S04]  /*379b0*/  LDL.LU R18, [R1+0x204] ;  /* 0x0002040001127983 */ /* 0x002f280000300800 */
[----:B------:R-:W4:Y:S04]  /*379c0*/  LDL.LU R19, [R1+0x200] ;  /* 0x0002000001137983 */ /* 0x000f280000300800 */
[----:B------:R-:W-:Y:S04]  /*379d0*/  STL.64 [R1+0xc0], R8 ;  /* 0x0000c00801007387 */ /* 0x000fe80000100a00 */
[----:B------:R0:W-:Y:S04]  /*379e0*/  STL.64 [R1+0xc8], R10 ;  /* 0x0000c80a01007387 */ /* 0x0001e80000100a00 */
[----:B0-----:R-:W2:Y:S04]  /*379f0*/  LDL.LU.64 R10, [R1+0x2e60] ;  /* 0x002e6000010a7983 */ /* 0x001ea80000300a00 */
[----:B------:R-:W4:Y:S04]  /*37a00*/  LDL.LU.64 R8, [R1+0x2e58] ;  /* 0x002e580001087983 */ /* 0x000f280000300a00 */
[----:B------:R0:W-:Y:S04]  /*37a10*/  STL.64 [R1+0x2e08], R14 ;  /* 0x002e080e01007387 */ /* 0x0001e80000100a00 */
[----:B0-----:R-:W4:Y:S04]  /*37a20*/  LDL.LU R14, [R1+0x1dc] ;  /* 0x0001dc00010e7983 */ /* 0x001f280000300800 */
[----:B------:R-:W4:Y:S04]  /*37a30*/  LDL.LU R15, [R1+0x1d8] ;  /* 0x0001d800010f7983 */ /* 0x000f280000300800 */
[----:B------:R0:W-:Y:S04]  /*37a40*/  STL.64 [R1+0x2e00], R12 ;  /* 0x002e000c01007387 */ /* 0x0001e80000100a00 */
[----:B0-----:R-:W4:Y:S04]  /*37a50*/  LDL.LU R12, [R1+0x1d4] ;  /* 0x0001d400010c7983 */ /* 0x001f280000300800 */
[----:B------:R-:W4:Y:S01]  /*37a60*/  LDL.LU R13, [R1+0x1d0] ;  /* 0x0001d000010d7983 */ /* 0x000f220000300800 */
[----:B--2---:R-:W-:-:S15]  /*37a70*/  HMMA.16816.F32 R20, R4, R10, R20 ;  /* 0x0000000a0414723c */ /* 0x004fde0000001814 */
[----:B------:R-:W-:-:S08]  /*37a80*/  NOP ;  /* 0x0000000000007918 */ /* 0x000fd00000000000 */
[----:B------:R-:W-:Y:S04]  /*37a90*/  STL.64 [R1+0xb0], R20 ;  /* 0x0000b01401007387 */ /* 0x000fe80000100a00 */
[----:B------:R0:W-:Y:S04]  /*37aa0*/  STL.64 [R1+0xb8], R22 ;  /* 0x0000b81601007387 */ /* 0x0001e80000100a00 */
[----:B0-----:R-:W4:Y:S04]  /*37ab0*/  LDL.LU.64 R22, [R1+0x2e50] ;  /* 0x002e500001167983 */ /* 0x001f280000300a00 */
[----:B------:R-:W4:Y:S01]  /*37ac0*/  LDL.LU.64 R20, [R1+0x2e48] ;  /* 0x002e480001147983 */ /* 0x000f220000300a00 */
[C---:B---3--:R-:W-:Y:S06]  /*37ad0*/  HMMA.16816.F32 R24, R4.reuse, R2, R24 ;  /* 0x000000020418723c */ /* 0x048fec0000001818 */
[----:B----4-:R-:W-:-:S15]  /*37ae0*/  HMMA.16816.F32 R20, R4, R8, R20 ;  /* 0x000000080414723c */ /* 0x010fde0000001814 */
[----:B------:R-:W-:-:S08]  /*37af0*/  NOP ;  /* 0x0000000000007918 */ /* 0x000fd00000000000 */
[----:B------:R-:W-:Y:S04]  /*37b00*/  STL.64 [R1+0x120], R20 ;  /* 0x0001201401007387 */ /* 0x000fe80000100a00 */
[----:B------:R0:W-:Y:S04]  /*37b10*/  STL.64 [R1+0x128], R22 ;  /* 0x0001281601007387 */ /* 0x0001e80000100a00 */
[----:B0-----:R-:W2:Y:S04]  /*37b20*/  LDL.LU R22, [R1+0x2e40] ;  /* 0x002e400001167983 */ /* 0x001ea80000300800 */
[----:B------:R-:W3:Y:S04]  /*37b30*/  LDL.LU.64 R20, [R1+0x2e38] ;  /* 0x002e380001147983 */ /* 0x000ee80000300a00 */
[----:B------:R-:W-:Y:S04]  /*37b40*/  STL.64 [R1+0x2de8], R10 ;  /* 0x002de80a01007387 */ /* 0x000fe80000100a00 */
[----:B------:R0:W-:Y:S04]  /*37b50*/  STL.64 [R1+0x2de0], R8 ;  /* 0x002de00801007387 */ /* 0x0001e80000100a00 */
[----:B0-----:R-:W4:Y:S04]  /*37b60*/  LDL.LU.64 R8, [R1+0x310] ;  /* 0x0003100001087983 */ /* 0x001f280000300a00 */
[----:B------:R-:W4:Y:S04]  /*37b70*/  LDL.LU.64 R10, [R1+0x318] ;  /* 0x00031800010a7983 */ /* 0x000f280000300a00 */
[----:B------:R-:W-:Y:S04]  /*37b80*/  STL.64 [R1+0x110], R24 ;  /* 0x0001101801007387 */ /* 0x000fe80000100a00 */
[----:B------:R0:W-:Y:S04]  /*37b90*/  STL.64 [R1+0x118], R26 ;  /* 0x0001181a01007387 */ /* 0x0001e80000100a00 */
[----:B0-----:R-:W2:Y:S04]  /*37ba0*/  LDL.LU.64 R26, [R1+0x2e30] ;  /* 0x002e3000011a7983 */ /* 0x001ea80000300a00 */
[----:B------:R-:W4:Y:S04]  /*37bb0*/  LDL.LU.64 R24, [R1+0x2e28] ;  /* 0x002e280001187983 */ /* 0x000f280000300a00 */
[----:B------:R-:W3:Y:S04]  /*37bc0*/  LDL.LU R17, [R1+0x20c] ;  /* 0x00020c0001117983 */ /* 0x000ee80000300800 */
[----:B------:R-:W-:Y:S01]  /*37bd0*/  STL.64 [R1+0x2da8], R18 ;  /* 0x002da81201007387 */ /* 0x000fe20000100a00 */
[----:B----4-:R-:W-:Y:S03]  /*37be0*/  HMMA.16816.F32 R8, R4, R24, R8 ;  /* 0x000000180408723c */ /* 0x010fe60000001808 */
[----:B---3--:R-:W-:Y:S04]  /*37bf0*/  STL.64 [R1+0x2da0], R16 ;  /* 0x002da01001007387 */ /* 0x008fe80000100a00 */
[----:B------:R-:W3:Y:S04]  /*37c00*/  LDL.LU R23, [R1+0x1e4] ;  /* 0x0001e40001177983 */ /* 0x000ee80000300800 */
[----:B------:R-:W3:Y:S01]  /*37c10*/  LDL.LU R6, [R1+0x1e0] ;  /* 0x0001e00001067983 */ /* 0x000ee20000300800 */
[----:B------:R-:W-:-:S02]  /*37c20*/  IMAD R4, R13, 0x100, R12 ;  /* 0x000001000d047824 */ /* 0x000fc400078e020c */
[----:B------:R-:W-:-:S09]  /*37c30*/  IMAD R5, R15, 0x100, R14 ;  /* 0x000001000f057824 */ /* 0x000fd200078e020e */
[----:B------:R-:W-:Y:S04]  /*37c40*/  STL.64 [R1+0xa0], R8 ;  /* 0x0000a00801007387 */ /* 0x000fe80000100a00 */
[----:B------:R-:W-:Y:S04]  /*37c50*/  STL.64 [R1+0xa8], R10 ;  /* 0x0000a80a01007387 */ /* 0x000fe80000100a00 */
[----:B------:R-:W4:Y:S04]  /*37c60*/  LDL.LU R0, [R1+0x1ec] ;  /* 0x0001ec0001007983 */ /* 0x000f280000300800 */
[----:B------:R-:W4:Y:S04]  /*37c70*/  LDL.LU R7, [R1+0x1e8] ;  /* 0x0001e80001077983 */ /* 0x000f280000300800 */
[----:B--2---:R-:W-:Y:S04]  /*37c80*/  STL.64 [R1+0x2db8], R26 ;  /* 0x002db81a01007387 */ /* 0x004fe80000100a00 */
[----:B------:R-:W-:Y:S04]  /*37c90*/  STL.64 [R1+0x2db0], R24 ;  /* 0x002db01801007387 */ /* 0x000fe80000100a00 */
[----:B------:R-:W2:Y:S04]  /*37ca0*/  LDL.LU.64 R12, [R1+0x650] ;  /* 0x00065000010c7983 */ /* 0x000ea80000300a00 */
[----:B------:R-:W3:Y:S04]  /*37cb0*/  LDL.LU.64 R14, [R1+0x658] ;  /* 0x00065800010e7983 */ /* 0x000ee80000300a00 */
[----:B---3--:R-:W-:Y:S04]  /*37cc0*/  STL.64 [R1+0x2e18], R14 ;  /* 0x002e180e01007387 */ /* 0x008fe80000100a00 */
[----:B--2---:R0:W-:Y:S04]  /*37cd0*/  STL.64 [R1+0x2e10], R12 ;  /* 0x002e100c01007387 */ /* 0x0041e80000100a00 */
[----:B0-----:R-:W2:Y:S04]  /*37ce0*/  LDL.LU.64 R12, [R1+0x660] ;  /* 0x00066000010c7983 */ /* 0x001ea80000300a00 */
[----:B------:R-:W2:Y:S04]  /*37cf0*/  LDL.LU.64 R14, [R1+0x668] ;  /* 0x00066800010e7983 */ /* 0x000ea80000300a00 */
[----:B------:R-:W3:Y:S04]  /*37d00*/  LDL.LU.64 R8, [R1+0x630] ;  /* 0x0006300001087983 */ /* 0x000ee80000300a00 */
[----:B------:R-:W4:Y:S04]  /*37d10*/  LDL.LU.64 R10, [R1+0x638] ;  /* 0x00063800010a7983 */ /* 0x000f280000300a00 */
[----:B----4-:R-:W-:Y:S04]  /*37d20*/  STL.64 [R1+0x2df8], R10 ;  /* 0x002df80a01007387 */ /* 0x010fe80000100a00 */
[----:B---3--:R0:W-:Y:S04]  /*37d30*/  STL.64 [R1+0x2df0], R8 ;  /* 0x002df00801007387 */ /* 0x0081e80000100a00 */
[----:B0-----:R-:W3:Y:S04]  /*37d40*/  LDL.LU.64 R8, [R1+0x640] ;  /* 0x0006400001087983 */ /* 0x001ee80000300a00 */
[----:B------:R-:W3:Y:S04]  /*37d50*/  LDL.LU.64 R10, [R1+0x648] ;  /* 0x00064800010a7983 */ /* 0x000ee80000300a00 */
[----:B------:R-:W4:Y:S04]  /*37d60*/  LDL.LU.64 R24, [R1+0x2d0] ;  /* 0x0002d00001187983 */ /* 0x000f280000300a00 */
[----:B------:R-:W2:Y:S04]  /*37d70*/  LDL.LU.64 R26, [R1+0x2d8] ;  /* 0x0002d800011a7983 */ /* 0x000ea80000300a00 */
[----:B--2---:R-:W-:Y:S04]  /*37d80*/  STL.64 [R1+0x2dc8], R26 ;  /* 0x002dc81a01007387 */ /* 0x004fe80000100a00 */
[----:B----4-:R0:W-:Y:S04]  /*37d90*/  STL.64 [R1+0x2dc0], R24 ;  /* 0x002dc01801007387 */ /* 0x0101e80000100a00 */
[----:B0-----:R-:W2:Y:S04]  /*37da0*/  LDL.LU.64 R24, [R1+0x350] ;  /* 0x0003500001187983 */ /* 0x001ea80000300a00 */
[----:B------:R-:W4:Y:S01]  /*37db0*/  LDL.LU.64 R26, [R1+0x358] ;  /* 0x00035800011a7983 */ /* 0x000f220000300a00 */
[----:B------:R-:W-:-:S02]  /*37dc0*/  IMAD R6, R6, 0x100, R23 ;  /* 0x0000010006067824 */ /* 0x000fc400078e0217 */
[----:B------:R-:W-:Y:S01]  /*37dd0*/  IMAD R7, R7, 0x100, R0 ;  /* 0x0000010007077824 */ /* 0x000fe200078e0200 */
[----:B----4-:R-:W-:Y:S04]  /*37de0*/  STL.64 [R1+0x2dd8], R26 ;  /* 0x002dd81a01007387 */ /* 0x010fe80000100a00 */
[----:B--2---:R0:W-:Y:S04]  /*37df0*/  STL.64 [R1+0x2dd0], R24 ;  /* 0x002dd01801007387 */ /* 0x0041e80000100a00 */
[----:B0-----:R-:W2:Y:S04]  /*37e00*/  LDL.LU.64 R24, [R1+0x620] ;  /* 0x0006200001187983 */ /* 0x001ea80000300a00 */
[----:B------:R-:W2:Y:S04]  /*37e10*/  LDL.LU.64 R26, [R1+0x628] ;  /* 0x00062800011a7983 */ /* 0x000ea80000300a00 */
[----:B------:R-:W4:Y:S04]  /*37e20*/  LDL.LU.64 R16, [R1+0x2a0] ;  /* 0x0002a00001107983 */ /* 0x000f280000300a00 */
[----:B------:R-:W4:Y:S04]  /*37e30*/  LDL.LU.64 R18, [R1+0x2a8] ;  /* 0x0002a80001127983 */ /* 0x000f280000300a00 */
[----:B------:R-:W3:Y:S01]  /*37e40*/  LDL.LU R23, [R1+0x2e24] ;  /* 0x002e240001177983 */ /* 0x000ee20000300800 */
[----:B------:R-:W-:-:S02]  /*37e50*/  F2FP.F16.E4M3.UNPACK_B R4, R4 ;  /* 0x00000004ff04723e */ /* 0x000fc400020006ff */
[----:B------:R-:W-:Y:S02]  /*37e60*/  F2FP.F16.E4M3.UNPACK_B R5, R5 ;  /* 0x00000005ff05723e */ /* 0x000fe400020006ff */
[----:B------:R-:W-:Y:S02]  /*37e70*/  F2FP.F16.E4M3.UNPACK_B R6, R6 ;  /* 0x00000006ff06723e */ /* 0x000fe400020006ff */
[----:B------:R-:W-:Y:S01]  /*37e80*/  F2FP.F16.E4M3.UNPACK_B R7, R7 ;  /* 0x00000007ff07723e */ /* 0x000fe200020006ff */
[----:B------:R-:W4:Y:S06]  /*37e90*/  LDL.LU R0, [R1+0x2e20] ;  /* 0x002e200001007983 */ /* 0x000f2c0000300800 */
[----:B---3--:R-:W-:-:S15]  /*37ea0*/  HMMA.16816.F32 R12, R4, R22, R12 ;  /* 0x00000016040c723c */ /* 0x008fde000000180c */
[----:B------:R-:W-:-:S08]  /*37eb0*/  NOP ;  /* 0x0000000000007918 */ /* 0x000fd00000000000 */
[----:B------:R-:W-:Y:S04]  /*37ec0*/  STL.64 [R1+0x90], R12 ;  /* 0x0000900c01007387 */ /* 0x000fe80000100a00 */
[----:B------:R0:W-:Y:S04]  /*37ed0*/  STL.64 [R1+0x98], R14 ;  /* 0x0000980e01007387 */ /* 0x0001e80000100a00 */
[----:B0-----:R-:W3:Y:S04]  /*37ee0*/  LDL.LU.64 R14, [R1+0x2e18] ;  /* 0x002e1800010e7983 */ /* 0x001ee80000300a00 */
[----:B------:R-:W3:Y:S02]  /*37ef0*/  LDL.LU.64 R12, [R1+0x2e10] ;  /* 0x002e1000010c7983 */ /* 0x000ee40000300a00 */
[----:B---3--:R-:W-:-:S15]  /*37f00*/  HMMA.16816.F32 R12, R4, R20, R12 ;  /* 0x00000014040c723c */ /* 0x008fde000000180c */
[----:B------:R-:W-:-:S08]  /*37f10*/  NOP ;  /* 0x0000000000007918 */ /* 0x000fd00000000000 */
[----:B------:R-:W-:Y:S04]  /*37f20*/  STL.64 [R1+0x80], R12 ;  /* 0x0000800c01007387 */ /* 0x000fe80000100a00 */
[----:B------:R0:W-:Y:S04]  /*37f30*/  STL.64 [R1+0x88], R14 ;  /* 0x0000880e01007387 */ /* 0x0001e80000100a00 */
[----:B0-----:R-:W3:Y:S04]  /*37f40*/  LDL.LU.64 R14, [R1+0x2e08] ;  /* 0x002e0800010e7983 */ /* 0x001ee80000300a00 */
[----:B------:R-:W2:Y:S01]  /*37f50*/  LDL.LU.64 R12, [R1+0x2e00] ;  /* 0x002e0000010c7983 */ /* 0x000ea20000300a00 */
[----:B---3--:R-:W-:-:S15]  /*37f60*/  HMMA.16816.F32 R8, R4, R14, R8 ;  /* 0x0000000e0408723c */ /* 0x008fde0000001808 */
[----:B------:R-:W-:-:S08]  /*37f70*/  NOP ;  /* 0x0000000000007918 */ /* 0x000fd00000000000 */
[----:B------:R-:W-:Y:S04]  /*37f80*/  STL.64 [R1+0x70], R8 ;  /* 0x0000700801007387 */ /* 0x000fe80000100a00 */
[----:B------:R0:W-:Y:S04]  /*37f90*/  STL.64 [R1+0x78], R10 ;  /* 0x0000780a01007387 */ /* 0x0001e80000100a00 */
[----:B0-----:R-:W2:Y:S04]  /*37fa0*/  LDL.LU.64 R10, [R1+0x2df8] ;  /* 0x002df800010a7983 */ /* 0x001ea80000300a00 */
[----:B------:R-:W2:Y:S02]  /*37fb0*/  LDL.LU.64 R8, [R1+0x2df0] ;  /* 0x002df00001087983 */ /* 0x000ea40000300a00 */
[----:B--2---:R-:W-:-:S15]  /*37fc0*/  HMMA.16816.F32 R8, R4, R12, R8 ;  /* 0x0000000c0408723c */ /* 0x004fde0000001808 */
[----:B------:R-:W-:-:S08]  /*37fd0*/  NOP ;  /* 0x0000000000007918 */ /* 0x000fd00000000000 */
[----:B------:R-:W-:Y:S04]  /*37fe0*/  STL.64 [R1+0x60], R8 ;  /* 0x0000600801007387 */ /* 0x000fe80000100a00 */
[----:B------:R0:W-:Y:S04]  /*37ff0*/  STL.64 [R1+0x68], R10 ;  /* 0x0000680a01007387 */ /* 0x0001e80000100a00 */
[----:B0-----:R-:W2:Y:S04]  /*38000*/  LDL.LU.64 R10, [R1+0x2de8] ;  /* 0x002de800010a7983 */ /* 0x001ea80000300a00 */
[----:B------:R-:W3:Y:S01]  /*38010*/  LDL.LU.64 R8, [R1+0x2de0] ;  /* 0x002de00001087983 */ /* 0x000ee20000300a00 */
[----:B--2---:R-:W-:-:S15]  /*38020*/  HMMA.16816.F32 R24, R4, R10, R24 ;  /* 0x0000000a0418723c */ /* 0x004fde0000001818 */
        /* <DEDUP_REMOVED lines=9> */
[----:B0-----:R-:W2:Y:S04]  /*380c0*/  LDL.LU.64 R26, [R1+0x2dc8] ;  /* 0x002dc800011a7983 */ /* 0x001ea80000300a00 */
[----:B------:R-:W2:Y:S04]  /*380d0*/  LDL.LU.64 R24, [R1+0x2dc0] ;  /* 0x002dc00001187983 */ /* 0x000ea80000300a00 */
[----:B------:R0:W-:Y:S04]  /*380e0*/  STL.64 [R1+0x2d98], R10 ;  /* 0x002d980a01007387 */ /* 0x0001e80000100a00 */
[----:B0-----:R-:W3:Y:S04]  /*380f0*/  LDL.LU R11, [R1+0x1f4] ;  /* 0x0001f400010b7983 */ /* 0x001ee80000300800 */
[----:B------:R-:W-:Y:S01]  /*38100*/  STL.64 [R1+0x2d90], R8 ;  /* 0x002d900801007387 */ /* 0x000fe20000100a00 */
[----:B--2---:R-:W-:-:S15]  /*38110*/  HMMA.16816.F32 R24, R4, R2, R24 ;  /* 0x000000020418723c */ /* 0x004fde0000001818 */
[----:B------:R-:W-:-:S08]  /*38120*/  NOP ;  /* 0x0000000000007918 */ /* 0x000fd00000000000 */
[----:B------:R-:W-:Y:S04]  /*38130*/  STL.64 [R1+0x180], R24 ;  /* 0x0001801801007387 */ /* 0x000fe80000100a00 */
[----:B------:R0:W-:Y:S04]  /*38140*/  STL.64 [R1+0x188], R26 ;  /* 0x0001881a01007387 */ /* 0x0001e80000100a00 */
[----:B0-----:R-:W2:Y:S04]  /*38150*/  LDL.LU.64 R26, [R1+0x2db8] ;  /* 0x002db800011a7983 */ /* 0x001ea80000300a00 */
[----:B------:R-:W4:Y:S02]  /*38160*/  LDL.LU.64 R24, [R1+0x2db0] ;  /* 0x002db00001187983 */ /* 0x000f240000300a00 */
[----:B----4-:R-:W-:Y:S02]  /*38170*/  HMMA.16816.F32 R4, R4, R24, R16 ;  /* 0x000000180404723c */ /* 0x010fe40000001810 */
[----:B------:R-:W4:Y:S04]  /*38180*/  LDL.LU.64 R18, [R1+0x2da8] ;  /* 0x002da80001127983 */ /* 0x000f280000300a00 */
[----:B------:R-:W4:Y:S04]  /*38190*/  LDL.LU.64 R16, [R1+0x2da0] ;  /* 0x002da00001107983 */ /* 0x000f280000300a00 */
[----:B--2---:R-:W-:Y:S04]  /*381a0*/  STL.64 [R1+0x2d68], R26 ;  /* 0x002d681a01007387 */ /* 0x004fe80000100a00 */
[----:B------:R-:W-:Y:S09]  /*381b0*/  STL.64 [R1+0x2d60], R24 ;  /* 0x002d601801007387 */ /* 0x000ff20000100a00 */
[----:B------:R3:W-:Y:S04]  /*381c0*/  STL.64 [R1+0x170], R4 ;  /* 0x0001700401007387 */ /* 0x0007e80000100a00 */
[----:B------:R4:W-:Y:S04]  /*381d0*/  STL.64 [R1+0x178], R6 ;  /* 0x0001780601007387 */ /* 0x0009e80000100a00 */
[----:B------:R-:W2:Y:S01]  /*381e0*/  LDL.LU.64 R8, [R1+0x600] ;  /* 0x0006000001087983 */ /* 0x000ea20000300a00 */
[----:B---3--:R-:W-:-:S03]  /*381f0*/  IMAD R4, R29, 0x100, R11 ;  /* 0x000001001d047824 */ /* 0x008fc600078e020b */
[----:B------:R-:W2:Y:S04]  /*38200*/  LDL.LU.64 R10, [R1+0x608] ;  /* 0x00060800010a7983 */ /* 0x000ea80000300a00 */
[----:B------:R-:W3:Y:S04]  /*38210*/  LDL.LU.64 R24, [R1+0x5f0] ;  /* 0x0005f00001187983 */ /* 0x000ee80000300a00 */
[----:B------:R-:W3:Y:S01]  /*38220*/  LDL.LU.64 R26, [R1+0x5f8] ;  /* 0x0005f800011a7983 */ /* 0x000ee20000300a00 */
[----:B----4-:R-:W-:Y:S02]  /*38230*/  IMAD R6, R19, 0x100, R18 ;  /* 0x0000010013067824 */ /* 0x010fe400078e0212 */
[----:B------:R-:W-:-:S02]  /*38240*/  IMAD R5, R16, 0x100, R28 ;  /* 0x0000010010057824 */ /* 0x000fc400078e021c */
[----:B------:R-:W4:Y:S04]  /*38250*/  LDL.LU R16, [R1+0x234] ;  /* 0x0002340001107983 */ /* 0x000f280000300800 */
[----:B------:R-:W2:Y:S01]  /*38260*/  LDL.LU R18, [R1+0x230] ;  /* 0x0002300001127983 */ /* 0x000ea20000300800 */
[----:B------:R-:W-:-:S03]  /*38270*/  IMAD R7, R0, 0x100, R17 ;  /* 0x0000010000077824 */ /* 0x000fc600078e0211 */
[----:B------:R-:W2:Y:S04]  /*38280*/  LDL.LU R19, [R1+0x23c] ;  /* 0x00023c0001137983 */ /* 0x000ea80000300800 */
[----:B------:R-:W4:Y:S01]  /*38290*/  LDL.LU R17, [R1+0x238] ;  /* 0x0002380001117983 */ /* 0x000f220000300800 */
[----:B------:R-:W-:Y:S02]  /*382a0*/  F2FP.F16.E4M3.UNPACK_B R4, R4 ;  /* 0x00000004ff04723e */ /* 0x000fe400020006ff */
[----:B------:R-:W-:Y:S02]  /*382b0*/  F2FP.F16.E4M3.UNPACK_B R5, R5 ;  /* 0x00000005ff05723e */ /* 0x000fe400020006ff */
[----:B------:R-:W-:Y:S01]  /*382c0*/  F2FP.F16.E4M3.UNPACK_B R6, R6 ;  /* 0x00000006ff06723e */ /* 0x000fe200020006ff */
[----:B--2---:R-:W-:Y:S04]  /*382d0*/  STL.64 [R1+0x2d78], R18 ;  /* 0x002d781201007387 */ /* 0x004fe80000100a00 */
[----:B----4-:R0:W-:Y:S04]  /*382e0*/  STL.64 [R1+0x2d70], R16 ;  /* 0x002d701001007387 */ /* 0x0101e80000100a00 */
[----:B0-----:R-:W2:Y:S04]  /*382f0*/  LDL.LU.64 R16, [R1+0x610] ;  /* 0x0006100001107983 */ /* 0x001ea80000300a00 */
[----:B------:R-:W2:Y:S01]  /*38300*/  LDL.LU.64 R18, [R1+0x618] ;  /* 0x0006180001127983 */ /* 0x000ea20000300a00 */
[----:B------:R-:W-:-:S07]  /*38310*/  F2FP.F16.E4M3.UNPACK_B R7, R7 ;  /* 0x00000007ff07723e */ /* 0x000fce00020006ff */
[----:B--2---:R-:W-:-:S15]  /*38320*/  HMMA.16816.F32 R16, R4, R22, R16 ;  /* 0x000000160410723c */ /* 0x004fde0000001810 */
[----:B------:R-:W-:-:S08]  /*38330*/  NOP ;  /* 0x0000000000007918 */ /* 0x000fd00000000000 */
[----:B------:R-:W-:Y:S04]  /*38340*/  STL.64 [R1+0x190], R16 ;  /* 0x0001901001007387 */ /* 0x000fe80000100a00 */
[----:B------:R0:W-:Y:S02]  /*38350*/  STL.64 [R1+0x198], R18 ;  /* 0x0001981201007387 */ /* 0x0001e40000100a00 */
[----:B0-----:R-:W-:Y:S02]  /*38360*/  HMMA.16816.F32 R16, R4, R20, R8 ;  /* 0x000000140410723c */ /* 0x001fe40000001808 */
[----:B------:R-:W2:Y:S04]  /*38370*/  LDL.LU.64 R8, [R1+0x5e0] ;  /* 0x0005e00001087983 */ /* 0x000ea80000300a00 */
[----:B------:R-:W2:-:S15]  /*38380*/  LDL.LU.64 R10, [R1+0x5e8] ;  /* 0x0005e800010a7983 */ /* 0x000e9e0000300a00 */
[----:B------:R-:W-:-:S02]  /*38390*/  NOP ;  /* 0x0000000000007918 */ /* 0x000fc40000000000 */
[----:B------:R-:W-:Y:S04]  /*383a0*/  STL.64 [R1+0x1a0], R16 ;  /* 0x0001a01001007387 */ /* 0x000fe80000100a00 */
[----:B------:R3:W-:Y:S02]  /*383b0*/  STL.64 [R1+0x1a8], R18 ;  /* 0x0001a81201007387 */ /* 0x0007e40000100a00 */
[----:B---3--:R-:W-:Y:S02]  /*383c0*/  HMMA.16816.F32 R16, R4, R14, R24 ;  /* 0x0000000e0410723c */ /* 0x008fe40000001818 */
[----:B------:R-:W-:Y:S04]  /*383d0*/  STL.64 [R1+0x2d88], R22 ;  /* 0x002d881601007387 */ /* 0x000fe80000100a00 */
[----:B------:R0:W-:-:S15]  /*383e0*/  STL.64 [R1+0x2d80], R20 ;  /* 0x002d801401007387 */ /* 0x0001de0000100a00 */
[----:B------:R-:W-:-:S02]  /*383f0*/  NOP ;  /* 0x0000000000007918 */ /* 0x000fc40000000000 */
[----:B------:R1:W-:Y:S04]  /*38400*/  STL [R1+0x1c0], R16 ;  /* 0x0001c01001007387 */ /* 0x0003e80000100800 */
[----:B0-----:R-:W3:Y:S01]  /*38410*/  LDL.LU.64 R20, [R1+0x5d0] ;  /* 0x0005d00001147983 */ /* 0x001ee20000300a00 */
[----:B------:R-:W-:Y:S02]  /*38420*/  IMAD.MOV.U32 R29, RZ, RZ, R17 ;  /* 0x000000ffff1d7224 */ /* 0x000fe400078e0011 */
[----:B------:R-:W-:Y:S01]  /*38430*/  IMAD.MOV.U32 R0, RZ, RZ, R19 ;  /* 0x000000ffff007224 */ /* 0x000fe200078e0013 */
[----:B------:R-:W3:Y:S01]  /*38440*/  LDL.LU.64 R22, [R1+0x5d8] ;  /* 0x0005d80001167983 */ /* 0x000ee20000300a00 */
[----:B------:R-:W-:-:S03]  /*38450*/  IMAD.MOV.U32 R28, RZ, RZ, R18 ;  /* 0x000000ffff1c7224 */ /* 0x000fc600078e0012 */
[----:B-1----:R-:W4:Y:S04]  /*38460*/  LDL.LU.64 R16, [R1+0x2e0] ;  /* 0x0002e00001107983 */ /* 0x002f280000300a00 */
[----:B------:R-:W4:Y:S04]  /*38470*/  LDL.LU.64 R18, [R1+0x2e8] ;  /* 0x0002e80001127983 */ /* 0x000f280000300a00 */
[----:B------:R-:W3:Y:S04]  /*38480*/  LDL.LU.64 R24, [R1+0x2c0] ;  /* 0x0002c00001187983 */ /* 0x000ee80000300a00 */
[----:B------:R-:W3:Y:S04]  /*38490*/  LDL.LU.64 R26, [R1+0x2c8] ;  /* 0x0002c800011a7983 */ /* 0x000ee80000300a00 */
[----:B------:R0:W-:Y:S04]  /*384a0*/  STL [R1+0x2c48], R0 ;  /* 0x002c480001007387 */ /* 0x0001e80000100800 */
[----:B0-----:R-:W4:Y:S04]  /*384b0*/  LDL.LU R0, [R1+0x228] ;  /* 0x0002280001007983 */ /* 0x001f280000300800 */
[----:B------:R0:W-:Y:S04]  /*384c0*/  STL [R1+0x2aac], R28 ;  /* 0x002aac1c01007387 */ /* 0x0001e80000100800 */
[----:B0-----:R-:W4:Y:S04]  /*384d0*/  LDL.LU R28, [R1+0x22c] ;  /* 0x00022c00011c7983 */ /* 0x001f280000300800 */
[----:B------:R0:W-:Y:S04]  /*384e0*/  STL [R1+0x2aa8], R29 ;  /* 0x002aa81d01007387 */ /* 0x0001e80000100800 */
[----:B0-----:R-:W4:Y:S01]  /*384f0*/  LDL.LU R29, [R1+0x220] ;  /* 0x00022000011d7983 */ /* 0x001f220000300800 */
[----:B--2---:R-:W-:-:S15]  /*38500*/  HMMA.16816.F32 R8, R4, R12, R8 ;  /* 0x0000000c0408723c */ /* 0x004fde0000001808 */
[----:B------:R-:W-:-:S08]  /*38510*/  NOP ;  /* 0x0000000000007918 */ /* 0x000fd00000000000 */
[----:B------:R-:W-:Y:S04]  /*38520*/  STL.64 [R1+0x1d0], R8 ;  /* 0x0001d00801007387 */ /* 0x000fe80000100a00 */
[----:B------:R0:W-:Y:S04]  /*38530*/  STL.64 [R1+0x1d8], R10 ;  /* 0x0001d80a01007387 */ /* 0x0001e80000100a00 */
[----:B0-----:R-:W2:Y:S04]  /*38540*/  LDL.LU.64 R10, [R1+0x2d98] ;  /* 0x002d9800010a7983 */ /* 0x001ea80000300a00 */
[----:B------:R-:W4:Y:S04]  /*38550*/  LDL.LU.64 R8, [R1+0x2d90] ;  /* 0x002d900001087983 */ /* 0x000f280000300a00 */
[----:B------:R0:W-:Y:S04]  /*38560*/  STL.64 [R1+0x2d48], R14 ;  /* 0x002d480e01007387 */ /* 0x0001e80000100a00 */
[----:B0-----:R-:W4:Y:S04]  /*38570*/  LDL.LU R15, [R1+0x224] ;  /* 0x00022400010f7983 */ /* 0x001f280000300800 */
[----:B------:R-:W-:Y:S01]  /*38580*/  STL.64 [R1+0x2d40], R12 ;  /* 0x002d400c01007387 */ /* 0x000fe20000100a00 */
[C---:B---3--:R-:W-:Y:S06]  /*38590*/  HMMA.16816.F32 R24, R4.reuse, R2, R24 ;  /* 0x000000020418723c */ /* 0x048fec0000001818 */
[C---:B--2---:R-:W-:Y:S06]  /*385a0*/  HMMA.16816.F32 R20, R4.reuse, R10, R20 ;  /* 0x0000000a0414723c */ /* 0x044fec0000001814 */
[----:B----4-:R-:W-:-:S15]  /*385b0*/  HMMA.16816.F32 R16, R4, R8, R16 ;  /* 0x000000080410723c */ /* 0x010fde0000001810 */
[----:B------:R-:W-:-:S02]  /*385c0*/  NOP ;  /* 0x0000000000007918 */ /* 0x000fc40000000000 */
[----:B------:R-:W-:Y:S04]  /*385d0*/  STL.64 [R1+0x1e0], R20 ;  /* 0x0001e01401007387 */ /* 0x000fe80000100a00 */
[----:B------:R0:W-:Y:S04]  /*385e0*/  STL.64 [R1+0x1e8], R22 ;  /* 0x0001e81601007387 */ /* 0x0001e80000100a00 */
[----:B0-----:R-:W2:Y:S04]  /*385f0*/  LDL.LU.64 R22, [R1+0x2d88] ;  /* 0x002d880001167983 */ /* 0x001ea80000300a00 */
        /* <DEDUP_REMOVED lines=8> */
[----:B------:R-:W2:Y:S04]  /*38680*/  LDL.LU.64 R10, [R1+0x298] ;  /* 0x00029800010a7983 */ /* 0x000ea80000300a00 */
[----:B------:R-:W-:Y:S04]  /*38690*/  STL.64 [R1+0x210], R24 ;  /* 0x0002101801007387 */ /* 0x000fe80000100a00 */
[----:B------:R0:W-:Y:S04]  /*386a0*/  STL.64 [R1+0x218], R26 ;  /* 0x0002181a01007387 */ /* 0x0001e80000100a00 */
[----:B0-----:R-:W3:Y:S04]  /*386b0*/  LDL.LU.64 R26, [R1+0x2d68] ;  /* 0x002d6800011a7983 */ /* 0x001ee80000300a00 */
[----:B------:R-:W2:Y:S02]  /*386c0*/  LDL.LU.64 R24, [R1+0x2d60] ;  /* 0x002d600001187983 */ /* 0x000ea40000300a00 */
[----:B--2---:R-:W-:Y:S02]  /*386d0*/  HMMA.16816.F32 R4, R4, R24, R8 ;  /* 0x000000180404723c */ /* 0x004fe40000001808 */
[----:B---3--:R-:W-:Y:S04]  /*386e0*/  STL.64 [R1+0x2cf8], R26 ;  /* 0x002cf81a01007387 */ /* 0x008fe80000100a00 */
[----:B------:R-:W-:-:S15]  /*386f0*/  STL.64 [R1+0x2cf0], R24 ;  /* 0x002cf01801007387 */ /* 0x000fde0000100a00 */
[----:B------:R-:W-:-:S02]  /*38700*/  NOP ;  /* 0x0000000000007918 */ /* 0x000fc40000000000 */
[----:B------:R0:W-:Y:S04]  /*38710*/  STL.64 [R1+0x200], R4 ;  /* 0x0002000401007387 */ /* 0x0001e80000100a00 */
[----:B------:R-:W-:Y:S01]  /*38720*/  STL.64 [R1+0x208], R6 ;  /* 0x0002080601007387 */ /* 0x000fe20000100a00 */
[----:B0-----:R-:W-:Y:S02]  /*38730*/  IMAD R4, R29, 0x100, R15 ;  /* 0x000001001d047824 */ /* 0x001fe400078e020f */
[----:B------:R-:W-:Y:S01]  /*38740*/  IMAD R5, R0, 0x100, R28 ;  /* 0x0000010000057824 */ /* 0x000fe200078e021c */
[----:B------:R-:W2:Y:S04]  /*38750*/  LDL.LU R29, [R1+0x700] ;  /* 0x00070000011d7983 */ /* 0x000ea80000300800 */
[----:B------:R-:W3:Y:S04]  /*38760*/  LDL.LU R28, [R1+0x70c] ;  /* 0x00070c00011c7983 */ /* 0x000ee80000300800 */
[----:B------:R-:W3:Y:S04]  /*38770*/  LDL.LU R0, [R1+0x708] ;  /* 0x0007080001007983 */ /* 0x000ee80000300800 */
[----:B------:R-:W4:Y:S04]  /*38780*/  LDL.LU.64 R12, [R1+0x530] ;  /* 0x00053000010c7983 */ /* 0x000f280000300a00 */
[----:B------:R-:W2:Y:S04]  /*38790*/  LDL.LU.64 R14, [R1+0x538] ;  /* 0x00053800010e7983 */ /* 0x000ea80000300a00 */
[----:B--2---:R-:W-:Y:S04]  /*387a0*/  STL.64 [R1+0x2d58], R14 ;  /* 0x002d580e01007387 */ /* 0x004fe80000100a00 */
[----:B----4-:R0:W-:Y:S04]  /*387b0*/  STL.64 [R1+0x2d50], R12 ;  /* 0x002d500c01007387 */ /* 0x0101e80000100a00 */
[----:B0-----:R-:W2:Y:S04]  /*387c0*/  LDL.LU.64 R12, [R1+0x540] ;  /* 0x00054000010c7983 */ /* 0x001ea80000300a00 */
[----:B------:R-:W2:Y:S04]  /*387d0*/  LDL.LU.64 R14, [R1+0x548] ;  /* 0x00054800010e7983 */ /* 0x000ea80000300a00 */
[----:B------:R-:W4:Y:S04]  /*387e0*/  LDL.LU.64 R8, [R1+0x510] ;  /* 0x0005100001087983 */ /* 0x000f280000300a00 */
[----:B------:R-:W3:Y:S04]  /*387f0*/  LDL.LU.64 R10, [R1+0x518] ;  /* 0x00051800010a7983 */ /* 0x000ee80000300a00 */
[----:B---3--:R-:W-:Y:S04]  /*38800*/  STL.64 [R1+0x2d38], R10 ;  /* 0x002d380a01007387 */ /* 0x008fe80000100a00 */
[----:B----4-:R0:W-:Y:S04]  /*38810*/  STL.64 [R1+0x2d30], R8 ;  /* 0x002d300801007387 */ /* 0x0101e80000100a00 */
[----:B0-----:R-:W3:Y:S04]  /*38820*/  LDL.LU.64 R8, [R1+0x520] ;  /* 0x0005200001087983 */ /* 0x001ee80000300a00 */
[----:B------:R-:W3:Y:S04]  /*38830*/  LDL.LU.64 R10, [R1+0x528] ;  /* 0x00052800010a7983 */ /* 0x000ee80000300a00 */
[----:B------:R-:W4:Y:S04]  /*38840*/  LDL.LU.64 R24, [R1+0x2b0] ;  /* 0x0002b00001187983 */ /* 0x000f280000300a00 */
[----:B------:R-:W3:Y:S01]  /*38850*/  LDL.LU.64 R26, [R1+0x2b8] ;  /* 0x0002b800011a7983 */ /* 0x000ee20000300a00 */
[----:B------:R-:W-:-:S02]  /*38860*/  IMAD R6, R18, 0x100, R16 ;  /* 0x0000010012067824 */ /* 0x000fc400078e0210 */
[----:B------:R-:W-:Y:S01]  /*38870*/  IMAD R7, R17, 0x100, R19 ;  /* 0x0000010011077824 */ /* 0x000fe200078e0213 */
[----:B------:R-:W-:Y:S02]  /*38880*/  F2FP.F16.E4M3.UNPACK_B R4, R4 ;  /* 0x00000004ff04723e */ /* 0x000fe400020006ff */
[----:B------:R-:W-:Y:S02]  /*38890*/  F2FP.F16.E4M3.UNPACK_B R5, R5 ;  /* 0x00000005ff05723e */ /* 0x000fe400020006ff */
[----:B------:R-:W-:Y:S02]  /*388a0*/  F2FP.F16.E4M3.UNPACK_B R6, R6 ;  /* 0x00000006ff06723e */ /* 0x000fe400020006ff */
[----:B------:R-:W-:-:S07]  /*388b0*/  F2FP.F16.E4M3.UNPACK_B R7, R7 ;  /* 0x00000007ff07723e */ /* 0x000fce00020006ff */
[C---:B--2---:R-:W-:Y:S01]  /*388c0*/  HMMA.16816.F32 R12, R4.reuse, R22, R12 ;  /* 0x00000016040c723c */ /* 0x044fe2000000180c */
[----:B---3--:R-:W-:Y:S04]  /*388d0*/  STL.64 [R1+0x2d08], R26 ;  /* 0x002d081a01007387 */ /* 0x008fe80000100a00 */
[----:B----4-:R0:W-:Y:S04]  /*388e0*/  STL.64 [R1+0x2d00], R24 ;  /* 0x002d001801007387 */ /* 0x0101e80000100a00 */
[----:B0-----:R-:W2:Y:S04]  /*388f0*/  LDL.LU.64 R24, [R1+0x270] ;  /* 0x0002700001187983 */ /* 0x001ea80000300a00 */
[----:B------:R-:W3:Y:S04]  /*38900*/  LDL.LU.64 R26, [R1+0x278] ;  /* 0x00027800011a7983 */ /* 0x000ee80000300a00 */
[----:B---3--:R-:W-:Y:S04]  /*38910*/  STL.64 [R1+0x2d18], R26 ;  /* 0x002d181a01007387 */ /* 0x008fe80000100a00 */
[----:B--2---:R0:W-:Y:S04]  /*38920*/  STL.64 [R1+0x2d10], R24 ;  /* 0x002d101801007387 */ /* 0x0041e80000100a00 */
[----:B0-----:R-:W2:Y:S04]  /*38930*/  LDL.LU.64 R24, [R1+0x500] ;  /* 0x0005000001187983 */ /* 0x001ea80000300a00 */
[----:B------:R-:W2:Y:S04]  /*38940*/  LDL.LU.64 R26, [R1+0x508] ;  /* 0x00050800011a7983 */ /* 0x000ea80000300a00 */
[----:B------:R-:W3:Y:S04]  /*38950*/  LDL.LU.64 R16, [R1+0x280] ;  /* 0x0002800001107983 */ /* 0x000ee80000300a00 */
[----:B------:R-:W3:Y:S04]  /*38960*/  LDL.LU.64 R18, [R1+0x288] ;  /* 0x0002880001127983 */ /* 0x000ee80000300a00 */
[----:B------:R-:W-:Y:S04]  /*38970*/  STL.64 [R1+0x220], R12 ;  /* 0x0002200c01007387 */ /* 0x000fe80000100a00 */
[----:B------:R0:W-:Y:S04]  /*38980*/  STL.64 [R1+0x228], R14 ;  /* 0x0002280e01007387 */ /* 0x0001e80000100a00 */
[----:B0-----:R-:W4:Y:S04]  /*38990*/  LDL.LU.64 R14, [R1+0x2d58] ;  /* 0x002d5800010e7983 */ /* 0x001f280000300a00 */
[----:B------:R-:W4:Y:S02]  /*389a0*/  LDL.LU.64 R12, [R1+0x2d50] ;  /* 0x002d5000010c7983 */ /* 0x000f240000300a00 */
[----:B----4-:R-:W-:-:S15]  /*389b0*/  HMMA.16816.F32 R12, R4, R20, R12 ;  /* 0x00000014040c723c */ /* 0x010fde000000180c */
[----:B------:R-:W-:-:S08]  /*389c0*/  NOP ;  /* 0x0000000000007918 */ /* 0x000fd00000000000 */
[----:B------:R-:W-:Y:S04]  /*389d0*/  STL.64 [R1+0x230], R12 ;  /* 0x0002300c01007387 */ /* 0x000fe80000100a00 */
[----:B------:R0:W-:Y:S04]  /*389e0*/  STL.64 [R1+0x238], R14 ;  /* 0x0002380e01007387 */ /* 0x0001e80000100a00 */
[----:B0-----:R-:W4:Y:S04]  /*389f0*/  LDL.LU.64 R14, [R1+0x2d48] ;  /* 0x002d4800010e7983 */ /* 0x001f280000300a00 */
[----:B------:R-:W2:Y:S01]  /*38a00*/  LDL.LU.64 R12, [R1+0x2d40] ;  /* 0x002d4000010c7983 */ /* 0x000ea20000300a00 */
[----:B----4-:R-:W-:-:S15]  /*38a10*/  HMMA.16816.F32 R8, R4, R14, R8 ;  /* 0x0000000e0408723c */ /* 0x010fde0000001808 */
        /* <DEDUP_REMOVED lines=10> */
[----:B------:R-:W4:Y:S04]  /*38ac0*/  LDL.LU.64 R8, [R1+0x2d20] ;  /* 0x002d200001087983 */ /* 0x000f280000300a00 */
[----:B------:R0:W-:Y:S04]  /*38ad0*/  STL.64 [R1+0x2ce8], R14 ;  /* 0x002ce80e01007387 */ /* 0x0001e80000100a00 */
[----:B0-----:R-:W3:Y:S04]  /*38ae0*/  LDL.LU R14, [R1+0x6f8] ;  /* 0x0006f800010e7983 */ /* 0x001ee80000300800 */
[----:B------:R-:W3:Y:S04]  /*38af0*/  LDL.LU R15, [R1+0x704] ;  /* 0x00070400010f7983 */ /* 0x000ee80000300800 */
[----:B------:R0:W-:Y:S04]  /*38b00*/  STL.64 [R1+0x2ce0], R12 ;  /* 0x002ce00c01007387 */ /* 0x0001e80000100a00 */
[----:B0-----:R-:W3:Y:S04]  /*38b10*/  LDL.LU R12, [R1+0x6f0] ;  /* 0x0006f000010c7983 */ /* 0x001ee80000300800 */
[----:B------:R-:W3:Y:S01]  /*38b20*/  LDL.LU R13, [R1+0x6fc] ;  /* 0x0006fc00010d7983 */ /* 0x000ee20000300800 */
[----:B--2---:R-:W-:-:S15]  /*38b30*/  HMMA.16816.F32 R24, R4, R10, R24 ;  /* 0x0000000a0418723c */ /* 0x004fde0000001818 */
[----:B------:R-:W-:-:S08]  /*38b40*/  NOP ;  /* 0x0000000000007918 */ /* 0x000fd00000000000 */
        /* <DEDUP_REMOVED lines=8> */
[----:B0-----:R-:W2:Y:S04]  /*38bd0*/  LDL.LU.64 R26, [R1+0x2d08] ;  /* 0x002d0800011a7983 */ /* 0x001ea80000300a00 */
[----:B------:R-:W2:Y:S04]  /*38be0*/  LDL.LU.64 R24, [R1+0x2d00] ;  /* 0x002d000001187983 */ /* 0x000ea80000300a00 */
[----:B------:R0:W-:Y:S04]  /*38bf0*/  STL.64 [R1+0x2cc8], R10 ;  /* 0x002cc80a01007387 */ /* 0x0001e80000100a00 */
[----:B0-----:R-:W4:Y:S04]  /*38c00*/  LDL.LU R11, [R1+0x6f4] ;  /* 0x0006f400010b7983 */ /* 0x001f280000300800 */
[----:B------:R-:W-:Y:S01]  /*38c10*/  STL.64 [R1+0x2cc0], R8 ;  /* 0x002cc00801007387 */ /* 0x000fe20000100a00 */
[----:B--2---:R-:W-:-:S15]  /*38c20*/  HMMA.16816.F32 R24, R4, R2, R24 ;  /* 0x000000020418723c */ /* 0x004fde0000001818 */
[----:B------:R-:W-:-:S08]  /*38c30*/  NOP ;  /* 0x0000000000007918 */ /* 0x000fd00000000000 */
[----:B------:R-:W-:Y:S04]  /*38c40*/  STL.64 [R1+0x290], R24 ;  /* 0x0002901801007387 */ /* 0x000fe80000100a00 */
[----:B------:R0:W-:Y:S04]  /*38c50*/  STL.64 [R1+0x298], R26 ;  /* 0x0002981a01007387 */ /* 0x0001e80000100a00 */
[----:B0-----:R-:W2:Y:S04]  /*38c60*/  LDL.LU.64 R26, [R1+0x2cf8] ;  /* 0x002cf800011a7983 */ /* 0x001ea80000300a00 */
[----:B------:R-:W3:Y:S02]  /*38c70*/  LDL.LU.64 R24, [R1+0x2cf0] ;  /* 0x002cf00001187983 */ /* 0x000ee40000300a00 */
[----:B---3--:R-:W-:Y:S02]  /*38c80*/  HMMA.16816.F32 R4, R4, R24, R16 ;  /* 0x000000180404723c */ /* 0x008fe40000001810 */
[----:B--2---:R-:W-:Y:S04]  /*38c90*/  STL.64 [R1+0x2c98], R26 ;  /* 0x002c981a01007387 */ /* 0x004fe80000100a00 */
[----:B------:R-:W-:-:S15]  /*38ca0*/  STL.64 [R1+0x2c90], R24 ;  /* 0x002c901801007387 */ /* 0x000fde0000100a00 */
[----:B------:R-:W-:-:S02]  /*38cb0*/  NOP ;  /* 0x0000000000007918 */ /* 0x000fc40000000000 */
[----:B------:R4:W-:Y:S04]  /*38cc0*/  STL.64 [R1+0x280], R4 ;  /* 0x0002800401007387 */ /* 0x0009e80000100a00 */
[----:B------:R0:W-:Y:S04]  /*38cd0*/  STL.64 [R1+0x288], R6 ;  /* 0x0002880601007387 */ /* 0x0001e80000100a00 */
[----:B------:R-:W2:Y:S04]  /*38ce0*/  LDL.LU R16, [R1+0x724] ;  /* 0x0007240001107983 */ /* 0x000ea80000300800 */
[----:B------:R-:W3:Y:S04]  /*38cf0*/  LDL.LU R18, [R1+0x720] ;  /* 0x0007200001127983 */ /* 0x000ee80000300800 */
[----:B------:R-:W3:Y:S04]  /*38d00*/  LDL.LU R19, [R1+0x72c] ;  /* 0x00072c0001137983 */ /* 0x000ee80000300800 */
[----:B------:R-:W2:Y:S01]  /*38d10*/  LDL.LU R17, [R1+0x728] ;  /* 0x0007280001117983 */ /* 0x000ea20000300800 */
[----:B----4-:R-:W-:-:S02]  /*38d20*/  IMAD R4, R12, 0x100, R11 ;  /* 0x000001000c047824 */ /* 0x010fc400078e020b */
[----:B------:R-:W-:Y:S02]  /*38d30*/  IMAD R5, R14, 0x100, R13 ;  /* 0x000001000e057824 */ /* 0x000fe400078e020d */
[----:B0-----:R-:W-:Y:S01]  /*38d40*/  IMAD R6, R29, 0x100, R15 ;  /* 0x000001001d067824 */ /* 0x001fe200078e020f */
[----:B---3--:R-:W-:Y:S04]  /*38d50*/  STL.64 [R1+0x2ca8], R18 ;  /* 0x002ca81201007387 */ /* 0x008fe80000100a00 */
[----:B--2---:R-:W-:Y:S04]  /*38d60*/  STL.64 [R1+0x2ca0], R16 ;  /* 0x002ca01001007387 */ /* 0x004fe80000100a00 */
[----:B------:R-:W2:Y:S04]  /*38d70*/  LDL.LU.64 R12, [R1+0x4f0] ;  /* 0x0004f000010c7983 */ /* 0x000ea80000300a00 */
[----:B------:R-:W2:Y:S04]  /*38d80*/  LDL.LU.64 R14, [R1+0x4f8] ;  /* 0x0004f800010e7983 */ /* 0x000ea80000300a00 */
[----:B------:R-:W3:Y:S04]  /*38d90*/  LDL.LU.64 R24, [R1+0x4e0] ;  /* 0x0004e00001187983 */ /* 0x000ee80000300a00 */
[----:B------:R-:W3:Y:S04]  /*38da0*/  LDL.LU.64 R26, [R1+0x4e8] ;  /* 0x0004e800011a7983 */ /* 0x000ee80000300a00 */
[----:B------:R-:W4:Y:S04]  /*38db0*/  LDL.LU.64 R8, [R1+0x4c0] ;  /* 0x0004c00001087983 */ /* 0x000f280000300a00 */
[----:B------:R-:W2:Y:S01]  /*38dc0*/  LDL.LU.64 R10, [R1+0x4c8] ;  /* 0x0004c800010a7983 */ /* 0x000ea20000300a00 */
[----:B------:R-:W-:Y:S01]  /*38dd0*/  IMAD R7, R0, 0x100, R28 ;  /* 0x0000010000077824 */ /* 0x000fe200078e021c */
[----:B------:R-:W-:-:S02]  /*38de0*/  F2FP.F16.E4M3.UNPACK_B R4, R4 ;  /* 0x00000004ff04723e */ /* 0x000fc400020006ff */
[----:B------:R-:W-:Y:S02]  /*38df0*/  F2FP.F16.E4M3.UNPACK_B R5, R5 ;  /* 0x00000005ff05723e */ /* 0x000fe400020006ff */
[----:B------:R-:W-:Y:S02]  /*38e00*/  F2FP.F16.E4M3.UNPACK_B R6, R6 ;  /* 0x00000006ff06723e */ /* 0x000fe400020006ff */
[----:B------:R-:W-:Y:S01]  /*38e10*/  F2FP.F16.E4M3.UNPACK_B R7, R7 ;  /* 0x00000007ff07723e */ /* 0x000fe200020006ff */
[----:B--2---:R-:W-:Y:S04]  /*38e20*/  STL.64 [R1+0x2cd8], R10 ;  /* 0x002cd80a01007387 */ /* 0x004fe80000100a00 */
[----:B----4-:R0:W-:Y:S04]  /*38e30*/  STL.64 [R1+0x2cd0], R8 ;  /* 0x002cd00801007387 */ /* 0x0101e80000100a00 */
[----:B0-----:R-:W2:Y:S04]  /*38e40*/  LDL.LU.64 R8, [R1+0x4d0] ;  /* 0x0004d00001087983 */ /* 0x001ea80000300a00 */
[----:B------:R-:W2:Y:S04]  /*38e50*/  LDL.LU.64 R10, [R1+0x4d8] ;  /* 0x0004d800010a7983 */ /* 0x000ea80000300a00 */
[----:B------:R-:W4:Y:S04]  /*38e60*/  LDL.LU.64 R16, [R1+0x2f0] ;  /* 0x0002f00001107983 */ /* 0x000f280000300a00 */
[----:B------:R-:W2:Y:S01]  /*38e70*/  LDL.LU.64 R18, [R1+0x2f8] ;  /* 0x0002f80001127983 */ /* 0x000ea20000300a00 */
[C---:B------:R-:W-:Y:S06]  /*38e80*/  HMMA.16816.F32 R12, R4.reuse, R22, R12 ;  /* 0x00000016040c723c */ /* 0x040fec000000180c */
[C---:B---3--:R-:W-:Y:S01]  /*38e90*/  HMMA.16816.F32 R24, R4.reuse, R20, R24 ;  /* 0x000000140418723c */ /* 0x048fe20000001818 */
[----:B--2---:R-:W-:Y:S04]  /*38ea0*/  STL.64 [R1+0x2cb8], R18 ;  /* 0x002cb81201007387 */ /* 0x004fe80000100a00 */
[----:B----4-:R0:W-:Y:S04]  /*38eb0*/  STL.64 [R1+0x2cb0], R16 ;  /* 0x002cb01001007387 */ /* 0x0101e80000100a00 */
[----:B0-----:R-:W2:Y:S04]  /*38ec0*/  LDL.LU.64 R16, [R1+0x4b0] ;  /* 0x0004b00001107983 */ /* 0x001ea80000300a00 */
[----:B------:R-:W2:Y:S04]  /*38ed0*/  LDL.LU.64 R18, [R1+0x4b8] ;  /* 0x0004b80001127983 */ /* 0x000ea80000300a00 */
[----:B------:R-:W-:Y:S04]  /*38ee0*/  STL.64 [R1+0x2a0], R12 ;  /* 0x0002a00c01007387 */ /* 0x000fe80000100a00 */
[----:B------:R0:W-:Y:S04]  /*38ef0*/  STL.64 [R1+0x2a8], R14 ;  /* 0x0002a80e01007387 */ /* 0x0001e80000100a00 */
[----:B0-----:R-:W3:Y:S04]  /*38f00*/  LDL.LU.64 R14, [R1+0x2ce8] ;  /* 0x002ce800010e7983 */ /* 0x001ee80000300a00 */
[----:B------:R-:W4:Y:S04]  /*38f10*/  LDL.LU.64 R12, [R1+0x2ce0] ;  /* 0x002ce000010c7983 */ /* 0x000f280000300a00 */
[----:B------:R0:W-:Y:S04]  /*38f20*/  STL.64 [R1+0x2b0], R24 ;  /* 0x0002b01801007387 */ /* 0x0001e80000100a00 */
[----:B------:R1:W-:Y:S04]  /*38f30*/  STL.64 [R1+0x2b8], R26 ;  /* 0x0002b81a01007387 */ /* 0x0003e80000100a00 */
[----:B0-----:R-:W2:Y:S04]  /*38f40*/  LDL.LU.64 R24, [R1+0x320] ;  /* 0x0003200001187983 */ /* 0x001ea80000300a00 */
[----:B-1----:R-:W2:Y:S04]  /*38f50*/  LDL.LU.64 R26, [R1+0x328] ;  /* 0x00032800011a7983 */ /* 0x002ea80000300a00 */
[----:B------:R-:W4:Y:S01]  /*38f60*/  LDL.LU R29, [R1+0x74c] ;  /* 0x00074c00011d7983 */ /* 0x000f220000300800 */
[----:B---3--:R-:W-:Y:S03]  /*38f70*/  HMMA.16816.F32 R8, R4, R14, R8 ;  /* 0x0000000e0408723c */ /* 0x008fe60000001808 */
[----:B----4-:R-:W-:Y:S04]  /*38f80*/  STL [R1+0x2c4c], R29 ;  /* 0x002c4c1d01007387 */ /* 0x010fe80000100800 */
[----:B------:R-:W3:-:S15]  /*38f90*/  LDL.LU R28, [R1+0x748] ;  /* 0x00074800011c7983 */ /* 0x000ede0000300800 */
[----:B------:R-:W-:-:S01]  /*38fa0*/  NOP ;  /* 0x0000000000007918 */ /* 0x000fc20000000000 */
        /* <DEDUP_REMOVED lines=21> */
[----:B------:R-:W4:Y:S01]  /*39100*/  LDL.LU.64 R16, [R1+0x2cb0] ;  /* 0x002cb00001107983 */ /* 0x000f220000300a00 */
[C---:B------:R-:W-:Y:S06]  /*39110*/  HMMA.16816.F32 R24, R4.reuse, R2, R24 ;  /* 0x000000020418723c */ /* 0x040fec0000001818 */
[----:B----4-:R-:W-:-:S15]  /*39120*/  HMMA.16816.F32 R16, R4, R8, R16 ;  /* 0x000000080410723c */ /* 0x010fde0000001810 */
[----:B------:R-:W-:-:S08]  /*39130*/  NOP ;  /* 0x0000000000007918 */ /* 0x000fd00000000000 */
[----:B------:R-:W-:Y:S04]  /*39140*/  STL.64 [R1+0x2f0], R16 ;  /* 0x0002f01001007387 */ /* 0x000fe80000100a00 */
[----:B------:R0:W-:Y:S04]  /*39150*/  STL.64 [R1+0x2f8], R18 ;  /* 0x0002f81201007387 */ /* 0x0001e80000100a00 */
[----:B0-----:R-:W2:Y:S04]  /*39160*/  LDL.LU.64 R18, [R1+0x2ca8] ;  /* 0x002ca80001127983 */ /* 0x001ea80000300a00 */
[----:B------:R-:W2:Y:S04]  /*39170*/  LDL.LU.64 R16, [R1+0x2ca0] ;  /* 0x002ca00001107983 */ /* 0x000ea80000300a00 */
[----:B------:R-:W-:Y:S04]  /*39180*/  STL.64 [R1+0x2c58], R10 ;  /* 0x002c580a01007387 */ /* 0x000fe80000100a00 */
[----:B------:R0:W-:Y:S04]  /*39190*/  STL.64 [R1+0x2c50], R8 ;  /* 0x002c500801007387 */ /* 0x0001e80000100a00 */
[----:B0-----:R-:W4:Y:S04]  /*391a0*/  LDL.LU.64 R8, [R1+0x300] ;  /* 0x0003000001087983 */ /* 0x001f280000300a00 */
[----:B------:R-:W4:Y:S04]  /*391b0*/  LDL.LU.64 R10, [R1+0x308] ;  /* 0x00030800010a7983 */ /* 0x000f280000300a00 */
[----:B------:R-:W2:Y:S04]  /*391c0*/  LDL.LU R29, [R1+0x734] ;  /* 0x00073400011d7983 */ /* 0x000ea80000300800 */
[----:B------:R-:W2:Y:S04]  /*391d0*/  LDL.LU R0, [R1+0x73c] ;  /* 0x00073c0001007983 */ /* 0x000ea80000300800 */
[----:B------:R-:W-:Y:S04]  /*391e0*/  STL.64 [R1+0x310], R24 ;  /* 0x0003101801007387 */ /* 0x000fe80000100a00 */
[----:B------:R0:W-:Y:S04]  /*391f0*/  STL.64 [R1+0x318], R26 ;  /* 0x0003181a01007387 */ /* 0x0001e80000100a00 */
[----:B0-----:R-:W3:Y:S04]  /*39200*/  LDL.LU.64 R26, [R1+0x2c98] ;  /* 0x002c9800011a7983 */ /* 0x001ee80000300a00 */
[----:B------:R-:W4:Y:S02]  /*39210*/  LDL.LU.64 R24, [R1+0x2c90] ;  /* 0x002c900001187983 */ /* 0x000f240000300a00 */
[----:B----4-:R-:W-:Y:S02]  /*39220*/  HMMA.16816.F32 R4, R4, R24, R8 ;  /* 0x000000180404723c */ /* 0x010fe40000001808 */
[----:B---3--:R-:W-:Y:S04]  /*39230*/  STL.64 [R1+0x2c30], R26 ;  /* 0x002c301a01007387 */ /* 0x008fe80000100a00 */
[----:B------:R-:W-:-:S15]  /*39240*/  STL.64 [R1+0x2c28], R24 ;  /* 0x002c281801007387 */ /* 0x000fde0000100a00 */
[----:B------:R-:W-:-:S02]  /*39250*/  NOP ;  /* 0x0000000000007918 */ /* 0x000fc40000000000 */
[----:B------:R0:W-:Y:S04]  /*39260*/  STL.64 [R1+0x300], R4 ;  /* 0x0003000401007387 */ /* 0x0001e80000100a00 */
[----:B------:R-:W-:Y:S01]  /*39270*/  STL.64 [R1+0x308], R6 ;  /* 0x0003080601007387 */ /* 0x000fe20000100a00 */
[----:B0-----:R-:W-:Y:S02]  /*39280*/  IMAD R4, R13, 0x100, R12 ;  /* 0x000001000d047824 */ /* 0x001fe400078e020c */
[----:B------:R-:W-:Y:S01]  /*39290*/  IMAD R5, R15, 0x100, R14 ;  /* 0x000001000f057824 */ /* 0x000fe200078e020e */
[----:B------:R-:W3:Y:S04]  /*392a0*/  LDL.LU.64 R12, [R1+0x490] ;  /* 0x00049000010c7983 */ /* 0x000ee80000300a00 */
[----:B------:R-:W4:Y:S04]  /*392b0*/  LDL.LU.64 R14, [R1+0x498] ;  /* 0x00049800010e7983 */ /* 0x000f280000300a00 */
[----:B----4-:R-:W-:Y:S04]  /*392c0*/  STL.64 [R1+0x2c88], R14 ;  /* 0x002c880e01007387 */ /* 0x010fe80000100a00 */
[----:B---3--:R0:W-:Y:S04]  /*392d0*/  STL.64 [R1+0x2c80], R12 ;  /* 0x002c800c01007387 */ /* 0x0081e80000100a00 */
[----:B0-----:R-:W3:Y:S04]  /*392e0*/  LDL.LU.64 R12, [R1+0x4a0] ;  /* 0x0004a000010c7983 */ /* 0x001ee80000300a00 */
[----:B------:R-:W3:Y:S04]  /*392f0*/  LDL.LU.64 R14, [R1+0x4a8] ;  /* 0x0004a800010e7983 */ /* 0x000ee80000300a00 */
[----:B------:R-:W4:Y:S04]  /*39300*/  LDL.LU.64 R8, [R1+0x470] ;  /* 0x0004700001087983 */ /* 0x000f280000300a00 */
[----:B------:R-:W3:Y:S01]  /*39310*/  LDL.LU.64 R10, [R1+0x478] ;  /* 0x00047800010a7983 */ /* 0x000ee20000300a00 */
[----:B--2---:R-:W-:-:S02]  /*39320*/  IMAD R6, R18, 0x100, R16 ;  /* 0x0000010012067824 */ /* 0x004fc400078e0210 */
[----:B------:R-:W-:Y:S01]  /*39330*/  IMAD R7, R17, 0x100, R19 ;  /* 0x0000010011077824 */ /* 0x000fe200078e0213 */
[----:B------:R-:W-:Y:S02]  /*39340*/  F2FP.F16.E4M3.UNPACK_B R16, R4 ;  /* 0x00000004ff10723e */ /* 0x000fe400020006ff */
[----:B------:R-:W-:Y:S02]  /*39350*/  F2FP.F16.E4M3.UNPACK_B R17, R5 ;  /* 0x00000005ff11723e */ /* 0x000fe400020006ff */
[----:B------:R-:W-:Y:S02]  /*39360*/  F2FP.F16.E4M3.UNPACK_B R18, R6 ;  /* 0x00000006ff12723e */ /* 0x000fe400020006ff */
[----:B------:R-:W-:Y:S01]  /*39370*/  F2FP.F16.E4M3.UNPACK_B R19, R7 ;  /* 0x00000007ff13723e */ /* 0x000fe200020006ff */
[----:B---3--:R-:W-:Y:S04]  /*39380*/  STL.64 [R1+0x2c68], R10 ;  /* 0x002c680a01007387 */ /* 0x008fe80000100a00 */
[----:B----4-:R0:W-:Y:S04]  /*39390*/  STL.64 [R1+0x2c60], R8 ;  /* 0x002c600801007387 */ /* 0x0101e80000100a00 */
[----:B0-----:R-:W2:Y:S04]  /*393a0*/  LDL.LU.64 R8, [R1+0x480] ;  /* 0x0004800001087983 */ /* 0x001ea80000300a00 */
[----:B------:R-:W2:Y:S04]  /*393b0*/  LDL.LU.64 R10, [R1+0x488] ;  /* 0x00048800010a7983 */ /* 0x000ea80000300a00 */
[----:B------:R-:W3:Y:S04]  /*393c0*/  LDL.LU.64 R24, [R1+0x6d0] ;  /* 0x0006d00001187983 */ /* 0x000ee80000300a00 */
[----:B------:R-:W4:Y:S01]  /*393d0*/  LDL.LU.64 R26, [R1+0x6d8] ;  /* 0x0006d800011a7983 */ /* 0x000f220000300a00 */
[C---:B------:R-:W-:Y:S03]  /*393e0*/  HMMA.16816.F32 R12, R16.reuse, R22, R12 ;  /* 0x00000016100c723c */ /* 0x040fe6000000180c */
[----:B----4-:R-:W-:Y:S04]  /*393f0*/  STL.64 [R1+0x2c40], R26 ;  /* 0x002c401a01007387 */ /* 0x010fe80000100a00 */
[----:B---3--:R0:W-:Y:S04]  /*39400*/  STL.64 [R1+0x2c38], R24 ;  /* 0x002c381801007387 */ /* 0x0081e80000100a00 */
[----:B0-----:R-:W3:Y:S04]  /*39410*/  LDL.LU.64 R24, [R1+0x6e0] ;  /* 0x0006e00001187983 */ /* 0x001ee80000300a00 */
[----:B------:R-:W3:Y:S04]  /*39420*/  LDL.LU.64 R26, [R1+0x6e8] ;  /* 0x0006e800011a7983 */ /* 0x000ee80000300a00 */
[----:B------:R-:W4:Y:S04]  /*39430*/  LDL.LU R4, [R1+0x730] ;  /* 0x0007300001047983 */ /* 0x000f280000300800 */
[----:B------:R-:W3:Y:S04]  /*39440*/  LDL.LU R5, [R1+0x738] ;  /* 0x0007380001057983 */ /* 0x000ee80000300800 */
[----:B------:R-:W3:Y:S04]  /*39450*/  LDL.LU R6, [R1+0x740] ;  /* 0x0007400001067983 */ /* 0x000ee80000300800 */
[----:B------:R-:W3:Y:S04]  /*39460*/  LDL.LU R7, [R1+0x744] ;  /* 0x0007440001077983 */ /* 0x000ee80000300800 */
        /* <DEDUP_REMOVED lines=9> */
[----:B------:R-:W4:Y:S01]  /*39500*/  LDL.LU.64 R12, [R1+0x2c70] ;  /* 0x002c7000010c7983 */ /* 0x000f220000300a00 */
        /* <DEDUP_REMOVED lines=12> */
[----:B------:R-:W-:Y:S04]  /*395d0*/  STL.64 [R1+0x2c10], R14 ;  /* 0x002c100e01007387 */ /* 0x000fe80000100a00 */
[----:B------:R0:W-:Y:S01]  /*395e0*/  STL.64 [R1+0x2c08], R12 ;  /* 0x002c080c01007387 */ /* 0x0001e20000100a00 */
[----:B------:R-:W-:-:S02]  /*395f0*/  IMAD R4, R4, 0x100, R29 ;  /* 0x0000010004047824 */ /* 0x000fc400078e021d */
[----:B---3--:R-:W-:Y:S01]  /*39600*/  IMAD R5, R5, 0x100, R0 ;  /* 0x0000010005057824 */ /* 0x008fe200078e0200 */
[----:B0-----:R-:W3:Y:S04]  /*39610*/  LDL.LU.64 R12, [R1+0x430] ;  /* 0x00043000010c7983 */ /* 0x001ee80000300a00 */
[----:B------:R-:W3:Y:S04]  /*39620*/  LDL.LU.64 R14, [R1+0x438] ;  /* 0x00043800010e7983 */ /* 0x000ee80000300a00 */
[----:B------:R-:W3:Y:S04]  /*39630*/  LDL.LU R29, [R1+0x2c4c] ;  /* 0x002c4c00011d7983 */ /* 0x000ee80000300800 */
        /* <DEDUP_REMOVED lines=20> */
[----:B------:R3:W-:Y:S02]  /*39780*/  STL.64 [R1+0x458], R10 ;  /* 0x0004580a01007387 */ /* 0x0007e40000100a00 */
[----:B---3--:R-:W-:Y:S02]  /*39790*/  HMMA.16816.F32 R8, R16, R24, R12 ;  /* 0x000000181008723c */ /* 0x008fe4000000180c */
[----:B------:R-:W3:Y:S04]  /*397a0*/  LDL.LU.64 R12, [R1+0x410] ;  /* 0x00041000010c7983 */ /* 0x000ee80000300a00 */
[----:B------:R-:W4:-:S15]  /*397b0*/  LDL.LU.64 R14, [R1+0x418] ;  /* 0x00041800010e7983 */ /* 0x000f1e0000300a00 */
[----:B------:R-:W-:-:S02]  /*397c0*/  NOP ;  /* 0x0000000000007918 */ /* 0x000fc40000000000 */
[----:B------:R-:W-:Y:S04]  /*397d0*/  STL.64 [R1+0x440], R8 ;  /* 0x0004400801007387 */ /* 0x000fe80000100a00 */
[----:B------:R-:W-:Y:S04]  /*397e0*/  STL.64 [R1+0x448], R10 ;  /* 0x0004480a01007387 */ /* 0x000fe80000100a00 */
[----:B----4-:R-:W-:Y:S04]  /*397f0*/  STL.64 [R1+0x2c20], R14 ;  /* 0x002c200e01007387 */ /* 0x010fe80000100a00 */
[----:B---3--:R0:W-:Y:S04]  /*39800*/  STL.64 [R1+0x2c18], R12 ;  /* 0x002c180c01007387 */ /* 0x0081e80000100a00 */
[----:B0-----:R-:W3:Y:S04]  /*39810*/  LDL.LU.64 R12, [R1+0x420] ;  /* 0x00042000010c7983 */ /* 0x001ee80000300a00 */
[----:B------:R-:W3:Y:S04]  /*39820*/  LDL.LU.64 R14, [R1+0x428] ;  /* 0x00042800010e7983 */ /* 0x000ee80000300a00 */
[----:B------:R-:W4:Y:S04]  /*39830*/  LDL.LU.64 R8, [R1+0x370] ;  /* 0x0003700001087983 */ /* 0x000f280000300a00 */
[----:B------:R-:W2:Y:S01]  /*39840*/  LDL.LU.64 R10, [R1+0x378] ;  /* 0x00037800010a7983 */ /* 0x000ea20000300a00 */
[----:B------:R-:W-:-:S02]  /*39850*/  IMAD R6, R6, 0x100, R7 ;  /* 0x0000010006067824 */ /* 0x000fc400078e0207 */
[----:B------:R-:W-:Y:S01]  /*39860*/  IMAD R7, R28, 0x100, R29 ;  /* 0x000001001c077824 */ /* 0x000fe200078e021d */
[----:B------:R-:W-:Y:S02]  /*39870*/  F2FP.F16.E4M3.UNPACK_B R4, R4 ;  /* 0x00000004ff04723e */ /* 0x000fe400020006ff */
[----:B------:R-:W-:Y:S02]  /*39880*/  F2FP.F16.E4M3.UNPACK_B R5, R5 ;  /* 0x00000005ff05723e */ /* 0x000fe400020006ff */
[----:B------:R-:W-:Y:S02]  /*39890*/  F2FP.F16.E4M3.UNPACK_B R6, R6 ;  /* 0x00000006ff06723e */ /* 0x000fe400020006ff */
[----:B------:R-:W-:Y:S01]  /*398a0*/  F2FP.F16.E4M3.UNPACK_B R7, R7 ;  /* 0x00000007ff07723e */ /* 0x000fe200020006ff */
[----:B--2---:R-:W-:Y:S04]  /*398b0*/  STL.64 [R1+0x2c00], R10 ;  /* 0x002c000a01007387 */ /* 0x004fe80000100a00 */
[----:B----4-:R0:W-:Y:S04]  /*398c0*/  STL.64 [R1+0x2bf8], R8 ;  /* 0x002bf80801007387 */ /* 0x0101e80000100a00 */
[----:B0-----:R-:W2:Y:S04]  /*398d0*/  LDL.LU.64 R8, [R1+0x3e0] ;  /* 0x0003e00001087983 */ /* 0x001ea80000300a00 */
[----:B------:R-:W2:Y:S04]  /*398e0*/  LDL.LU.64 R10, [R1+0x3e8] ;  /* 0x0003e800010a7983 */ /* 0x000ea80000300a00 */
[----:B------:R-:W-:Y:S04]  /*398f0*/  STL.64 [R1+0x2bd0], R26 ;  /* 0x002bd01a01007387 */ /* 0x000fe80000100a00 */
[----:B------:R0:W-:Y:S04]  /*39900*/  STL.64 [R1+0x2bc8], R24 ;  /* 0x002bc81801007387 */ /* 0x0001e80000100a00 */
[----:B0-----:R-:W4:Y:S04]  /*39910*/  LDL.LU.64 R24, [R1+0x330] ;  /* 0x0003300001187983 */ /* 0x001f280000300a00 */
[----:B------:R-:W2:Y:S01]  /*39920*/  LDL.LU.64 R26, [R1+0x338] ;  /* 0x00033800011a7983 */ /* 0x000ea20000300a00 */
[C---:B---3--:R-:W-:Y:S03]  /*39930*/  HMMA.16816.F32 R12, R4.reuse, R22, R12 ;  /* 0x00000016040c723c */ /* 0x048fe6000000180c */
[----:B--2---:R-:W-:Y:S04]  /*39940*/  STL.64 [R1+0x2be0], R26 ;  /* 0x002be01a01007387 */ /* 0x004fe80000100a00 */
[----:B----4-:R0:W-:Y:S04]  /*39950*/  STL.64 [R1+0x2bd8], R24 ;  /* 0x002bd81801007387 */ /* 0x0101e80000100a00 */
[----:B0-----:R-:W2:Y:S04]  /*39960*/  LDL.LU.64 R24, [R1+0x360] ;  /* 0x0003600001187983 */ /* 0x001ea80000300a00 */
[----:B------:R-:W2:Y:S04]  /*39970*/  LDL.LU.64 R26, [R1+0x368] ;  /* 0x00036800011a7983 */ /* 0x000ea80000300a00 */
[----:B------:R-:W3:Y:S04]  /*39980*/  LDL.LU R18, [R1+0x754] ;  /* 0x0007540001127983 */ /* 0x000ee80000300800 */
[----:B------:R-:W3:Y:S04]  /*39990*/  LDL.LU R19, [R1+0x750] ;  /* 0x0007500001137983 */ /* 0x000ee80000300800 */
[----:B------:R-:W-:Y:S04]  /*399a0*/  STL.64 [R1+0x430], R12 ;  /* 0x0004300c01007387 */ /* 0x000fe80000100a00 */
[----:B------:R0:W-:Y:S04]  /*399b0*/  STL.64 [R1+0x438], R14 ;  /* 0x0004380e01007387 */ /* 0x0001e80000100a00 */
[----:B0-----:R-:W4:Y:S04]  /*399c0*/  LDL.LU.64 R14, [R1+0x2c20] ;  /* 0x002c2000010e7983 */ /* 0x001f280000300a00 */
[----:B------:R-:W4:Y:S04]  /*399d0*/  LDL.LU.64 R12, [R1+0x2c18] ;  /* 0x002c1800010c7983 */ /* 0x000f280000300a00 */
[----:B------:R-:W3:Y:S04]  /*399e0*/  LDL.LU R22, [R1+0x76c] ;  /* 0x00076c0001167983 */ /* 0x000ee80000300800 */
[----:B------:R-:W3:Y:S01]  /*399f0*/  LDL.LU R23, [R1+0x768] ;  /* 0x0007680001177983 */ /* 0x000ee20000300800 */
[----:B----4-:R-:W-:-:S15]  /*39a00*/  HMMA.16816.F32 R12, R4, R20, R12 ;  /* 0x00000014040c723c */ /* 0x010fde000000180c */
[----:B------:R-:W-:-:S08]  /*39a10*/  NOP ;  /* 0x0000000000007918 */ /* 0x000fd00000000000 */
[----:B------:R-:W-:Y:S04]  /*39a20*/  STL.64 [R1+0x420], R12 ;  /* 0x0004200c01007387 */ /* 0x000fe80000100a00 */
[----:B------:R0:W-:Y:S04]  /*39a30*/  STL.64 [R1+0x428], R14 ;  /* 0x0004280e01007387 */ /* 0x0001e80000100a00 */
[----:B0-----:R-:W4:Y:S04]  /*39a40*/  LDL.LU.64 R14, [R1+0x2c10] ;  /* 0x002c1000010e7983 */ /* 0x001f280000300a00 */
[----:B------:R-:W2:Y:S04]  /*39a50*/  LDL.LU.64 R12, [R1+0x2c08] ;  /* 0x002c0800010c7983 */ /* 0x000ea80000300a00 */
[----:B------:R-:W3:Y:S04]  /*39a60*/  LDL.LU R20, [R1+0x764] ;  /* 0x0007640001147983 */ /* 0x000ee80000300800 */
[----:B------:R-:W3:Y:S01]  /*39a70*/  LDL.LU R21, [R1+0x760] ;  /* 0x0007600001157983 */ /* 0x000ee20000300800 */
[----:B----4-:R-:W-:-:S15]  /*39a80*/  HMMA.16816.F32 R8, R4, R14, R8 ;  /* 0x0000000e0408723c */ /* 0x010fde0000001808 */
[----:B------:R-:W-:-:S08]  /*39a90*/  NOP ;  /* 0x0000000000007918 */ /* 0x000fd00000000000 */
[----:B------:R-:W-:Y:S04]  /*39aa0*/  STL.64 [R1+0x410], R8 ;  /* 0x0004100801007387 */ /* 0x000fe80000100a00 */
[----:B------:R0:W-:Y:S04]  /*39ab0*/  STL.64 [R1+0x418], R10 ;  /* 0x0004180a01007387 */ /* 0x0001e80000100a00 */
[----:B0-----:R-:W2:Y:S04]  /*39ac0*/  LDL.LU.64 R10, [R1+0x2c00] ;  /* 0x002c0000010a7983 */ /* 0x001ea80000300a00 */
[----:B------:R-:W2:Y:S04]  /*39ad0*/  LDL.LU.64 R8, [R1+0x2bf8] ;  /* 0x002bf80001087983 */ /* 0x000ea80000300a00 */
[----:B------:R-:W4:Y:S04]  /*39ae0*/  LDL.LU R14, [R1+0x75c] ;  /* 0x00075c00010e7983 */ /* 0x000f280000300800 */
[----:B------:R-:W4:Y:S04]  /*39af0*/  LDL.LU R15, [R1+0x758] ;  /* 0x00075800010f7983 */ /* 0x000f280000300800 */
[----:B------:R-:W4:Y:S04]  /*39b00*/  LDL.LU R29, [R1+0x784] ;  /* 0x00078400011d7983 */ /* 0x000f280000300800 */
[----:B------:R-:W4:Y:S01]  /*39b10*/  LDL.LU R28, [R1+0x780] ;  /* 0x00078000011c7983 */ /* 0x000f220000300800 */
        /* <DEDUP_REMOVED lines=12> */
[----:B---3--:R-:W-:Y:S02]  /*39be0*/  HMMA.16816.F32 R8, R4, R8, R24 ;  /* 0x000000080408723c */ /* 0x008fe40000001818 */
[----:B------:R-:W2:Y:S04]  /*39bf0*/  LDL.LU.64 R26, [R1+0x2bd0] ;  /* 0x002bd000011a7983 */ /* 0x000ea80000300a00 */
[----:B------:R-:W3:-:S15]  /*39c00*/  LDL.LU.64 R24, [R1+0x2bc8] ;  /* 0x002bc80001187983 */ /* 0x000ede0000300a00 */
[----:B------:R-:W-:-:S02]  /*39c10*/  NOP ;  /* 0x0000000000007918 */ /* 0x000fc40000000000 */
[----:B------:R0:W-:Y:S04]  /*39c20*/  STL.64 [R1+0x3e0], R8 ;  /* 0x0003e00801007387 */ /* 0x0001e80000100a00 */
[----:B------:R1:W-:Y:S04]  /*39c30*/  STL.64 [R1+0x3e8], R10 ;  /* 0x0003e80a01007387 */ /* 0x0003e80000100a00 */
[----:B------:R-:W2:Y:S01]  /*39c40*/  LDL.LU.64 R16, [R1+0x3d0] ;  /* 0x0003d00001107983 */ /* 0x000ea20000300a00 */
[----:B0-----:R-:W-:-:S03]  /*39c50*/  IMAD R8, R19, 0x100, R18 ;  /* 0x0000010013087824 */ /* 0x001fc600078e0212 */
[----:B------:R-:W2:Y:S04]  /*39c60*/  LDL.LU.64 R18, [R1+0x3d8] ;  /* 0x0003d80001127983 */ /* 0x000ea80000300a00 */
[----:B------:R-:W3:Y:S04]  /*39c70*/  LDL.LU R12, [R1+0x560] ;  /* 0x00056000010c7983 */ /* 0x000ee80000300800 */
[----:B------:R-:W3:Y:S01]  /*39c80*/  LDL.LU R13, [R1+0x564] ;  /* 0x00056400010d7983 */ /* 0x000ee20000300800 */
[----:B-1----:R-:W-:Y:S02]  /*39c90*/  IMAD R10, R21, 0x100, R20 ;  /* 0x00000100150a7824 */ /* 0x002fe400078e0214 */
[----:B----4-:R-:W-:Y:S01]  /*39ca0*/  IMAD R9, R15, 0x100, R14 ;  /* 0x000001000f097824 */ /* 0x010fe200078e020e */
[----:B------:R-:W4:Y:S04]  /*39cb0*/  LDL.LU R20, [R1+0x570] ;  /* 0x0005700001147983 */ /* 0x000f280000300800 */
[----:B------:R-:W4:Y:S04]  /*39cc0*/  LDL.LU R21, [R1+0x574] ;  /* 0x0005740001157983 */ /* 0x000f280000300800 */
[----:B------:R-:W2:Y:S04]  /*39cd0*/  LDL.LU R14, [R1+0x550] ;  /* 0x00055000010e7983 */ /* 0x000ea80000300800 */
[----:B------:R-:W2:Y:S04]  /*39ce0*/  LDL.LU R15, [R1+0x554] ;  /* 0x00055400010f7983 */ /* 0x000ea80000300800 */
[----:B--2---:R-:W-:Y:S04]  /*39cf0*/  STL.64 [R1+0x2bb0], R14 ;  /* 0x002bb00e01007387 */ /* 0x004fe80000100a00 */
[----:B---3--:R0:W-:Y:S04]  /*39d00*/  STL.64 [R1+0x2ba8], R12 ;  /* 0x002ba80c01007387 */ /* 0x0081e80000100a00 */
[----:B0-----:R-:W2:Y:S04]  /*39d10*/  LDL.LU R12, [R1] ;  /* 0x00000000010c7983 */ /* 0x001ea80000300800 */
[----:B------:R-:W2:Y:S04]  /*39d20*/  LDL.LU R13, [R1+0x4] ;  /* 0x00000400010d7983 */ /* 0x000ea80000300800 */
[----:B------:R-:W3:Y:S04]  /*39d30*/  LDL.LU R14, [R1+0x8] ;  /* 0x00000800010e7983 */ /* 0x000ee80000300800 */
[----:B------:R-:W3:Y:S01]  /*39d40*/  LDL.LU R15, [R1+0xc] ;  /* 0x00000c00010f7983 */ /* 0x000ee20000300800 */
[----:B------:R-:W-:Y:S01]  /*39d50*/  HMMA.16816.F32 R16, R4, R2, R16 ;  /* 0x000000020410723c */ /* 0x000fe20000001810 */
[----:B------:R-:W-:-:S02]  /*39d60*/  IMAD R11, R23, 0x100, R22 ;  /* 0x00000100170b7824 */ /* 0x000fc400078e0216 */
[----:B---3--:R-:W-:Y:S04]  /*39d70*/  STL.64 [R1+0x2bc0], R14 ;  /* 0x002bc00e01007387 */ /* 0x008fe80000100a00 */
[----:B--2---:R0:W-:Y:S04]  /*39d80*/  STL.64 [R1+0x2bb8], R12 ;  /* 0x002bb80c01007387 */ /* 0x0041e80000100a00 */
[----:B0-----:R-:W2:Y:S04]  /*39d90*/  LDL.LU.64 R12, [R1+0x460] ;  /* 0x00046000010c7983 */ /* 0x001ea80000300a00 */
[----:B------:R-:W2:Y:S08]  /*39da0*/  LDL.LU.64 R14, [R1+0x468] ;  /* 0x00046800010e7983 */ /* 0x000eb00000300a00 */
[----:B------:R0:W-:Y:S04]  /*39db0*/  STL.64 [R1+0x3d0], R16 ;  /* 0x0003d01001007387 */ /* 0x0001e80000100a00 */
[----:B------:R1:W-:Y:S04]  /*39dc0*/  STL.64 [R1+0x3d8], R18 ;  /* 0x0003d81201007387 */ /* 0x0003e80000100a00 */
[----:B------:R-:W3:Y:S04]  /*39dd0*/  LDL.LU R2, [R1+0x590] ;  /* 0x0005900001027983 */ /* 0x000ee80000300800 */
[----:B------:R-:W3:Y:S04]  /*39de0*/  LDL.LU R3, [R1+0x594] ;  /* 0x0005940001037983 */ /* 0x000ee80000300800 */
[----:B------:R-:W3:Y:S04]  /*39df0*/  LDL.LU R22, [R1+0x78c] ;  /* 0x00078c0001167983 */ /* 0x000ee80000300800 */
[----:B------:R-:W3:Y:S01]  /*39e00*/  LDL.LU R23, [R1+0x788] ;  /* 0x0007880001177983 */ /* 0x000ee20000300800 */
[----:B0-----:R-:W-:-:S02]  /*39e10*/  F2FP.F16.E4M3.UNPACK_B R16, R8 ;  /* 0x00000008ff10723e */ /* 0x001fc400020006ff */
[----:B------:R-:W-:Y:S01]  /*39e20*/  F2FP.F16.E4M3.UNPACK_B R17, R9 ;  /* 0x00000009ff11723e */ /* 0x000fe200020006ff */
[----:B------:R-:W4:Y:S04]  /*39e30*/  LDL.LU R8, [R1+0x778] ;  /* 0x0007780001087983 */ /* 0x000f280000300800 */
[----:B------:R-:W4:Y:S01]  /*39e40*/  LDL.LU R9, [R1+0x77c] ;  /* 0x00077c0001097983 */ /* 0x000f220000300800 */
[----:B-1----:R-:W-:Y:S02]  /*39e50*/  F2FP.F16.E4M3.UNPACK_B R18, R10 ;  /* 0x0000000aff12723e */ /* 0x002fe400020006ff */
[----:B------:R-:W-:Y:S01]  /*39e60*/  F2FP.F16.E4M3.UNPACK_B R19, R11 ;  /* 0x0000000bff13723e */ /* 0x000fe200020006ff */
[----:B------:R-:W3:Y:S04]  /*39e70*/  LDL.LU R10, [R1+0x770] ;  /* 0x00077000010a7983 */ /* 0x000ee80000300800 */
[----:B------:R-:W3:Y:S01]  /*39e80*/  LDL.LU R11, [R1+0x774] ;  /* 0x00077400010b7983 */ /* 0x000ee20000300800 */
[----:B--2---:R-:W-:Y:S03]  /*39e90*/  HMMA.16816.F32 R4, R4, R24, R12 ;  /* 0x000000180404723c */ /* 0x004fe6000000180c */
[----:B---3--:R-:W-:Y:S04]  /*39ea0*/  STL.64 [R1+0x2ba0], R10 ;  /* 0x002ba00a01007387 */ /* 0x008fe80000100a00 */
[----:B----4-:R0:W-:Y:S04]  /*39eb0*/  STL.64 [R1+0x2b98], R8 ;  /* 0x002b980801007387 */ /* 0x0101e80000100a00 */
[----:B0-----:R-:W2:Y:S04]  /*39ec0*/  LDL.LU R8, [R1+0x10] ;  /* 0x0000100001087983 */ /* 0x001ea80000300800 */
[----:B------:R-:W2:Y:S04]  /*39ed0*/  LDL.LU R9, [R1+0x14] ;  /* 0x0000140001097983 */ /* 0x000ea80000300800 */
[----:B------:R-:W2:Y:S04]  /*39ee0*/  LDL.LU R10, [R1+0x18] ;  /* 0x00001800010a7983 */ /* 0x000ea80000300800 */
[----:B------:R-:W2:Y:S04]  /*39ef0*/  LDL.LU R11, [R1+0x1c] ;  /* 0x00001c00010b7983 */ /* 0x000ea80000300800 */
[----:B------:R-:W3:Y:S04]  /*39f00*/  LDL.LU.64 R14, [R1+0x2bc0] ;  /* 0x002bc000010e7983 */ /* 0x000ee80000300a00 */
[----:B------:R-:W3:Y:S01]  /*39f10*/  LDL.LU.64 R12, [R1+0x2bb8] ;  /* 0x002bb800010c7983 */ /* 0x000ee20000300a00 */
[----:B------:R-:W-:-:S02]  /*39f20*/  F2FP.F16.E4M3.UNPACK_B R26, R26.H1 ;  /* 0x0000001aff1a723e */ /* 0x000fc400030006ff */
[----:B------:R-:W-:Y:S01]  /*39f30*/  F2FP.F16.E4M3.UNPACK_B R27, R27.H1 ;  /* 0x0000001bff1b723e */ /* 0x000fe200030006ff */
[----:B------:R0:W-:Y:S04]  /*39f40*/  STL.64 [R1+0x470], R4 ;  /* 0x0004700401007387 */ /* 0x0001e80000100a00 */
[----:B------:R1:W-:Y:S04]  /*39f50*/  STL.64 [R1+0x478], R6 ;  /* 0x0004780601007387 */ /* 0x0003e80000100a00 */
[----:B0-----:R-:W4:Y:S04]  /*39f60*/  LDL.LU R4, [R1+0x20] ;  /* 0x0000200001047983 */ /* 0x001f280000300800 */
[----:B------:R-:W4:Y:S04]  /*39f70*/  LDL.LU R5, [R1+0x24] ;  /* 0x0000240001057983 */ /* 0x000f280000300800 */
[----:B-1----:R-:W4:Y:S04]  /*39f80*/  LDL.LU R6, [R1+0x28] ;  /* 0x0000280001067983 */ /* 0x002f280000300800 */
[----:B------:R-:W4:Y:S01]  /*39f90*/  LDL.LU R7, [R1+0x2c] ;  /* 0x00002c0001077983 */ /* 0x000f220000300800 */
[----:B---3--:R-:W-:-:S15]  /*39fa0*/  HMMA.16816.F32 R12, R16, R26, R12 ;  /* 0x0000001a100c723c */ /* 0x008fde000000180c */
[----:B------:R-:W-:-:S08]  /*39fb0*/  NOP ;  /* 0x0000000000007918 */ /* 0x000fd00000000000 */
[----:B------:R-:W-:Y:S04]  /*39fc0*/  STL.64 [R1+0x490], R12 ;  /* 0x0004900c01007387 */ /* 0x000fe80000100a00 */
[----:B------:R0:W-:Y:S04]  /*39fd0*/  STL.64 [R1+0x498], R14 ;  /* 0x0004980e01007387 */ /* 0x0001e80000100a00 */
[----:B0-----:R-:W3:Y:S01]  /*39fe0*/  LDL.LU.64 R14, [R1+0x2bb0] ;  /* 0x002bb000010e7983 */ /* 0x001ee20000300a00 */
[----:B------:R-:W-:Y:S02]  /*39ff0*/  F2FP.F16.E4M3.UNPACK_B R20, R20.H1 ;  /* 0x00000014ff14723e */ /* 0x000fe400030006ff */
[----:B------:R-:W-:Y:S01]  /*3a000*/  F2FP.F16.E4M3.UNPACK_B R21, R21.H1 ;  /* 0x00000015ff15723e */ /* 0x000fe200030006ff */
[----:B------:R-:W4:Y:S06]  /*3a010*/  LDL.LU.64 R12, [R1+0x2ba8] ;  /* 0x002ba800010c7983 */ /* 0x000f2c0000300a00 */
[----:B--2---:R-:W-:-:S15]  /*3a020*/  HMMA.16816.F32 R8, R16, R20, R8 ;  /* 0x000000141008723c */ /* 0x004fde0000001808 */
[----:B------:R-:W-:-:S08]  /*3a030*/  NOP ;  /* 0x0000000000007918 */ /* 0x000fd00000000000 */
[----:B------:R-:W-:Y:S04]  /*3a040*/  STL.64 [R1+0x4a0], R8 ;  /* 0x0004a00801007387 */ /* 0x000fe80000100a00 */
[----:B------:R0:W-:Y:S04]  /*3a050*/  STL.64 [R1+0x4a8], R10 ;  /* 0x0004a80a01007387 */ /* 0x0001e80000100a00 */
[----:B0-----:R-:W2:Y:S04]  /*3a060*/  LDL.LU.64 R10, [R1+0x2ba0] ;  /* 0x002ba000010a7983 */ /* 0x001ea80000300a00 */
[----:B------:R-:W2:Y:S01]  /*3a070*/  LDL.LU.64 R8, [R1+0x2b98] ;  /* 0x002b980001087983 */ /* 0x000ea20000300a00 */
[----:B---3--:R-:W-:-:S02]  /*3a080*/  F2FP.F16.E4M3.UNPACK_B R14, R14.H1 ;  /* 0x0000000eff0e723e */ /* 0x008fc400030006ff */
[----:B------:R-:W-:-:S07]  /*3a090*/  F2FP.F16.E4M3.UNPACK_B R15, R15.H1 ;  /* 0x0000000fff0f723e */ /* 0x000fce00030006ff */
[----:B----4-:R-:W-:-:S15]  /*3a0a0*/  HMMA.16816.F32 R4, R16, R14, R4 ;  /* 0x0000000e1004723c */ /* 0x010fde0000001804 */
[----:B------:R-:W-:-:S08]  /*3a0b0*/  NOP ;  /* 0x0000000000007918 */ /* 0x000fd00000000000 */
[----:B------:R-:W-:Y:S04]  /*3a0c0*/  STL.64 [R1+0x4b0], R4 ;  /* 0x0004b00401007387 */ /* 0x000fe80000100a00 */
[----:B------:R-:W-:Y:S04]  /*3a0d0*/  STL.64 [R1+0x4b8], R6 ;  /* 0x0004b80601007387 */ /* 0x000fe80000100a00 */
[----:B------:R-:W3:Y:S04]  /*3a0e0*/  LDL.LU R24, [R1+0x7a4] ;  /* 0x0007a40001187983 */ /* 0x000ee80000300800 */
[----:B------:R-:W3:Y:S04]  /*3a0f0*/  LDL.LU R25, [R1+0x7a0] ;  /* 0x0007a00001197983 */ /* 0x000ee80000300800 */
[----:B------:R-:W-:Y:S01]  /*3a100*/  STL.64 [R1+0x2b60], R26 ;  /* 0x002b601a01007387 */ /* 0x000fe20000100a00 */
[----:B------:R-:W-:-:S02]  /*3a110*/  F2FP.F16.E4M3.UNPACK_B R12, R12.H1 ;  /* 0x0000000cff0c723e */ /* 0x000fc400030006ff */
[----:B------:R-:W-:Y:S01]  /*3a120*/  F2FP.F16.E4M3.UNPACK_B R13, R13.H1 ;  /* 0x0000000dff0d723e */ /* 0x000fe200030006ff */
[----:B---3--:R0:W-:Y:S04]  /*3a130*/  STL.64 [R1+0x2b58], R24 ;  /* 0x002b581801007387 */ /* 0x0081e80000100a00 */
[----:B0-----:R-:W3:Y:S04]  /*3a140*/  LDL.LU R24, [R1+0x30] ;  /* 0x0000300001187983 */ /* 0x001ee80000300800 */
[----:B------:R-:W3:Y:S04]  /*3a150*/  LDL.LU R25, [R1+0x34] ;  /* 0x0000340001197983 */ /* 0x000ee80000300800 */
[----:B------:R-:W3:Y:S04]  /*3a160*/  LDL.LU R26, [R1+0x38] ;  /* 0x00003800011a7983 */ /* 0x000ee80000300800 */
[----:B------:R-:W3:Y:S01]  /*3a170*/  LDL.LU R27, [R1+0x3c] ;  /* 0x00003c00011b7983 */ /* 0x000ee20000300800 */
[----:B------:R-:W-:-:S03]  /*3a180*/  IMAD R6, R28, 0x100, R29 ;  /* 0x000001001c067824 */ /* 0x000fc600078e021d */
[----:B------:R-:W4:Y:S04]  /*3a190*/  LDL.LU R29, [R1+0x7ac] ;  /* 0x0007ac00011d7983 */ /* 0x000f280000300800 */
[----:B------:R-:W4:Y:S04]  /*3a1a0*/  LDL.LU R28, [R1+0x7a8] ;  /* 0x0007a800011c7983 */ /* 0x000f280000300800 */
[----:B------:R-:W-:Y:S04]  /*3a1b0*/  STL.64 [R1+0x2b40], R14 ;  /* 0x002b400e01007387 */ /* 0x000fe80000100a00 */
[----:B------:R0:W-:Y:S01]  /*3a1c0*/  STL.64 [R1+0x2b38], R12 ;  /* 0x002b380c01007387 */ /* 0x0001e20000100a00 */
[----:B--2---:R-:W-:-:S02]  /*3a1d0*/  IMAD R5, R8, 0x100, R9 ;  /* 0x0000010008057824 */ /* 0x004fc400078e0209 */
[----:B------:R-:W-:Y:S01]  /*3a1e0*/  IMAD R4, R10, 0x100, R11 ;  /* 0x000001000a047824 */ /* 0x000fe200078e020b */
[----:B------:R-:W-:Y:S02]  /*3a1f0*/  F2FP.F16.E4M3.UNPACK_B R10, R2.H1 ;  /* 0x00000002ff0a723e */ /* 0x000fe400030006ff */
[----:B------:R-:W-:Y:S01]  /*3a200*/  F2FP.F16.E4M3.UNPACK_B R11, R3.H1 ;  /* 0x00000003ff0b723e */ /* 0x000fe200030006ff */
[----:B------:R-:W-:Y:S01]  /*3a210*/  IMAD R7, R23, 0x100, R22 ;  /* 0x0000010017077824 */ /* 0x000fe200078e0216 */
[----:B---3--:R-:W-:-:S15]  /*3a220*/  HMMA.16816.F32 R24, R16, R12, R24 ;  /* 0x0000000c1018723c */ /* 0x008fde0000001818 */
[----:B------:R-:W-:-:S08]  /*3a230*/  NOP ;  /* 0x0000000000007918 */ /* 0x000fd00000000000 */
[----:B------:R-:W-:Y:S04]  /*3a240*/  STL.64 [R1+0x4e0], R24 ;  /* 0x0004e01801007387 */ /* 0x000fe80000100a00 */
[----:B------:R-:W-:Y:S04]  /*3a250*/  STL.64 [R1+0x4e8], R26 ;  /* 0x0004e81a01007387 */ /* 0x000fe80000100a00 */
[----:B0-----:R-:W2:Y:S04]  /*3a260*/  LDL.LU R12, [R1+0xe0] ;  /* 0x0000e000010c7983 */ /* 0x001ea80000300800 */
[----:B------:R-:W2:Y:S04]  /*3a270*/  LDL.LU R13, [R1+0xe4] ;  /* 0x0000e400010d7983 */ /* 0x000ea80000300800 */
[----:B------:R-:W3:Y:S04]  /*3a280*/  LDL.LU R14, [R1+0xe8] ;  /* 0x0000e800010e7983 */ /* 0x000ee80000300800 */
[----:B------:R-:W3:Y:S04]  /*3a290*/  LDL.LU R15, [R1+0xec] ;  /* 0x0000ec00010f7983 */ /* 0x000ee80000300800 */
[----:B------:R-:W4:Y:S04]  /*3a2a0*/  LDL.LU R8, [R1+0x5a0] ;  /* 0x0005a00001087983 */ /* 0x000f280000300800 */
[----:B------:R-:W2:Y:S04]  /*3a2b0*/  LDL.LU R9, [R1+0x5a4] ;  /* 0x0005a40001097983 */ /* 0x000ea80000300800 */
[----:B------:R-:W3:Y:S04]  /*3a2c0*/  LDL.LU R2, [R1+0x5b0] ;  /* 0x0005b00001027983 */ /* 0x000ee80000300800 */
[----:B------:R-:W3:Y:S04]  /*3a2d0*/  LDL.LU R3, [R1+0x5b4] ;  /* 0x0005b40001037983 */ /* 0x000ee80000300800 */
[----:B------:R-:W4:Y:S04]  /*3a2e0*/  LDL.LU R22, [R1+0x5c0] ;  /* 0x0005c00001167983 */ /* 0x000f280000300800 */
[----:B------:R-:W4:Y:S04]  /*3a2f0*/  LDL.LU R23, [R1+0x5c4] ;  /* 0x0005c40001177983 */ /* 0x000f280000300800 */
[----:B----4-:R-:W-:Y:S04]  /*3a300*/  STL.64 [R1+0x2b90], R22 ;  /* 0x002b901601007387 */ /* 0x010fe80000100a00 */
[----:B------:R0:W-:Y:S04]  /*3a310*/  STL.64 [R1+0x2b88], R20 ;  /* 0x002b881401007387 */ /* 0x0001e80000100a00 */
[----:B0-----:R-:W4:Y:S04]  /*3a320*/  LDL.LU R20, [R1+0x40] ;  /* 0x0000400001147983 */ /* 0x001f280000300800 */
[----:B------:R-:W4:Y:S04]  /*3a330*/  LDL.LU R21, [R1+0x44] ;  /* 0x0000440001157983 */ /* 0x000f280000300800 */
[----:B------:R-:W4:Y:S04]  /*3a340*/  LDL.LU R22, [R1+0x48] ;  /* 0x0000480001167983 */ /* 0x000f280000300800 */
[----:B------:R-:W4:Y:S04]  /*3a350*/  LDL.LU R23, [R1+0x4c] ;  /* 0x00004c0001177983 */ /* 0x000f280000300800 */
[----:B------:R-:W2:Y:S04]  /*3a360*/  LDL.LU R24, [R1+0x100] ;  /* 0x0001000001187983 */ /* 0x000ea80000300800 */
[----:B------:R-:W2:Y:S04]  /*3a370*/  LDL.LU R25, [R1+0x104] ;  /* 0x0001040001197983 */ /* 0x000ea80000300800 */
[----:B------:R-:W3:Y:S04]  /*3a380*/  LDL.LU R26, [R1+0x108] ;  /* 0x00010800011a7983 */ /* 0x000ee80000300800 */
[----:B------:R-:W3:Y:S04]  /*3a390*/  LDL.LU R27, [R1+0x10c] ;  /* 0x00010c00011b7983 */ /* 0x000ee80000300800 */
[----:B---3--:R-:W-:Y:S04]  /*3a3a0*/  STL.64 [R1+0x2b70], R26 ;  /* 0x002b701a01007387 */ /* 0x008fe80000100a00 */
[----:B--2---:R0:W-:Y:S04]  /*3a3b0*/  STL.64 [R1+0x2b68], R24 ;  /* 0x002b681801007387 */ /* 0x0041e80000100a00 */
[----:B0-----:R-:W2:Y:S04]  /*3a3c0*/  LDL.LU R24, [R1+0x130] ;  /* 0x0001300001187983 */ /* 0x001ea80000300800 */
[----:B------:R-:W2:Y:S04]  /*3a3d0*/  LDL.LU R25, [R1+0x134] ;  /* 0x0001340001197983 */ /* 0x000ea80000300800 */
[----:B------:R-:W3:Y:S04]  /*3a3e0*/  LDL.LU R26, [R1+0x138] ;  /* 0x00013800011a7983 */ /* 0x000ee80000300800 */
[----:B------:R-:W3:Y:S01]  /*3a3f0*/  LDL.LU R27, [R1+0x13c] ;  /* 0x00013c00011b7983 */ /* 0x000ee20000300800 */
[----:B------:R-:W-:-:S02]  /*3a400*/  F2FP.F16.E4M3.UNPACK_B R8, R8.H1 ;  /* 0x00000008ff08723e */ /* 0x000fc400030006ff */
[----:B------:R-:W-:Y:S01]  /*3a410*/  F2FP.F16.E4M3.UNPACK_B R9, R9.H1 ;  /* 0x00000009ff09723e */ /* 0x000fe200030006ff */
[----:B---3--:R-:W-:Y:S04]  /*3a420*/  STL.64 [R1+0x2b80], R26 ;  /* 0x002b801a01007387 */ /* 0x008fe80000100a00 */
[----:B--2---:R0:W-:Y:S04]  /*3a430*/  STL.64 [R1+0x2b78], R24 ;  /* 0x002b781801007387 */ /* 0x0041e80000100a00 */
[----:B0-----:R-:W2:Y:S04]  /*3a440*/  LDL.LU R24, [R1+0x140] ;  /* 0x0001400001187983 */ /* 0x001ea80000300800 */
[----:B------:R-:W2:Y:S04]  /*3a450*/  LDL.LU R25, [R1+0x144] ;  /* 0x0001440001197983 */ /* 0x000ea80000300800 */
[----:B------:R-:W2:Y:S04]  /*3a460*/  LDL.LU R26, [R1+0x148] ;  /* 0x00014800011a7983 */ /* 0x000ea80000300800 */
[----:B------:R-:W2:Y:S01]  /*3a470*/  LDL.LU R27, [R1+0x14c] ;  /* 0x00014c00011b7983 */ /* 0x000ea20000300800 */
[C---:B----4-:R-:W-:Y:S03]  /*3a480*/  HMMA.16816.F32 R20, R16.reuse, R10, R20 ;  /* 0x0000000a1014723c */ /* 0x050fe60000001814 */
[----:B------:R-:W-:Y:S04]  /*3a490*/  STL.64 [R1+0x2b50], R14 ;  /* 0x002b500e01007387 */ /* 0x000fe80000100a00 */
[----:B------:R0:W-:Y:S04]  /*3a4a0*/  STL.64 [R1+0x2b48], R12 ;  /* 0x002b480c01007387 */ /* 0x0001e80000100a00 */
[----:B0-----:R-:W3:Y:S04]  /*3a4b0*/  LDL.LU R12, [R1+0xf0] ;  /* 0x0000f000010c7983 */ /* 0x001ee80000300800 */
[----:B------:R-:W3:Y:S04]  /*3a4c0*/  LDL.LU R13, [R1+0xf4] ;  /* 0x0000f400010d7983 */ /* 0x000ee80000300800 */
[----:B------:R-:W3:Y:S04]  /*3a4d0*/  LDL.LU R14, [R1+0xf8] ;  /* 0x0000f800010e7983 */ /* 0x000ee80000300800 */
[----:B------:R-:W3:Y:S04]  /*3a4e0*/  LDL.LU R15, [R1+0xfc] ;  /* 0x0000fc00010f7983 */ /* 0x000ee80000300800 */
[----:B------:R-:W-:Y:S04]  /*3a4f0*/  STL.64 [R1+0x520], R20 ;  /* 0x0005201401007387 */ /* 0x000fe80000100a00 */
[----:B------:R0:W-:Y:S04]  /*3a500*/  STL.64 [R1+0x528], R22 ;  /* 0x0005281601007387 */ /* 0x0001e80000100a00 */
[----:B0-----:R-:W4:Y:S04]  /*3a510*/  LDL.LU.64 R22, [R1+0x2b90] ;  /* 0x002b900001167983 */ /* 0x001f280000300a00 */
[----:B------:R-:W3:Y:S01]  /*3a520*/  LDL.LU.64 R20, [R1+0x2b88] ;  /* 0x002b880001147983 */ /* 0x000ee20000300a00 */
[----:B--2---:R-:W-:-:S15]  /*3a530*/  HMMA.16816.F32 R24, R16, R8, R24 ;  /* 0x000000081018723c */ /* 0x004fde0000001818 */
[----:B------:R-:W-:-:S08]  /*3a540*/  NOP ;  /* 0x0000000000007918 */ /* 0x000fd00000000000 */
[----:B------:R-:W-:Y:S04]  /*3a550*/  STL.64 [R1+0x540], R24 ;  /* 0x0005401801007387 */ /* 0x000fe80000100a00 */
[----:B------:R0:W-:Y:S04]  /*3a560*/  STL.64 [R1+0x548], R26 ;  /* 0x0005481a01007387 */ /* 0x0001e80000100a00 */
[----:B0-----:R-:W2:Y:S04]  /*3a570*/  LDL.LU.64 R26, [R1+0x2b80] ;  /* 0x002b8000011a7983 */ /* 0x001ea80000300a00 */
[----:B------:R-:W2:Y:S04]  /*3a580*/  LDL.LU.64 R24, [R1+0x2b78] ;  /* 0x002b780001187983 */ /* 0x000ea80000300a00 */
[----:B------:R-:W-:Y:S04]  /*3a590*/  STL.64 [R1+0x2b20], R10 ;  /* 0x002b200a01007387 */ /* 0x000fe80000100a00 */
[----:B------:R0:W-:Y:S04]  /*3a5a0*/  STL.64 [R1+0x2b18], R8 ;  /* 0x002b180801007387 */ /* 0x0001e80000100a00 */
[----:B0-----:R-:W4:Y:S04]  /*3a5b0*/  LDL.LU R8, [R1+0xc0] ;  /* 0x0000c00001087983 */ /* 0x001f280000300800 */
[----:B------:R-:W4:Y:S04]  /*3a5c0*/  LDL.LU R9, [R1+0xc4] ;  /* 0x0000c40001097983 */ /* 0x000f280000300800 */
[----:B------:R-:W3:Y:S04]  /*3a5d0*/  LDL.LU R10, [R1+0xc8] ;  /* 0x0000c800010a7983 */ /* 0x000ee80000300800 */
[----:B------:R-:W3:Y:S01]  /*3a5e0*/  LDL.LU R11, [R1+0xcc] ;  /* 0x0000cc00010b7983 */ /* 0x000ee20000300800 */
[----:B------:R-:W-:-:S02]  /*3a5f0*/  F2FP.F16.E4M3.UNPACK_B R2, R2.H1 ;  /* 0x00000002ff02723e */ /* 0x000fc400030006ff */
[----:B------:R-:W-:-:S07]  /*3a600*/  F2FP.F16.E4M3.UNPACK_B R3, R3.H1 ;  /* 0x00000003ff03723e */ /* 0x000fce00030006ff */
[----:B--2---:R-:W-:Y:S01]  /*3a610*/  HMMA.16816.F32 R24, R16, R2, R24 ;  /* 0x000000021018723c */ /* 0x004fe20000001818 */
[----:B---3--:R-:W-:Y:S04]  /*3a620*/  STL.64 [R1+0x2b30], R10 ;  /* 0x002b300a01007387 */ /* 0x008fe80000100a00 */
[----:B----4-:R0:W-:Y:S04]  /*3a630*/  STL.64 [R1+0x2b28], R8 ;  /* 0x002b280801007387 */ /* 0x0101e80000100a00 */
[----:B0-----:R-:W2:Y:S04]  /*3a640*/  LDL.LU R8, [R1+0xd0] ;  /* 0x0000d00001087983 */ /* 0x001ea80000300800 */
[----:B------:R-:W2:Y:S04]  /*3a650*/  LDL.LU R9, [R1+0xd4] ;  /* 0x0000d40001097983 */ /* 0x000ea80000300800 */
[----:B------:R-:W2:Y:S04]  /*3a660*/  LDL.LU R10, [R1+0xd8] ;  /* 0x0000d800010a7983 */ /* 0x000ea80000300800 */
[----:B------:R-:W2:Y:S04]  /*3a670*/  LDL.LU R11, [R1+0xdc] ;  /* 0x0000dc00010b7983 */ /* 0x000ea80000300800 */
[----:B------:R-:W-:Y:S04]  /*3a680*/  STL.64 [R1+0x530], R24 ;  /* 0x0005301801007387 */ /* 0x000fe80000100a00 */
[----:B------:R0:W-:Y:S04]  /*3a690*/  STL.64 [R1+0x538], R26 ;  /* 0x0005381a01007387 */ /* 0x0001e80000100a00 */
[----:B0-----:R-:W3:Y:S04]  /*3a6a0*/  LDL.LU.64 R26, [R1+0x2b70] ;  /* 0x002b7000011a7983 */ /* 0x001ee80000300a00 */
[----:B------:R-:W3:Y:S01]  /*3a6b0*/  LDL.LU.64 R24, [R1+0x2b68] ;  /* 0x002b680001187983 */ /* 0x000ee20000300a00 */
[----:B------:R-:W-:-:S02]  /*3a6c0*/  F2FP.F16.E4M3.UNPACK_B R22, R22.H1 ;  /* 0x00000016ff16723e */ /* 0x000fc400030006ff */
[----:B------:R-:W-:Y:S02]  /*3a6d0*/  F2FP.F16.E4M3.UNPACK_B R23, R23.H1 ;  /* 0x00000017ff17723e */ /* 0x000fe400030006ff */
[----:B------:R-:W-:Y:S02]  /*3a6e0*/  F2FP.F16.E4M3.UNPACK_B R4, R4 ;  /* 0x00000004ff04723e */ /* 0x000fe400020006ff */
[----:B------:R-:W-:Y:S02]  /*3a6f0*/  F2FP.F16.E4M3.UNPACK_B R5, R5 ;  /* 0x00000005ff05723e */ /* 0x000fe400020006ff */
[----:B------:R-:W-:Y:S02]  /*3a700*/  F2FP.F16.E4M3.UNPACK_B R6, R6 ;  /* 0x00000006ff06723e */ /* 0x000fe400020006ff */
[----:B------:R-:W-:Y:S01]  /*3a710*/  F2FP.F16.E4M3.UNPACK_B R7, R7 ;  /* 0x00000007ff07723e */ /* 0x000fe200020006ff */
[----:B---3--:R-:W-:Y:S01]  /*3a720*/  HMMA.16816.F32 R16, R16, R22, R24 ;  /* 0x000000161010723c */ /* 0x008fe20000001818 */
[----:B------:R-:W3:Y:S04]  /*3a730*/  LDL.LU.64 R26, [R1+0x2b60] ;  /* 0x002b6000011a7983 */ /* 0x000ee80000300a00 */
[----:B------:R-:W4:-:S15]  /*3a740*/  LDL.LU.64 R24, [R1+0x2b58] ;  /* 0x002b580001187983 */ /* 0x000f1e0000300a00 */
[----:B------:R-:W-:-:S03]  /*3a750*/  NOP ;  /* 0x0000000000007918 */ /* 0x000fc60000000000 */
        /* <DEDUP_REMOVED lines=10> */
[----:B0-----:R-:W3:Y:S04]  /*3a800*/  LDL.LU.64 R14, [R1+0x2b50] ;  /* 0x002b5000010e7983 */ /* 0x001ee80000300a00 */
[----:B------:R-:W3:Y:S04]  /*3a810*/  LDL.LU.64 R12, [R1+0x2b48] ;  /* 0x002b4800010c7983 */ /* 0x000ee80000300a00 */
[----:B------:R-:W-:Y:S01]  /*3a820*/  STL.64 [R1+0x2af0], R26 ;  /* 0x002af01a01007387 */ /* 0x000fe20000100a00 */
[----:B---3--:R-:W-:-:S15]  /*3a830*/  HMMA.16816.F32 R12, R4, R20, R12 ;  /* 0x00000014040c723c */ /* 0x008fde000000180c */
[----:B------:R-:W-:-:S08]  /*3a840*/  NOP ;  /* 0x0000000000007918 */ /* 0x000fd00000000000 */
[----:B------:R-:W-:Y:S04]  /*3a850*/  STL.64 [R1+0x4d0], R12 ;  /* 0x0004d00c01007387 */ /* 0x000fe80000100a00 */
[----:B------:R0:W-:Y:S04]  /*3a860*/  STL.64 [R1+0x4d8], R14 ;  /* 0x0004d80e01007387 */ /* 0x0001e80000100a00 */
[----:B0-----:R-:W2:Y:S04]  /*3a870*/  LDL.LU.64 R14, [R1+0x2b40] ;  /* 0x002b4000010e7983 */ /* 0x001ea80000300a00 */
[----:B------:R-:W3:Y:S04]  /*3a880*/  LDL.LU.64 R12, [R1+0x2b38] ;  /* 0x002b3800010c7983 */ /* 0x000ee80000300a00 */
[----:B------:R-:W-:Y:S04]  /*3a890*/  STL.64 [R1+0x2b00], R22 ;  /* 0x002b001601007387 */ /* 0x000fe80000100a00 */
[----:B------:R0:W-:Y:S04]  /*3a8a0*/  STL.64 [R1+0x2af8], R20 ;  /* 0x002af81401007387 */ /* 0x0001e80000100a00 */
[----:B0-----:R-:W4:Y:S04]  /*3a8b0*/  LDL.LU R20, [R1+0xb0] ;  /* 0x0000b00001147983 */ /* 0x001f280000300800 */
[----:B------:R-:W4:Y:S04]  /*3a8c0*/  LDL.LU R21, [R1+0xb4] ;  /* 0x0000b40001157983 */ /* 0x000f280000300800 */
[----:B------:R-:W4:Y:S04]  /*3a8d0*/  LDL.LU R22, [R1+0xb8] ;  /* 0x0000b80001167983 */ /* 0x000f280000300800 */
[----:B------:R-:W4:Y:S01]  /*3a8e0*/  LDL.LU R23, [R1+0xbc] ;  /* 0x0000bc0001177983 */ /* 0x000f220000300800 */
        /* <DEDUP_REMOVED lines=10> */
[----:B0-----:R-:W4:Y:S04]  /*3a990*/  LDL.LU.64 R10, [R1+0x2b20] ;  /* 0x002b2000010a7983 */ /* 0x001f280000300a00 */
[----:B------:R-:W2:Y:S04]  /*3a9a0*/  LDL.LU.64 R8, [R1+0x2b18] ;  /* 0x002b180001087983 */ /* 0x000ea80000300a00 */
[----:B------:R-:W-:Y:S04]  /*3a9b0*/  STL.64 [R1+0x2ad8], R14 ;  /* 0x002ad80e01007387 */ /* 0x000fe80000100a00 */
[----:B------:R4:W-:Y:S02]  /*3a9c0*/  STL.64 [R1+0x2ad0], R12 ;  /* 0x002ad00c01007387 */ /* 0x0009e40000100a00 */
[----:B----4-:R-:W-:-:S15]  /*3a9d0*/  HMMA.16816.F32 R12, R4, R10, R20 ;  /* 0x0000000a040c723c */ /* 0x010fde0000001814 */
[----:B------:R-:W-:-:S08]  /*3a9e0*/  NOP ;  /* 0x0000000000007918 */ /* 0x000fd00000000000 */
[----:B------:R-:W-:Y:S04]  /*3a9f0*/  STL.64 [R1+0x460], R12 ;  /* 0x0004600c01007387 */ /* 0x000fe80000100a00 */
[----:B------:R-:W-:Y:S04]  /*3aa00*/  STL.64 [R1+0x468], R14 ;  /* 0x0004680e01007387 */ /* 0x000fe80000100a00 */
[----:B------:R-:W3:Y:S04]  /*3aa10*/  LDL.LU R20, [R1+0x110] ;  /* 0x0001100001147983 */ /* 0x000ee80000300800 */
[----:B------:R-:W3:Y:S04]  /*3aa20*/  LDL.LU R21, [R1+0x114] ;  /* 0x0001140001157983 */ /* 0x000ee80000300800 */
[----:B------:R-:W4:Y:S04]  /*3aa30*/  LDL.LU R22, [R1+0x118] ;  /* 0x0001180001167983 */ /* 0x000f280000300800 */
[----:B------:R-:W4:Y:S01]  /*3aa40*/  LDL.LU R23, [R1+0x11c] ;  /* 0x00011c0001177983 */ /* 0x000f220000300800 */
[----:B------:R-:W-:-:S02]  /*3aa50*/  IMAD R16, R17, 0x100, R16 ;  /* 0x0000010011107824 */ /* 0x000fc400078e0210 */
[----:B------:R-:W-:Y:S02]  /*3aa60*/  IMAD R17, R19, 0x100, R18 ;  /* 0x0000010013117824 */ /* 0x000fe400078e0212 */
[----:B------:R-:W-:Y:S01]  /*3aa70*/  IMAD R18, R25, 0x100, R24 ;  /* 0x0000010019127824 */ /* 0x000fe200078e0218 */
[----:B----4-:R-:W-:Y:S04]  /*3aa80*/  STL.64 [R1+0x2b10], R22 ;  /* 0x002b101601007387 */ /* 0x010fe80000100a00 */
[----:B---3--:R0:W-:Y:S04]  /*3aa90*/  STL.64 [R1+0x2b08], R20 ;  /* 0x002b081401007387 */ /* 0x0081e80000100a00 */
[----:B0-----:R-:W2:Y:S04]  /*3aaa0*/  LDL.LU R20, [R1+0x120] ;  /* 0x0001200001147983 */ /* 0x001ea80000300800 */
[----:B------:R-:W2:Y:S04]  /*3aab0*/  LDL.LU R21, [R1+0x124] ;  /* 0x0001240001157983 */ /* 0x000ea80000300800 */
[----:B------:R-:W2:Y:S04]  /*3aac0*/  LDL.LU R22, [R1+0x128] ;  /* 0x0001280001167983 */ /* 0x000ea80000300800 */
[----:B------:R-:W2:Y:S04]  /*3aad0*/  LDL.LU R23, [R1+0x12c] ;  /* 0x00012c0001177983 */ /* 0x000ea80000300800 */
[----:B------:R-:W3:Y:S04]  /*3aae0*/  LDL.LU R24, [R1+0xa0] ;  /* 0x0000a00001187983 */ /* 0x000ee80000300800 */
[----:B------:R-:W3:Y:S04]  /*3aaf0*/  LDL.LU R25, [R1+0xa4] ;  /* 0x0000a40001197983 */ /* 0x000ee80000300800 */
[----:B------:R-:W3:Y:S04]  /*3ab00*/  LDL.LU R26, [R1+0xa8] ;  /* 0x0000a800011a7983 */ /* 0x000ee80000300800 */
[----:B------:R-:W3:Y:S04]  /*3ab10*/  LDL.LU R27, [R1+0xac] ;  /* 0x0000ac00011b7983 */ /* 0x000ee80000300800 */
[----:B------:R-:W4:Y:S04]  /*3ab20*/  LDL.LU R12, [R1+0x80] ;  /* 0x00008000010c7983 */ /* 0x000f280000300800 */
[----:B------:R-:W4:Y:S04]  /*3ab30*/  LDL.LU R13, [R1+0x84] ;  /* 0x00008400010d7983 */ /* 0x000f280000300800 */
[----:B------:R-:W3:Y:S04]  /*3ab40*/  LDL.LU R14, [R1+0x88] ;  /* 0x00008800010e7983 */ /* 0x000ee80000300800 */
[----:B------:R-:W3:Y:S01]  /*3ab50*/  LDL.LU R15, [R1+0x8c] ;  /* 0x00008c00010f7983 */ /* 0x000ee20000300800 */
[----:B------:R-:W-:Y:S01]  /*3ab60*/  IMAD R19, R28, 0x100, R29 ;  /* 0x000001001c137824 */ /* 0x000fe200078e021d */
[C---:B--2---:R-:W-:Y:S02]  /*3ab70*/  HMMA.16816.F32 R20, R4.reuse, R8, R20 ;  /* 0x000000080414723c */ /* 0x044fe40000001814 */
[----:B---3--:R-:W-:Y:S04]  /*3ab80*/  STL.64 [R1+0x2ae8], R14 ;  /* 0x002ae80e01007387 */ /* 0x008fe80000100a00 */
[----:B----4-:R0:W-:Y:S04]  /*3ab90*/  STL.64 [R1+0x2ae0], R12 ;  /* 0x002ae00c01007387 */ /* 0x0101e80000100a00 */
[----:B0-----:R-:W2:Y:S04]  /*3aba0*/  LDL.LU R12, [R1+0x90] ;  /* 0x00009000010c7983 */ /* 0x001ea80000300800 */
[----:B------:R-:W2:Y:S04]  /*3abb0*/  LDL.LU R13, [R1+0x94] ;  /* 0x00009400010d7983 */ /* 0x000ea80000300800 */
[----:B------:R-:W2:Y:S04]  /*3abc0*/  LDL.LU R14, [R1+0x98] ;  /* 0x00009800010e7983 */ /* 0x000ea80000300800 */
[----:B------:R-:W2:Y:S04]  /*3abd0*/  LDL.LU R15, [R1+0x9c] ;  /* 0x00009c00010f7983 */ /* 0x000ea80000300800 */
[----:B------:R-:W3:Y:S04]  /*3abe0*/  LDL.LU R28, [R1+0x7c8] ;  /* 0x0007c800011c7983 */ /* 0x000ee80000300800 */
[----:B------:R-:W4:Y:S04]  /*3abf0*/  LDL.LU R29, [R1+0x7d0] ;  /* 0x0007d000011d7983 */ /* 0x000f280000300800 */
[----:B------:R-:W-:Y:S04]  /*3ac00*/  STL.64 [R1+0x510], R20 ;  /* 0x0005101401007387 */ /* 0x000fe80000100a00 */
[----:B------:R0:W-:Y:S04]  /*3ac10*/  STL.64 [R1+0x518], R22 ;  /* 0x0005181601007387 */ /* 0x0001e80000100a00 */
[----:B0-----:R-:W2:Y:S04]  /*3ac20*/  LDL.LU.64 R22, [R1+0x2b10] ;  /* 0x002b100001167983 */ /* 0x001ea80000300a00 */
[----:B------:R-:W2:Y:S04]  /*3ac30*/  LDL.LU.64 R20, [R1+0x2b08] ;  /* 0x002b080001147983 */ /* 0x000ea80000300a00 */
[----:B------:R-:W-:Y:S04]  /*3ac40*/  STL.64 [R1+0x2ab8], R10 ;  /* 0x002ab80a01007387 */ /* 0x000fe80000100a00 */
[----:B------:R0:W-:Y:S04]  /*3ac50*/  STL.64 [R1+0x2ab0], R8 ;  /* 0x002ab00801007387 */ /* 0x0001e80000100a00 */
[----:B0-----:R-:W3:Y:S04]  /*3ac60*/  LDL.LU R8, [R1+0x60] ;  /* 0x0000600001087983 */ /* 0x001ee80000300800 */
[----:B------:R-:W3:Y:S04]  /*3ac70*/  LDL.LU R9, [R1+0x64] ;  /* 0x0000640001097983 */ /* 0x000ee80000300800 */
[----:B------:R-:W4:Y:S04]  /*3ac80*/  LDL.LU R10, [R1+0x68] ;  /* 0x00006800010a7983 */ /* 0x000f280000300800 */
[----:B------:R-:W4:Y:S01]  /*3ac90*/  LDL.LU R11, [R1+0x6c] ;  /* 0x00006c00010b7983 */ /* 0x000f220000300800 */
[----:B--2---:R-:W-:Y:S03]  /*3aca0*/  HMMA.16816.F32 R20, R4, R2, R20 ;  /* 0x000000020414723c */ /* 0x004fe60000001814 */
[----:B----4-:R-:W-:Y:S04]  /*3acb0*/  STL.64 [R1+0x2ac8], R10 ;  /* 0x002ac80a01007387 */ /* 0x010fe80000100a00 */
[----:B---3--:R0:W-:Y:S04]  /*3acc0*/  STL.64 [R1+0x2ac0], R8 ;  /* 0x002ac00801007387 */ /* 0x0081e80000100a00 */
[----:B0-----:R-:W2:Y:S04]  /*3acd0*/  LDL.LU R8, [R1+0x70] ;  /* 0x0000700001087983 */ /* 0x001ea80000300800 */
[----:B------:R-:W2:Y:S04]  /*3ace0*/  LDL.LU R9, [R1+0x74] ;  /* 0x0000740001097983 */ /* 0x000ea80000300800 */
[----:B------:R-:W2:Y:S04]  /*3acf0*/  LDL.LU R10, [R1+0x78] ;  /* 0x00007800010a7983 */ /* 0x000ea80000300800 */
[----:B------:R-:W2:Y:S04]  /*3ad00*/  LDL.LU R11, [R1+0x7c] ;  /* 0x00007c00010b7983 */ /* 0x000ea80000300800 */
[----:B------:R-:W-:Y:S04]  /*3ad10*/  STL.64 [R1+0x3a0], R20 ;  /* 0x0003a01401007387 */ /* 0x000fe80000100a00 */
[----:B------:R0:W-:Y:S04]  /*3ad20*/  STL.64 [R1+0x3a8], R22 ;  /* 0x0003a81601007387 */ /* 0x0001e80000100a00 */
[----:B0-----:R-:W3:Y:S04]  /*3ad30*/  LDL.LU.64 R22, [R1+0x2b00] ;  /* 0x002b000001167983 */ /* 0x001ee80000300a00 */
[----:B------:R-:W4:Y:S01]  /*3ad40*/  LDL.LU.64 R20, [R1+0x2af8] ;  /* 0x002af80001147983 */ /* 0x000f220000300a00 */
[----:B------:R-:W-:-:S02]  /*3ad50*/  F2FP.F16.E4M3.UNPACK_B R16, R16 ;  /* 0x00000010ff10723e */ /* 0x000fc400020006ff */
[----:B------:R-:W-:Y:S02]  /*3ad60*/  F2FP.F16.E4M3.UNPACK_B R17, R17 ;  /* 0x00000011ff11723e */ /* 0x000fe400020006ff */
[----:B------:R-:W-:Y:S02]  /*3ad70*/  F2FP.F16.E4M3.UNPACK_B R18, R18 ;  /* 0x00000012ff12723e */ /* 0x000fe400020006ff */
[----:B------:R-:W-:Y:S01]  /*3ad80*/  F2FP.F16.E4M3.UNPACK_B R19, R19 ;  /* 0x00000013ff13723e */ /* 0x000fe200020006ff */
[----:B---3--:R-:W-:Y:S01]  /*3ad90*/  HMMA.16816.F32 R4, R4, R22, R24 ;  /* 0x000000160404723c */ /* 0x008fe20000001818 */
[----:B------:R-:W3:-:S15]  /*3ada0*/  LDL.LU.64 R26, [R1+0x2af0] ;  /* 0x002af000011a7983 */ /* 0x000ede0000300a00 */
[----:B------:R-:W-:-:S07]  /*3adb0*/  NOP ;  /* 0x0000000000007918 */ /* 0x000fce0000000000 */
[----:B------:R0:W-:Y:S04]  /*3adc0*/  STL.64 [R1+0x380], R4 ;  /* 0x0003800401007387 */ /* 0x0001e80000100a00 */
[----:B------:R1:W-:Y:S04]  /*3add0*/  STL.64 [R1+0x388], R6 ;  /* 0x0003880601007387 */ /* 0x0003e80000100a00 */
[----:B0-----:R-:W2:Y:S04]  /*3ade0*/  LDL.LU R4, [R1+0x7b0] ;  /* 0x0007b00001047983 */ /* 0x001ea80000300800 */
[----:B------:R-:W2:Y:S04]  /*3adf0*/  LDL.LU R5, [R1+0x7bc] ;  /* 0x0007bc0001057983 */ /* 0x000ea80000300800 */
[----:B-1----:R-:W2:Y:S04]  /*3ae00*/  LDL.LU R6, [R1+0x7c4] ;  /* 0x0007c40001067983 */ /* 0x002ea80000300800 */
[----:B------:R-:W2:Y:S01]  /*3ae10*/  LDL.LU R7, [R1+0x7cc] ;  /* 0x0007cc0001077983 */ /* 0x000ea20000300800 */
[----:B---3--:R-:W-:-:S15]  /*3ae20*/  HMMA.16816.F32 R12, R16, R26, R12 ;  /* 0x0000001a100c723c */ /* 0x008fde000000180c */
[----:B------:R-:W-:-:S08]  /*3ae30*/  NOP ;  /* 0x0000000000007918 */ /* 0x000fd00000000000 */
[----:B------:R-:W-:Y:S04]  /*3ae40*/  STL.64 [R1+0x370], R12 ;  /* 0x0003700c01007387 */ /* 0x000fe80000100a00 */
[----:B------:R0:W-:Y:S04]  /*3ae50*/  STL.64 [R1+0x378], R14 ;  /* 0x0003780e01007387 */ /* 0x0001e80000100a00 */
[----:B0-----:R-:W4:Y:S04]  /*3ae60*/  LDL.LU.64 R14, [R1+0x2ae8] ;  /* 0x002ae800010e7983 */ /* 0x001f280000300a00 */
[----:B------:R-:W4:Y:S04]  /*3ae70*/  LDL.LU.64 R12, [R1+0x2ae0] ;  /* 0x002ae000010c7983 */ /* 0x000f280000300a00 */
[----:B------:R0:W-:Y:S04]  /*3ae80*/  STL.64 [R1+0x2a90], R26 ;  /* 0x002a901a01007387 */ /* 0x0001e80000100a00 */
[----:B------:R-:W3:Y:S04]  /*3ae90*/  LDL.LU R24, [R1+0x50] ;  /* 0x0000500001187983 */ /* 0x000ee80000300800 */
[----:B------:R-:W3:Y:S04]  /*3aea0*/  LDL.LU R25, [R1+0x54] ;  /* 0x0000540001197983 */ /* 0x000ee80000300800 */
[----:B0-----:R-:W3:Y:S04]  /*3aeb0*/  LDL.LU R26, [R1+0x58] ;  /* 0x00005800011a7983 */ /* 0x001ee80000300800 */
[----:B------:R-:W3:Y:S01]  /*3aec0*/  LDL.LU R27, [R1+0x5c] ;  /* 0x00005c00011b7983 */ /* 0x000ee20000300800 */
        /* <DEDUP_REMOVED lines=9> */
[----:B------:R-:W-:Y:S01]  /*3af60*/  STL.64 [R1+0x2a98], R20 ;  /* 0x002a981401007387 */ /* 0x000fe20000100a00 */
        /* <DEDUP_REMOVED lines=13> */
[----:B------:R0:W-:Y:S04]  /*3b040*/  STL.64 [R1+0x2a70], R12 ;  /* 0x002a700c01007387 */ /* 0x0001e80000100a00 */
[----:B0-----:R-:W4:Y:S04]  /*3b050*/  LDL.LU R12, [R1+0x150] ;  /* 0x00015000010c7983 */ /* 0x001f280000300800 */
[----:B------:R-:W4:Y:S04]  /*3b060*/  LDL.LU R13, [R1+0x154] ;  /* 0x00015400010d7983 */ /* 0x000f280000300800 */
[----:B------:R-:W4:Y:S04]  /*3b070*/  LDL.LU R14, [R1+0x158] ;  /* 0x00015800010e7983 */ /* 0x000f280000300800 */
[----:B------:R-:W4:Y:S04]  /*3b080*/  LDL.LU R15, [R1+0x15c] ;  /* 0x00015c00010f7983 */ /* 0x000f280000300800 */
[----:B------:R-:W4:Y:S01]  /*3b090*/  LDL.LU R20, [R1+0x180] ;  /* 0x0001800001147983 */ /* 0x000f220000300800 */
[----:B---3--:R-:W-:-:S02]  /*3b0a0*/  IMAD R4, R4, 0x100, R22 ;  /* 0x0000010004047824 */ /* 0x008fc400078e0216 */
[----:B------:R-:W-:Y:S02]  /*3b0b0*/  IMAD R5, R5, 0x100, R23 ;  /* 0x0000010005057824 */ /* 0x000fe400078e0217 */
[----:B------:R-:W-:Y:S02]  /*3b0c0*/  IMAD R6, R6, 0x100, R28 ;  /* 0x0000010006067824 */ /* 0x000fe400078e021c */
[----:B------:R-:W-:Y:S01]  /*3b0d0*/  IMAD R7, R7, 0x100, R29 ;  /* 0x0000010007077824 */ /* 0x000fe200078e021d */
[C---:B--2---:R-:W-:Y:S06]  /*3b0e0*/  HMMA.16816.F32 R24, R16.reuse, R10, R24 ;  /* 0x0000000a1018723c */ /* 0x044fec0000001818 */
[----:B----4-:R-:W-:-:S15]  /*3b0f0*/  HMMA.16816.F32 R12, R16, R8, R12 ;  /* 0x00000008100c723c */ /* 0x010fde000000180c */
[----:B------:R-:W-:-:S02]  /*3b100*/  NOP ;  /* 0x0000000000007918 */ /* 0x000fc40000000000 */
[----:B------:R0:W-:Y:S04]  /*3b110*/  STL.64 [R1+0x100], R24 ;  /* 0x0001001801007387 */ /* 0x0001e80000100a00 */
[----:B------:R1:W-:Y:S04]  /*3b120*/  STL.64 [R1+0x108], R26 ;  /* 0x0001081a01007387 */ /* 0x0003e80000100a00 */
[----:B------:R-:W2:Y:S04]  /*3b130*/  LDL.LU R21, [R1+0x184] ;  /* 0x0001840001157983 */ /* 0x000ea80000300800 */
[----:B------:R-:W2:Y:S04]  /*3b140*/  LDL.LU R22, [R1+0x188] ;  /* 0x0001880001167983 */ /* 0x000ea80000300800 */
[----:B------:R-:W2:Y:S04]  /*3b150*/  LDL.LU R23, [R1+0x18c] ;  /* 0x00018c0001177983 */ /* 0x000ea80000300800 */
[----:B0-----:R-:W3:Y:S04]  /*3b160*/  LDL.LU R24, [R1+0x170] ;  /* 0x0001700001187983 */ /* 0x001ee80000300800 */
[----:B------:R-:W3:Y:S04]  /*3b170*/  LDL.LU R25, [R1+0x174] ;  /* 0x0001740001197983 */ /* 0x000ee80000300800 */
[----:B-1----:R-:W3:Y:S04]  /*3b180*/  LDL.LU R26, [R1+0x178] ;  /* 0x00017800011a7983 */ /* 0x002ee80000300800 */
[----:B------:R-:W3:Y:S04]  /*3b190*/  LDL.LU R27, [R1+0x17c] ;  /* 0x00017c00011b7983 */ /* 0x000ee80000300800 */
[----:B------:R-:W4:Y:S04]  /*3b1a0*/  LDL.LU R28, [R1+0x2aac] ;  /* 0x002aac00011c7983 */ /* 0x000f280000300800 */
[----:B------:R-:W4:Y:S04]  /*3b1b0*/  LDL.LU R29, [R1+0x2aa8] ;  /* 0x002aa800011d7983 */ /* 0x000f280000300800 */
[----:B------:R-:W-:Y:S04]  /*3b1c0*/  STL.64 [R1+0x2a58], R10 ;  /* 0x002a580a01007387 */ /* 0x000fe80000100a00 */
[----:B------:R0:W-:Y:S04]  /*3b1d0*/  STL.64 [R1+0x2a50], R8 ;  /* 0x002a500801007387 */ /* 0x0001e80000100a00 */
[----:B------:R1:W-:Y:S04]  /*3b1e0*/  STL.64 [R1+0x160], R12 ;  /* 0x0001600c01007387 */ /* 0x0003e80000100a00 */
[----:B------:R1:W-:Y:S04]  /*3b1f0*/  STL.64 [R1+0x168], R14 ;  /* 0x0001680e01007387 */ /* 0x0003e80000100a00 */
[----:B0-----:R-:W3:Y:S04]  /*3b200*/  LDL.LU R8, [R1+0x1d0] ;  /* 0x0001d00001087983 */ /* 0x001ee80000300800 */
[----:B------:R-:W3:Y:S04]  /*3b210*/  LDL.LU R9, [R1+0x1d4] ;  /* 0x0001d40001097983 */ /* 0x000ee80000300800 */
[----:B------:R-:W4:Y:S04]  /*3b220*/  LDL.LU R10, [R1+0x1d8] ;  /* 0x0001d800010a7983 */ /* 0x000f280000300800 */
[----:B------:R-:W4:Y:S04]  /*3b230*/  LDL.LU R11, [R1+0x1dc] ;  /* 0x0001dc00010b7983 */ /* 0x000f280000300800 */
[----:B-1----:R-:W3:Y:S04]  /*3b240*/  LDL.LU R12, [R1+0x1a0] ;  /* 0x0001a000010c7983 */ /* 0x002ee80000300800 */
        /* <DEDUP_REMOVED lines=12> */
[----:B0-----:R-:W3:Y:S04]  /*3b310*/  LDL.LU R8, [R1+0x1c0] ;  /* 0x0001c00001087983 */ /* 0x001ee80000300800 */
[----:B------:R-:W-:Y:S04]  /*3b320*/  STL.64 [R1+0x150], R20 ;  /* 0x0001501401007387 */ /* 0x000fe80000100a00 */
[----:B------:R0:W-:Y:S04]  /*3b330*/  STL.64 [R1+0x158], R22 ;  /* 0x0001581601007387 */ /* 0x0001e80000100a00 */
[----:B0-----:R-:W4:Y:S04]  /*3b340*/  LDL.LU.64 R22, [R1+0x2aa0] ;  /* 0x002aa00001167983 */ /* 0x001f280000300a00 */
[----:B------:R-:W3:Y:S01]  /*3b350*/  LDL.LU.64 R20, [R1+0x2a98] ;  /* 0x002a980001147983 */ /* 0x000ee20000300a00 */
[----:B------:R-:W-:-:S02]  /*3b360*/  F2FP.F16.E4M3.UNPACK_B R4, R4 ;  /* 0x00000004ff04723e */ /* 0x000fc400020006ff */
[----:B------:R-:W-:Y:S02]  /*3b370*/  F2FP.F16.E4M3.UNPACK_B R5, R5 ;  /* 0x00000005ff05723e */ /* 0x000fe400020006ff */
[----:B------:R-:W-:Y:S02]  /*3b380*/  F2FP.F16.E4M3.UNPACK_B R6, R6 ;  /* 0x00000006ff06723e */ /* 0x000fe400020006ff */
[----:B------:R-:W-:Y:S01]  /*3b390*/  F2FP.F16.E4M3.UNPACK_B R7, R7 ;  /* 0x00000007ff07723e */ /* 0x000fe200020006ff */
[----:B----4-:R-:W-:Y:S01]  /*3b3a0*/  HMMA.16816.F32 R16, R16, R22, R24 ;  /* 0x000000161010723c */ /* 0x010fe20000001818 */
[----:B------:R-:W2:Y:S01]  /*3b3b0*/  LDL.LU.64 R26, [R1+0x2a90] ;  /* 0x002a9000011a7983 */ /* 0x000ea20000300a00 */
[----:B------:R-:W-:Y:S02]  /*3b3c0*/  IMAD.MOV.U32 R10, RZ, RZ, R28 ;  /* 0x000000ffff0a7224 */ /* 0x000fe400078e001c */
[----:B------:R-:W-:Y:S02]  /*3b3d0*/  IMAD.MOV.U32 R11, RZ, RZ, R0 ;  /* 0x000000ffff0b7224 */ /* 0x000fe400078e0000 */
[----:B------:R-:W-:-:S15]  /*3b3e0*/  IMAD.MOV.U32 R9, RZ, RZ, R29 ;  /* 0x000000ffff097224 */ /* 0x000fde00078e001d */
[----:B------:R-:W-:-:S02]  /*3b3f0*/  NOP ;  /* 0x0000000000007918 */ /* 0x000fc40000000000 */
[----:B------:R0:W-:Y:S04]  /*3b400*/  STL.64 [R1+0xf0], R16 ;  /* 0x0000f01001007387 */ /* 0x0001e80000100a00 */
[----:B------:R1:W-:Y:S04]  /*3b410*/  STL.64 [R1+0xf8], R18 ;  /* 0x0000f81201007387 */ /* 0x0003e80000100a00 */
[----:B0-----:R-:W4:Y:S04]  /*3b420*/  LDL.LU R16, [R1+0x7d8] ;  /* 0x0007d80001107983 */ /* 0x001f280000300800 */
[----:B------:R-:W4:Y:S04]  /*3b430*/  LDL.LU R17, [R1+0x7d4] ;  /* 0x0007d40001117983 */ /* 0x000f280000300800 */
[----:B------:R-:W4:Y:S04]  /*3b440*/  LDL.LU R28, [R1+0x7e0] ;  /* 0x0007e000011c7983 */ /* 0x000f280000300800 */
[----:B------:R-:W4:Y:S04]  /*3b450*/  LDL.LU R0, [R1+0x7dc] ;  /* 0x0007dc0001007983 */ /* 0x000f280000300800 */
[----:B-1----:R-:W4:Y:S04]  /*3b460*/  LDL.LU R18, [R1+0x7e4] ;  /* 0x0007e40001127983 */ /* 0x002f280000300800 */
[----:B------:R-:W4:Y:S04]  /*3b470*/  LDL.LU R19, [R1+0x7f0] ;  /* 0x0007f00001137983 */ /* 0x000f280000300800 */
[----:B------:R-:W4:Y:S01]  /*3b480*/  LDL.LU R29, [R1+0x7ec] ;  /* 0x0007ec00011d7983 */ /* 0x000f220000300800 */
[----:B--2---:R-:W-:-:S15]  /*3b490*/  HMMA.16816.F32 R12, R4, R26, R12 ;  /* 0x0000001a040c723c */ /* 0x004fde000000180c */
[----:B------:R-:W-:-:S08]  /*3b4a0*/  NOP ;  /* 0x0000000000007918 */ /* 0x000fd00000000000 */
[----:B------:R-:W-:Y:S04]  /*3b4b0*/  STL.64 [R1+0xe0], R12 ;  /* 0x0000e00c01007387 */ /* 0x000fe80000100a00 */
[----:B------:R0:W-:Y:S04]  /*3b4c0*/  STL.64 [R1+0xe8], R14 ;  /* 0x0000e80e01007387 */ /* 0x0001e80000100a00 */
[----:B0-----:R-:W3:Y:S04]  /*3b4d0*/  LDL.LU.64 R14, [R1+0x2a88] ;  /* 0x002a8800010e7983 */ /* 0x001ee80000300a00 */
[----:B------:R-:W3:Y:S04]  /*3b4e0*/  LDL.LU.64 R12, [R1+0x2a80] ;  /* 0x002a8000010c7983 */ /* 0x000ee80000300a00 */
[----:B------:R0:W-:Y:S04]  /*3b4f0*/  STL.64 [R1+0x2a28], R26 ;  /* 0x002a281a01007387 */ /* 0x0001e80000100a00 */
[----:B------:R-:W2:Y:S04]  /*3b500*/  LDL.LU R24, [R1+0x210] ;  /* 0x0002100001187983 */ /* 0x000ea80000300800 */
[----:B------:R-:W2:Y:S04]  /*3b510*/  LDL.LU R25, [R1+0x214] ;  /* 0x0002140001197983 */ /* 0x000ea80000300800 */
[----:B0-----:R-:W4:Y:S04]  /*3b520*/  LDL.LU R26, [R1+0x218] ;  /* 0x00021800011a7983 */ /* 0x001f280000300800 */
[----:B------:R-:W4:Y:S04]  /*3b530*/  LDL.LU R27, [R1+0x21c] ;  /* 0x00021c00011b7983 */ /* 0x000f280000300800 */
[----:B----4-:R-:W-:Y:S04]  /*3b540*/  STL.64 [R1+0x2a38], R26 ;  /* 0x002a381a01007387 */ /* 0x010fe80000100a00 */
[----:B--2---:R0:W-:Y:S04]  /*3b550*/  STL.64 [R1+0x2a30], R24 ;  /* 0x002a301801007387 */ /* 0x0041e80000100a00 */
[----:B0-----:R-:W2:Y:S04]  /*3b560*/  LDL.LU R24, [R1+0x1f0] ;  /* 0x0001f00001187983 */ /* 0x001ea80000300800 */
[----:B------:R-:W2:Y:S04]  /*3b570*/  LDL.LU R25, [R1+0x1f4] ;  /* 0x0001f40001197983 */ /* 0x000ea80000300800 */
[----:B------:R-:W4:Y:S04]  /*3b580*/  LDL.LU R26, [R1+0x1f8] ;  /* 0x0001f800011a7983 */ /* 0x000f280000300800 */
[----:B------:R-:W4:Y:S01]  /*3b590*/  LDL.LU R27, [R1+0x1fc] ;  /* 0x0001fc00011b7983 */ /* 0x000f220000300800 */
[C---:B---3--:R-:W-:Y:S03]  /*3b5a0*/  HMMA.16816.F32 R12, R4.reuse, R20, R12 ;  /* 0x00000014040c723c */ /* 0x048fe6000000180c */
[----:B----4-:R-:W-:Y:S04]  /*3b5b0*/  STL.64 [R1+0x2a48], R26 ;  /* 0x002a481a01007387 */ /* 0x010fe80000100a00 */
[----:B--2---:R0:W-:Y:S04]  /*3b5c0*/  STL.64 [R1+0x2a40], R24 ;  /* 0x002a401801007387 */ /* 0x0041e80000100a00 */
        /* <DEDUP_REMOVED lines=8> */
[----:B---3--:R-:W-:-:S15]  /*3b650*/  HMMA.16816.F32 R8, R4, R14, R8 ;  /* 0x0000000e0408723c */ /* 0x008fde0000001808 */
        /* <DEDUP_REMOVED lines=12> */
[----:B------:R0:W-:Y:S01]  /*3b720*/  STL.64 [R1+0x2a08], R12 ;  /* 0x002a080c01007387 */ /* 0x0001e20000100a00 */
[----:B------:R-:W-:-:S02]  /*3b730*/  IMAD R16, R17, 0x100, R16 ;  /* 0x0000010011107824 */ /* 0x000fc400078e0210 */
[----:B------:R-:W-:Y:S01]  /*3b740*/  IMAD R17, R0, 0x100, R28 ;  /* 0x0000010000117824 */ /* 0x000fe200078e021c */
[----:B0-----:R-:W4:Y:S04]  /*3b750*/  LDL.LU R12, [R1+0x200] ;  /* 0x00020000010c7983 */ /* 0x001f280000300800 */
[----:B------:R-:W4:Y:S04]  /*3b760*/  LDL.LU R13, [R1+0x204] ;  /* 0x00020400010d7983 */ /* 0x000f280000300800 */
[----:B------:R-:W4:Y:S04]  /*3b770*/  LDL.LU R14, [R1+0x208] ;  /* 0x00020800010e7983 */ /* 0x000f280000300800 */
[----:B------:R-:W4:Y:S01]  /*3b780*/  LDL.LU R15, [R1+0x20c] ;  /* 0x00020c00010f7983 */ /* 0x000f220000300800 */
[----:B--2---:R-:W-:-:S15]  /*3b790*/  HMMA.16816.F32 R24, R4, R10, R24 ;  /* 0x0000000a0418723c */ /* 0x004fde0000001818 */
[----:B------:R-:W-:-:S08]  /*3b7a0*/  NOP ;  /* 0x0000000000007918 */ /* 0x000fd00000000000 */
[----:B------:R0:W-:Y:S01]  /*3b7b0*/  STL.64 [R1+0xa0], R24 ;  /* 0x0000a01801007387 */ /* 0x0001e20000100a00 */
[----:B------:R-:W-:Y:S02]  /*3b7c0*/  IMAD.MOV.U32 R28, RZ, RZ, R26 ;  /* 0x000000ffff1c7224 */ /* 0x000fe400078e001a */
[----:B------:R-:W-:Y:S02]  /*3b7d0*/  IMAD.MOV.U32 R0, RZ, RZ, R27 ;  /* 0x000000ffff007224 */ /* 0x000fe400078e001b */
[----:B------:R-:W3:Y:S04]  /*3b7e0*/  LDL.LU.64 R26, [R1+0x2a48] ;  /* 0x002a4800011a7983 */ /* 0x000ee80000300a00 */
[----:B0-----:R-:W3:Y:S04]  /*3b7f0*/  LDL.LU.64 R24, [R1+0x2a40] ;  /* 0x002a400001187983 */ /* 0x001ee80000300a00 */
[----:B------:R0:W-:Y:S01]  /*3b800*/  STL [R1+0x29e0], R11 ;  /* 0x0029e00b01007387 */ /* 0x0001e20000100800 */
[----:B------:R-:W-:-:S03]  /*3b810*/  IMAD R19, R29, 0x100, R19 ;  /* 0x000001001d137824 */ /* 0x000fc600078e0213 */
[----:B0-----:R-:W2:Y:S04]  /*3b820*/  LDL.LU R11, [R1+0x7e8] ;  /* 0x0007e800010b7983 */ /* 0x001ea80000300800 */
[----:B------:R-:W-:Y:S04]  /*3b830*/  STL [R1+0x2768], R0 ;  /* 0x0027680001007387 */ /* 0x000fe80000100800 */
[----:B------:R0:W-:Y:S04]  /*3b840*/  STL [R1+0x2750], R28 ;  /* 0x0027501c01007387 */ /* 0x0001e80000100800 */
[----:B0-----:R-:W4:Y:S04]  /*3b850*/  LDL.LU R28, [R1+0x804] ;  /* 0x00080400011c7983 */ /* 0x001f280000300800 */
[----:B------:R-:W4:Y:S04]  /*3b860*/  LDL.LU R0, [R1+0x810] ;  /* 0x0008100001007983 */ /* 0x000f280000300800 */
[----:B------:R-:W4:Y:S01]  /*3b870*/  LDL.LU R29, [R1+0x80c] ;  /* 0x00080c00011d7983 */ /* 0x000f220000300800 */
[----:B---3--:R-:W-:-:S15]  /*3b880*/  HMMA.16816.F32 R24, R4, R8, R24 ;  /* 0x000000080418723c */ /* 0x008fde0000001818 */
[----:B------:R-:W-:-:S08]  /*3b890*/  NOP ;  /* 0x0000000000007918 */ /* 0x000fd00000000000 */
[----:B------:R-:W-:Y:S04]  /*3b8a0*/  STL.64 [R1+0x140], R24 ;  /* 0x0001401801007387 */ /* 0x000fe80000100a00 */
[----:B------:R0:W-:Y:S04]  /*3b8b0*/  STL.64 [R1+0x148], R26 ;  /* 0x0001481a01007387 */ /* 0x0001e80000100a00 */
[----:B0-----:R-:W3:Y:S04]  /*3b8c0*/  LDL.LU.64 R26, [R1+0x2a38] ;  /* 0x002a3800011a7983 */ /* 0x001ee80000300a00 */
[----:B------:R-:W3:Y:S01]  /*3b8d0*/  LDL.LU.64 R24, [R1+0x2a30] ;  /* 0x002a300001187983 */ /* 0x000ee20000300a00 */
[----:B--2---:R-:W-:Y:S01]  /*3b8e0*/  IMAD R18, R18, 0x100, R11 ;  /* 0x0000010012127824 */ /* 0x004fe200078e020b */
[C---:B---3--:R-:W-:Y:S06]  /*3b8f0*/  HMMA.16816.F32 R24, R4.reuse, R2, R24 ;  /* 0x000000020418723c */ /* 0x048fec0000001818 */
[----:B----4-:R-:W-:-:S15]  /*3b900*/  HMMA.16816.F32 R4, R4, R22, R12 ;  /* 0x000000160404723c */ /* 0x010fde000000180c */
[----:B------:R-:W-:-:S02]  /*3b910*/  NOP ;  /* 0x0000000000007918 */ /* 0x000fc40000000000 */
[----:B------:R-:W-:Y:S04]  /*3b920*/  STL.64 [R1+0x130], R24 ;  /* 0x0001301801007387 */ /* 0x000fe80000100a00 */
[----:B------:R0:W-:Y:S04]  /*3b930*/  STL.64 [R1+0x138], R26 ;  /* 0x0001381a01007387 */ /* 0x0001e80000100a00 */
[----:B0-----:R-:W2:Y:S04]  /*3b940*/  LDL.LU.64 R26, [R1+0x2a28] ;  /* 0x002a2800011a7983 */ /* 0x001ea80000300a00 */
[----:B------:R-:W-:Y:S04]  /*3b950*/  STL.64 [R1+0x2a20], R22 ;  /* 0x002a201601007387 */ /* 0x000fe80000100a00 */
[----:B------:R0:W-:Y:S04]  /*3b960*/  STL.64 [R1+0x2a18], R20 ;  /* 0x002a181401007387 */ /* 0x0001e80000100a00 */
[----:B------:R-:W-:Y:S04]  /*3b970*/  STL.64 [R1+0x90], R4 ;  /* 0x0000900401007387 */ /* 0x000fe80000100a00 */
[----:B------:R-:W-:Y:S04]  /*3b980*/  STL.64 [R1+0x98], R6 ;  /* 0x0000980601007387 */ /* 0x000fe80000100a00 */
        /* <DEDUP_REMOVED lines=8> */
[----:B------:R-:W4:Y:S01]  /*3ba10*/  LDL.LU R11, [R1+0x7f8] ;  /* 0x0007f800010b7983 */ /* 0x000f220000300800 */
[----:B------:R-:W-:-:S02]  /*3ba20*/  F2FP.F16.E4M3.UNPACK_B R16, R16 ;  /* 0x00000010ff10723e */ /* 0x000fc400020006ff */
[----:B------:R-:W-:Y:S02]  /*3ba30*/  F2FP.F16.E4M3.UNPACK_B R17, R17 ;  /* 0x00000011ff11723e */ /* 0x000fe400020006ff */
[----:B------:R-:W-:Y:S02]  /*3ba40*/  F2FP.F16.E4M3.UNPACK_B R18, R18 ;  /* 0x00000012ff12723e */ /* 0x000fe400020006ff */
[----:B------:R-:W-:Y:S01]  /*3ba50*/  F2FP.F16.E4M3.UNPACK_B R19, R19 ;  /* 0x00000013ff13723e */ /* 0x000fe200020006ff */
[----:B----4-:R-:W-:Y:S04]  /*3ba60*/  STL.64 [R1+0x29f0], R10 ;  /* 0x0029f00a01007387 */ /* 0x010fe80000100a00 */
[----:B------:R0:W-:Y:S04]  /*3ba70*/  STL.64 [R1+0x29e8], R8 ;  /* 0x0029e80801007387 */ /* 0x0001e80000100a00 */
[----:B0-----:R-:W4:Y:S04]  /*3ba80*/  LDL.LU R8, [R1+0x250] ;  /* 0x0002500001087983 */ /* 0x001f280000300800 */
[----:B------:R-:W4:Y:S04]  /*3ba90*/  LDL.LU R9, [R1+0x254] ;  /* 0x0002540001097983 */ /* 0x000f280000300800 */
[----:B------:R-:W3:Y:S04]  /*3baa0*/  LDL.LU R10, [R1+0x258] ;  /* 0x00025800010a7983 */ /* 0x000ee80000300800 */
[----:B------:R-:W3:Y:S01]  /*3bab0*/  LDL.LU R11, [R1+0x25c] ;  /* 0x00025c00010b7983 */ /* 0x000ee20000300800 */
[C---:B--2---:R-:W-:Y:S03]  /*3bac0*/  HMMA.16816.F32 R20, R16.reuse, R26, R20 ;  /* 0x0000001a1014723c */ /* 0x044fe60000001814 */
        /* <DEDUP_REMOVED lines=8> */
[----:B------:R-:W4:Y:S04]  /*3bb50*/  LDL.LU R6, [R1+0x7fc] ;  /* 0x0007fc0001067983 */ /* 0x000f280000300800 */
[----:B------:R-:W4:Y:S04]  /*3bb60*/  LDL.LU R7, [R1+0x808] ;  /* 0x0008080001077983 */ /* 0x000f280000300800 */
[----:B------:R-:W-:Y:S04]  /*3bb70*/  STL.64 [R1+0x80], R20 ;  /* 0x0000801401007387 */ /* 0x000fe80000100a00 */
[----:B------:R0:W-:Y:S04]  /*3bb80*/  STL.64 [R1+0x88], R22 ;  /* 0x0000881601007387 */ /* 0x0001e80000100a00 */
[----:B0-----:R-:W4:Y:S04]  /*3bb90*/  LDL.LU.64 R22, [R1+0x2a20] ;  /* 0x002a200001167983 */ /* 0x001f280000300a00 */
[----:B------:R-:W2:Y:S04]  /*3bba0*/  LDL.LU.64 R20, [R1+0x2a18] ;  /* 0x002a180001147983 */ /* 0x000ea80000300a00 */
[----:B------:R0:W-:Y:S04]  /*3bbb0*/  STL.64 [R1+0x29b8], R26 ;  /* 0x0029b81a01007387 */ /* 0x0001e80000100a00 */
[----:B------:R-:W3:Y:S04]  /*3bbc0*/  LDL.LU R24, [R1+0x290] ;  /* 0x0002900001187983 */ /* 0x000ee80000300800 */
[----:B------:R-:W3:Y:S04]  /*3bbd0*/  LDL.LU R25, [R1+0x294] ;  /* 0x0002940001197983 */ /* 0x000ee80000300800 */
[----:B0-----:R-:W4:Y:S04]  /*3bbe0*/  LDL.LU R26, [R1+0x298] ;  /* 0x00029800011a7983 */ /* 0x001f280000300800 */
[----:B------:R-:W4:Y:S04]  /*3bbf0*/  LDL.LU R27, [R1+0x29c] ;  /* 0x00029c00011b7983 */ /* 0x000f280000300800 */
[----:B----4-:R-:W-:Y:S04]  /*3bc00*/  STL.64 [R1+0x29c8], R26 ;  /* 0x0029c81a01007387 */ /* 0x010fe80000100a00 */
[----:B---3--:R0:W-:Y:S04]  /*3bc10*/  STL.64 [R1+0x29c0], R24 ;  /* 0x0029c01801007387 */ /* 0x0081e80000100a00 */
[----:B0-----:R-:W3:Y:S04]  /*3bc20*/  LDL.LU R24, [R1+0x270] ;  /* 0x0002700001187983 */ /* 0x001ee80000300800 */
[----:B------:R-:W3:Y:S04]  /*3bc30*/  LDL.LU R25, [R1+0x274] ;  /* 0x0002740001197983 */ /* 0x000ee80000300800 */
[----:B------:R-:W4:Y:S04]  /*3bc40*/  LDL.LU R26, [R1+0x278] ;  /* 0x00027800011a7983 */ /* 0x000f280000300800 */
[----:B------:R-:W4:Y:S01]  /*3bc50*/  LDL.LU R27, [R1+0x27c] ;  /* 0x00027c00011b7983 */ /* 0x000f220000300800 */
[C---:B--2---:R-:W-:Y:S03]  /*3bc60*/  HMMA.16816.F32 R12, R16.reuse, R20, R12 ;  /* 0x00000014100c723c */ /* 0x044fe6000000180c */
        /* <DEDUP_REMOVED lines=20> */
[----:B0-----:R-:W3:Y:S04]  /*3bdb0*/  LDL.LU.64 R10, [R1+0x29f0] ;  /* 0x0029f000010a7983 */ /* 0x001ee80000300a00 */
[----:B------:R-:W4:Y:S04]  /*3bdc0*/  LDL.LU.64 R8, [R1+0x29e8] ;  /* 0x0029e80001087983 */ /* 0x000f280000300a00 */
[----:B------:R-:W-:Y:S04]  /*3bdd0*/  STL.64 [R1+0x29a0], R14 ;  /* 0x0029a00e01007387 */ /* 0x000fe80000100a00 */
[----:B------:R0:W-:Y:S04]  /*3bde0*/  STL.64 [R1+0x2998], R12 ;  /* 0x0029980c01007387 */ /* 0x0001e80000100a00 */
[----:B0-----:R-:W4:Y:S04]  /*3bdf0*/  LDL.LU R12, [R1+0x280] ;  /* 0x00028000010c7983 */ /* 0x001f280000300800 */
[----:B------:R-:W4:Y:S04]  /*3be00*/  LDL.LU R13, [R1+0x284] ;  /* 0x00028400010d7983 */ /* 0x000f280000300800 */
[----:B------:R-:W4:Y:S04]  /*3be10*/  LDL.LU R14, [R1+0x288] ;  /* 0x00028800010e7983 */ /* 0x000f280000300800 */
[----:B------:R-:W4:Y:S01]  /*3be20*/  LDL.LU R15, [R1+0x28c] ;  /* 0x00028c00010f7983 */ /* 0x000f220000300800 */
[----:B---3--:R-:W-:-:S03]  /*3be30*/  IMAD R4, R4, 0x100, R11 ;  /* 0x0000010004047824 */ /* 0x008fc600078e020b */
[----:B------:R-:W2:Y:S02]  /*3be40*/  LDL.LU R11, [R1+0x29e0] ;  /* 0x0029e000010b7983 */ /* 0x000ea40000300800 */
[----:B--2---:R-:W-:-:S15]  /*3be50*/  HMMA.16816.F32 R24, R16, R10, R24 ;  /* 0x0000000a1018723c */ /* 0x004fde0000001818 */
[----:B------:R-:W-:-:S08]  /*3be60*/  NOP ;  /* 0x0000000000007918 */ /* 0x000fd00000000000 */
[----:B------:R-:W-:Y:S04]  /*3be70*/  STL.64 [R1+0x40], R24 ;  /* 0x0000401801007387 */ /* 0x000fe80000100a00 */
[----:B------:R0:W-:Y:S04]  /*3be80*/  STL.64 [R1+0x48], R26 ;  /* 0x0000481a01007387 */ /* 0x0001e80000100a00 */
[----:B0-----:R-:W4:Y:S04]  /*3be90*/  LDL.LU.64 R26, [R1+0x29d8] ;  /* 0x0029d800011a7983 */ /* 0x001f280000300a00 */
[----:B------:R-:W4:Y:S01]  /*3bea0*/  LDL.LU.64 R24, [R1+0x29d0] ;  /* 0x0029d00001187983 */ /* 0x000f220000300a00 */
[----:B------:R-:W-:-:S03]  /*3beb0*/  IMAD R5, R6, 0x100, R5 ;  /* 0x0000010006057824 */ /* 0x000fc600078e0205 */
[----:B------:R-:W-:Y:S01]  /*3bec0*/  STL [R1+0x2970], R11 ;  /* 0x0029700b01007387 */ /* 0x000fe20000100800 */
[----:B------:R-:W-:Y:S02]  /*3bed0*/  IMAD R6, R28, 0x100, R7 ;  /* 0x000001001c067824 */ /* 0x000fe400078e0207 */
[----:B------:R-:W-:Y:S01]  /*3bee0*/  IMAD R7, R29, 0x100, R0 ;  /* 0x000001001d077824 */ /* 0x000fe200078e0200 */
[----:B------:R-:W2:Y:S04]  /*3bef0*/  LDL.LU R28, [R1+0x824] ;  /* 0x00082400011c7983 */ /* 0x000ea80000300800 */
[----:B------:R-:W3:Y:S04]  /*3bf00*/  LDL.LU R0, [R1+0x830] ;  /* 0x0008300001007983 */ /* 0x000ee80000300800 */
[----:B------:R-:W3:Y:S01]  /*3bf10*/  LDL.LU R29, [R1+0x82c] ;  /* 0x00082c00011d7983 */ /* 0x000ee20000300800 */
[----:B----4-:R-:W-:-:S15]  /*3bf20*/  HMMA.16816.F32 R24, R16, R8, R24 ;  /* 0x000000081018723c */ /* 0x010fde0000001818 */
        /* <DEDUP_REMOVED lines=10> */
[----:B0-----:R-:W4:Y:S04]  /*3bfd0*/  LDL.LU.64 R26, [R1+0x29b8] ;  /* 0x0029b800011a7983 */ /* 0x001f280000300a00 */
[----:B------:R-:W-:Y:S04]  /*3bfe0*/  STL.64 [R1+0x29b0], R22 ;  /* 0x0029b01601007387 */ /* 0x000fe80000100a00 */
[----:B------:R0:W-:Y:S04]  /*3bff0*/  STL.64 [R1+0x29a8], R20 ;  /* 0x0029a81401007387 */ /* 0x0001e80000100a00 */
[----:B------:R1:W-:Y:S04]  /*3c000*/  STL.64 [R1+0x30], R12 ;  /* 0x0000300c01007387 */ /* 0x0003e80000100a00 */
[----:B------:R2:W-:Y:S04]  /*3c010*/  STL.64 [R1+0x38], R14 ;  /* 0x0000380e01007387 */ /* 0x0005e80000100a00 */
[----:B0-----:R-:W4:Y:S04]  /*3c020*/  LDL.LU R20, [R1+0x2a0] ;  /* 0x0002a00001147983 */ /* 0x001f280000300800 */
[----:B------:R-:W4:Y:S04]  /*3c030*/  LDL.LU R21, [R1+0x2a4] ;  /* 0x0002a40001157983 */ /* 0x000f280000300800 */
[----:B------:R-:W4:Y:S04]  /*3c040*/  LDL.LU R22, [R1+0x2a8] ;  /* 0x0002a80001167983 */ /* 0x000f280000300800 */
[----:B------:R-:W4:Y:S04]  /*3c050*/  LDL.LU R23, [R1+0x2ac] ;  /* 0x0002ac0001177983 */ /* 0x000f280000300800 */
[----:B-1----:R-:W3:Y:S04]  /*3c060*/  LDL.LU R12, [R1+0x2b0] ;  /* 0x0002b000010c7983 */ /* 0x002ee80000300800 */
[----:B------:R-:W3:Y:S04]  /*3c070*/  LDL.LU R13, [R1+0x2b4] ;  /* 0x0002b400010d7983 */ /* 0x000ee80000300800 */
[----:B--2---:R-:W3:Y:S04]  /*3c080*/  LDL.LU R14, [R1+0x2b8] ;  /* 0x0002b800010e7983 */ /* 0x004ee80000300800 */
[----:B------:R-:W3:Y:S04]  /*3c090*/  LDL.LU R15, [R1+0x2bc] ;  /* 0x0002bc00010f7983 */ /* 0x000ee80000300800 */
[----:B------:R-:W2:Y:S01]  /*3c0a0*/  LDL.LU R11, [R1+0x818] ;  /* 0x00081800010b7983 */ /* 0x000ea20000300800 */
[----:B------:R-:W-:-:S02]  /*3c0b0*/  F2FP.F16.E4M3.UNPACK_B R4, R4 ;  /* 0x00000004ff04723e */ /* 0x000fc400020006ff */
[----:B------:R-:W-:Y:S02]  /*3c0c0*/  F2FP.F16.E4M3.UNPACK_B R5, R5 ;  /* 0x00000005ff05723e */ /* 0x000fe400020006ff */
[----:B------:R-:W-:Y:S02]  /*3c0d0*/  F2FP.F16.E4M3.UNPACK_B R6, R6 ;  /* 0x00000006ff06723e */ /* 0x000fe400020006ff */
[----:B------:R-:W-:Y:S01]  /*3c0e0*/  F2FP.F16.E4M3.UNPACK_B R7, R7 ;  /* 0x00000007ff07723e */ /* 0x000fe200020006ff */
[----:B--2---:R-:W-:Y:S04]  /*3c0f0*/  STL.64 [R1+0x2980], R10 ;  /* 0x0029800a01007387 */ /* 0x004fe80000100a00 */
[----:B------:R0:W-:Y:S04]  /*3c100*/  STL.64 [R1+0x2978], R8 ;  /* 0x0029780801007387 */ /* 0x0001e80000100a00 */
[----:B0-----:R-:W2:Y:S04]  /*3c110*/  LDL.LU R8, [R1+0x2d0] ;  /* 0x0002d00001087983 */ /* 0x001ea80000300800 */
[----:B------:R-:W2:Y:S04]  /*3c120*/  LDL.LU R9, [R1+0x2d4] ;  /* 0x0002d40001097983 */ /* 0x000ea80000300800 */
[----:B------:R-:W3:Y:S04]  /*3c130*/  LDL.LU R10, [R1+0x2d8] ;  /* 0x0002d800010a7983 */ /* 0x000ee80000300800 */
[----:B------:R-:W3:Y:S01]  /*3c140*/  LDL.LU R11, [R1+0x2dc] ;  /* 0x0002dc00010b7983 */ /* 0x000ee20000300800 */
[C---:B----4-:R-:W-:Y:S03]  /*3c150*/  HMMA.16816.F32 R20, R4.reuse, R26, R20 ;  /* 0x0000001a0414723c */ /* 0x050fe60000001814 */
[----:B---3--:R-:W-:Y:S04]  /*3c160*/  STL.64 [R1+0x2990], R10 ;  /* 0x0029900a01007387 */ /* 0x008fe80000100a00 */
[----:B--2---:R0:W-:Y:S04]  /*3c170*/  STL.64 [R1+0x2988], R8 ;  /* 0x0029880801007387 */ /* 0x0041e80000100a00 */
        /* <DEDUP_REMOVED lines=36> */
[----:B------:R-:W-:Y:S04]  /*3c3c0*/  STL.64 [R1], R8 ;  /* 0x0000000801007387 */ /* 0x000fe80000100a00 */
        /* <DEDUP_REMOVED lines=22> */
[----:B------:R-:W4:Y:S04]  /*3c530*/  LDL.LU.64 R24, [R1+0x2960] ;  /* 0x0029600001187983 */ /* 0x000f280000300a00 */
[----:B------:R-:W-:Y:S01]  /*3c540*/  STL [R1+0x2900], R11 ;  /* 0x0029000b01007387 */ /* 0x000fe20000100800 */
[----:B----4-:R-:W-:-:S15]  /*3c550*/  HMMA.16816.F32 R24, R4, R8, R24 ;  /* 0x000000080418723c */ /* 0x010fde0000001818 */
[----:B------:R-:W-:-:S08]  /*3c560*/  NOP ;  /* 0x0000000000007918 */ /* 0x000fd00000000000 */
[----:B------:R-:W-:Y:S04]  /*3c570*/  STL.64 [R1+0x1c0], R24 ;  /* 0x0001c01801007387 */ /* 0x000fe80000100a00 */
[----:B------:R0:W-:Y:S04]  /*3c580*/  STL.64 [R1+0x1c8], R26 ;  /* 0x0001c81a01007387 */ /* 0x0001e80000100a00 */
[----:B0-----:R-:W2:Y:S04]  /*3c590*/  LDL.LU.64 R26, [R1+0x2958] ;  /* 0x00295800011a7983 */ /* 0x001ea80000300a00 */
[----:B------:R-:W2:Y:S01]  /*3c5a0*/  LDL.LU.64 R24, [R1+0x2950] ;  /* 0x0029500001187983 */ /* 0x000ea20000300a00 */
[----:B------:R-:W-:Y:S01]  /*3c5b0*/  HMMA.16816.F32 R12, R4, R22, R12 ;  /* 0x00000016040c723c */ /* 0x000fe2000000180c */
[----:B------:R-:W-:-:S02]  /*3c5c0*/  IMAD R17, R18, 0x100, R17 ;  /* 0x0000010012117824 */ /* 0x000fc400078e0211 */
[----:B------:R-:W-:Y:S02]  /*3c5d0*/  IMAD R18, R28, 0x100, R19 ;  /* 0x000001001c127824 */ /* 0x000fe400078e0213 */
[----:B------:R-:W-:Y:S01]  /*3c5e0*/  IMAD R19, R29, 0x100, R0 ;  /* 0x000001001d137824 */ /* 0x000fe200078e0200 */
[----:B------:R-:W3:Y:S04]  /*3c5f0*/  LDL.LU R28, [R1+0x850] ;  /* 0x00085000011c7983 */ /* 0x000ee80000300800 */
[----:B------:R-:W3:Y:S01]  /*3c600*/  LDL.LU R0, [R1+0x84c] ;  /* 0x00084c0001007983 */ /* 0x000ee20000300800 */
[----:B--2---:R-:W-:-:S15]  /*3c610*/  HMMA.16816.F32 R24, R4, R2, R24 ;  /* 0x000000020418723c */ /* 0x004fde0000001818 */
[----:B------:R-:W-:-:S08]  /*3c620*/  NOP ;  /* 0x0000000000007918 */ /* 0x000fd00000000000 */
[----:B------:R-:W-:Y:S04]  /*3c630*/  STL.64 [R1+0x1e0], R24 ;  /* 0x0001e01801007387 */ /* 0x000fe80000100a00 */
[----:B------:R0:W-:Y:S04]  /*3c640*/  STL.64 [R1+0x1e8], R26 ;  /* 0x0001e81a01007387 */ /* 0x0001e80000100a00 */
[----:B0-----:R-:W2:Y:S04]  /*3c650*/  LDL.LU.64 R26, [R1+0x2948] ;  /* 0x00294800011a7983 */ /* 0x001ea80000300a00 */
[----:B------:R-:W-:Y:S04]  /*3c660*/  STL.64 [R1+0x1d0], R12 ;  /* 0x0001d00c01007387 */ /* 0x000fe80000100a00 */
[----:B------:R-:W-:Y:S04]  /*3c670*/  STL [R1+0x1d8], R14 ;  /* 0x0001d80e01007387 */ /* 0x000fe80000100800 */
[----:B------:R-:W-:Y:S04]  /*3c680*/  STL.64 [R1+0x2940], R22 ;  /* 0x0029401601007387 */ /* 0x000fe80000100a00 */
[----:B------:R0:W-:Y:S04]  /*3c690*/  STL.64 [R1+0x2938], R20 ;  /* 0x0029381401007387 */ /* 0x0001e80000100a00 */
[----:B0-----:R-:W2:Y:S04]  /*3c6a0*/  LDL.LU R20, [R1+0x320] ;  /* 0x0003200001147983 */ /* 0x001ea80000300800 */
[----:B------:R-:W2:Y:S04]  /*3c6b0*/  LDL.LU R21, [R1+0x324] ;  /* 0x0003240001157983 */ /* 0x000ea80000300800 */
[----:B------:R-:W2:Y:S04]  /*3c6c0*/  LDL.LU R22, [R1+0x328] ;  /* 0x0003280001167983 */ /* 0x000ea80000300800 */
[----:B------:R-:W2:Y:S04]  /*3c6d0*/  LDL.LU R23, [R1+0x32c] ;  /* 0x00032c0001177983 */ /* 0x000ea80000300800 */
        /* <DEDUP_REMOVED lines=11> */
[----:B--2---:R-:W-:Y:S03]  /*3c790*/  HMMA.16816.F32 R20, R16, R26, R20 ;  /* 0x0000001a1014723c */ /* 0x004fe60000001814 */
[----:B------:R-:W2:Y:S04]  /*3c7a0*/  LDL.LU R12, [R1+0x340] ;  /* 0x00034000010c7983 */ /* 0x000ea80000300800 */
[----:B------:R-:W2:Y:S01]  /*3c7b0*/  LDL.LU R13, [R1+0x344] ;  /* 0x00034400010d7983 */ /* 0x000ea20000300800 */
[----:B------:R-:W-:-:S03]  /*3c7c0*/  IMAD.MOV.U32 R29, RZ, RZ, R15 ;  /* 0x000000ffff1d7224 */ /* 0x000fc600078e000f */
[----:B------:R-:W2:Y:S04]  /*3c7d0*/  LDL.LU R14, [R1+0x348] ;  /* 0x00034800010e7983 */ /* 0x000ea80000300800 */
[----:B------:R-:W2:Y:S04]  /*3c7e0*/  LDL.LU R15, [R1+0x34c] ;  /* 0x00034c00010f7983 */ /* 0x000ea80000300800 */
[----:B---3--:R-:W-:Y:S04]  /*3c7f0*/  STL.64 [R1+0x2920], R10 ;  /* 0x0029200a01007387 */ /* 0x008fe80000100a00 */
[----:B----4-:R0:W-:Y:S04]  /*3c800*/  STL.64 [R1+0x2918], R8 ;  /* 0x0029180801007387 */ /* 0x0101e80000100a00 */
[----:B0-----:R-:W3:Y:S04]  /*3c810*/  LDL.LU R8, [R1+0x350] ;  /* 0x0003500001087983 */ /* 0x001ee80000300800 */
[----:B------:R-:W3:Y:S04]  /*3c820*/  LDL.LU R9, [R1+0x354] ;  /* 0x0003540001097983 */ /* 0x000ee80000300800 */
[----:B------:R-:W3:Y:S04]  /*3c830*/  LDL.LU R10, [R1+0x358] ;  /* 0x00035800010a7983 */ /* 0x000ee80000300800 */
[----:B------:R-:W3:Y:S04]  /*3c840*/  LDL.LU R11, [R1+0x35c] ;  /* 0x00035c00010b7983 */ /* 0x000ee80000300800 */
[----:B------:R-:W4:Y:S04]  /*3c850*/  LDL.LU R4, [R1+0x834] ;  /* 0x0008340001047983 */ /* 0x000f280000300800 */
[----:B------:R-:W4:Y:S04]  /*3c860*/  LDL.LU R5, [R1+0x83c] ;  /* 0x00083c0001057983 */ /* 0x000f280000300800 */
[----:B------:R-:W4:Y:S04]  /*3c870*/  LDL.LU R6, [R1+0x848] ;  /* 0x0008480001067983 */ /* 0x000f280000300800 */
[----:B------:R-:W4:Y:S04]  /*3c880*/  LDL.LU R7, [R1+0x844] ;  /* 0x0008440001077983 */ /* 0x000f280000300800 */
[----:B------:R0:W-:Y:S04]  /*3c890*/  STL [R1+0x2690], R29 ;  /* 0x0026901d01007387 */ /* 0x0001e80000100800 */
[----:B0-----:R-:W4:Y:S04]  /*3c8a0*/  LDL.LU R29, [R1+0x840] ;  /* 0x00084000011d7983 */ /* 0x001f280000300800 */
        /* <DEDUP_REMOVED lines=52> */
[----:B------:R-:W-:Y:S01]  /*3cbf0*/  IMAD R5, R5, 0x100, R29 ;  /* 0x0000010005057824 */ /* 0x000fe200078e021d */
        /* <DEDUP_REMOVED lines=10> */
[----:B------:R-:W3:Y:S04]  /*3cca0*/  LDL.LU R10, [R1+0x448] ;  /* 0x00044800010a7983 */ /* 0x000ee80000300800 */
[----:B------:R-:W3:Y:S04]  /*3ccb0*/  LDL.LU R11, [R1+0x44c] ;  /* 0x00044c00010b7983 */ /* 0x000ee80000300800 */
[----:B------:R-:W4:Y:S01]  /*3ccc0*/  LDL R29, [R1+0x57c] ;  /* 0x00057c00011d7983 */ /* 0x000f220000100800 */
[----:B------:R-:W-:-:S02]  /*3ccd0*/  IMAD R6, R7, 0x100, R6 ;  /* 0x0000010007067824 */ /* 0x000fc400078e0206 */
[----:B------:R-:W-:Y:S01]  /*3cce0*/  IMAD R7, R0, 0x100, R28 ;  /* 0x0000010000077824 */ /* 0x000fe200078e021c */
[----:B----4-:R-:W-:Y:S04]  /*3ccf0*/  STL [R1+0x287c], R29 ;  /* 0x00287c1d01007387 */ /* 0x010fe80000100800 */
[----:B------:R-:W4:Y:S01]  /*3cd00*/  LDL R28, [R1+0x558] ;  /* 0x00055800011c7983 */ /* 0x000f220000100800 */
[----:B--2---:R-:W-:Y:S01]  /*3cd10*/  HMMA.16816.F32 R24, R16, R2, R24 ;  /* 0x000000021018723c */ /* 0x004fe20000001818 */
[----:B------:R-:W-:Y:S02]  /*3cd20*/  F2FP.F16.E4M3.UNPACK_B R4, R4 ;  /* 0x00000004ff04723e */ /* 0x000fe400020006ff */
[----:B------:R-:W-:Y:S01]  /*3cd30*/  F2FP.F16.E4M3.UNPACK_B R5, R5 ;  /* 0x00000005ff05723e */ /* 0x000fe200020006ff */
[----:B----4-:R-:W-:Y:S04]  /*3cd40*/  STL [R1+0x2880], R28 ;  /* 0x0028801c01007387 */ /* 0x010fe80000100800 */
[----:B------:R-:W2:-:S15]  /*3cd50*/  LDL R0, [R1+0x55c] ;  /* 0x00055c0001007983 */ /* 0x000e9e0000100800 */
[----:B------:R-:W-:Y:S04]  /*3cd60*/  STL.64 [R1+0x320], R24 ;  /* 0x0003201801007387 */ /* 0x000fe80000100a00 */
[----:B------:R0:W-:Y:S04]  /*3cd70*/  STL.64 [R1+0x328], R26 ;  /* 0x0003281a01007387 */ /* 0x0001e80000100a00 */
[----:B0-----:R-:W4:Y:S01]  /*3cd80*/  LDL.LU.64 R26, [R1+0x28d8] ;  /* 0x0028d800011a7983 */ /* 0x001f220000300a00 */
[----:B------:R-:W-:Y:S02]  /*3cd90*/  F2FP.F16.E4M3.UNPACK_B R6, R6 ;  /* 0x00000006ff06723e */ /* 0x000fe400020006ff */
[----:B------:R-:W-:Y:S01]  /*3cda0*/  F2FP.F16.E4M3.UNPACK_B R7, R7 ;  /* 0x00000007ff07723e */ /* 0x000fe200020006ff */
[----:B---3--:R-:W-:Y:S01]  /*3cdb0*/  HMMA.16816.F32 R16, R16, R22, R8 ;  /* 0x000000161010723c */ /* 0x008fe20000001808 */
[----:B------:R-:W3:-:S15]  /*3cdc0*/  LDL.LU R8, [R1+0x400] ;  /* 0x0004000001087983 */ /* 0x000ede0000300800 */
[----:B------:R-:W-:-:S07]  /*3cdd0*/  NOP ;  /* 0x0000000000007918 */ /* 0x000fce0000000000 */
[----:B------:R-:W-:Y:S04]  /*3cde0*/  STL.64 [R1+0x310], R16 ;  /* 0x0003101001007387 */ /* 0x000fe80000100a00 */
[----:B------:R-:W-:Y:S01]  /*3cdf0*/  STL.64 [R1+0x318], R18 ;  /* 0x0003181201007387 */ /* 0x000fe20000100a00 */
[----:B----4-:R-:W-:-:S15]  /*3ce00*/  HMMA.16816.F32 R12, R4, R26, R12 ;  /* 0x0000001a040c723c */ /* 0x010fde000000180c */
[----:B------:R-:W-:-:S08]  /*3ce10*/  NOP ;  /* 0x0000000000007918 */ /* 0x000fd00000000000 */
[----:B------:R0:W-:Y:S04]  /*3ce20*/  STL.64 [R1+0x300], R12 ;  /* 0x0003000c01007387 */ /* 0x0001e80000100a00 */
[----:B------:R1:W-:Y:S04]  /*3ce30*/  STL.64 [R1+0x308], R14 ;  /* 0x0003080e01007387 */ /* 0x0003e80000100a00 */
[----:B------:R-:W3:Y:S04]  /*3ce40*/  LDL.LU R9, [R1+0x404] ;  /* 0x0004040001097983 */ /* 0x000ee80000300800 */
[----:B------:R-:W4:Y:S04]  /*3ce50*/  LDL.LU R10, [R1+0x408] ;  /* 0x00040800010a7983 */ /* 0x000f280000300800 */
[----:B------:R-:W4:Y:S04]  /*3ce60*/  LDL.LU R11, [R1+0x40c] ;  /* 0x00040c00010b7983 */ /* 0x000f280000300800 */
[----:B0-----:R-:W2:Y:S04]  /*3ce70*/  LDL.LU R12, [R1+0x420] ;  /* 0x00042000010c7983 */ /* 0x001ea80000300800 */
[----:B------:R-:W2:Y:S04]  /*3ce80*/  LDL.LU R13, [R1+0x424] ;  /* 0x00042400010d7983 */ /* 0x000ea80000300800 */
[----:B-1----:R-:W2:Y:S04]  /*3ce90*/  LDL.LU R14, [R1+0x428] ;  /* 0x00042800010e7983 */ /* 0x002ea80000300800 */
[----:B------:R-:W2:Y:S04]  /*3cea0*/  LDL.LU R15, [R1+0x42c] ;  /* 0x00042c00010f7983 */ /* 0x000ea80000300800 */
[----:B----4-:R-:W-:Y:S04]  /*3ceb0*/  STL.64 [R1+0x28c0], R10 ;  /* 0x0028c00a01007387 */ /* 0x010fe80000100a00 */
[----:B---3--:R0:W-:Y:S04]  /*3cec0*/  STL.64 [R1+0x28b8], R8 ;  /* 0x0028b80801007387 */ /* 0x0081e80000100a00 */
[----:B0-----:R-:W3:Y:S04]  /*3ced0*/  LDL.LU R8, [R1+0x410] ;  /* 0x0004100001087983 */ /* 0x001ee80000300800 */
[----:B------:R-:W3:Y:S04]  /*3cee0*/  LDL.LU R9, [R1+0x414] ;  /* 0x0004140001097983 */ /* 0x000ee80000300800 */
[----:B------:R-:W3:Y:S04]  /*3cef0*/  LDL.LU R10, [R1+0x418] ;  /* 0x00041800010a7983 */ /* 0x000ee80000300800 */
[----:B------:R-:W3:Y:S04]  /*3cf00*/  LDL.LU R11, [R1+0x41c] ;  /* 0x00041c00010b7983 */ /* 0x000ee80000300800 */
[----:B------:R-:W4:Y:S04]  /*3cf10*/  LDL.LU R28, [R1+0x858] ;  /* 0x00085800011c7983 */ /* 0x000f280000300800 */
[----:B------:R-:W2:Y:S04]  /*3cf20*/  LDL.LU R16, [R1+0x854] ;  /* 0x0008540001107983 */ /* 0x000ea80000300800 */
[----:B------:R-:W4:Y:S04]  /*3cf30*/  LDL.LU R29, [R1+0x860] ;  /* 0x00086000011d7983 */ /* 0x000f280000300800 */
        /* <DEDUP_REMOVED lines=9> */
[C---:B------:R-:W-:Y:S03]  /*3cfd0*/  HMMA.16816.F32 R12, R4.reuse, R20, R12 ;  /* 0x00000014040c723c */ /* 0x040fe6000000180c */
[----:B---3--:R-:W-:Y:S04]  /*3cfe0*/  STL.64 [R1+0x28a0], R18 ;  /* 0x0028a01201007387 */ /* 0x008fe80000100a00 */
[----:B--2---:R0:W-:Y:S04]  /*3cff0*/  STL.64 [R1+0x2898], R16 ;  /* 0x0028981001007387 */ /* 0x0041e80000100a00 */
[----:B0-----:R-:W2:Y:S04]  /*3d000*/  LDL.LU R16, [R1+0x3f0] ;  /* 0x0003f00001107983 */ /* 0x001ea80000300800 */
[----:B------:R-:W2:Y:S04]  /*3d010*/  LDL.LU R17, [R1+0x3f4] ;  /* 0x0003f40001117983 */ /* 0x000ea80000300800 */
[----:B------:R-:W2:Y:S04]  /*3d020*/  LDL.LU R18, [R1+0x3f8] ;  /* 0x0003f80001127983 */ /* 0x000ea80000300800 */
[----:B------:R-:W2:Y:S04]  /*3d030*/  LDL.LU R19, [R1+0x3fc] ;  /* 0x0003fc0001137983 */ /* 0x000ea80000300800 */
[----:B------:R-:W3:Y:S04]  /*3d040*/  LDL R27, [R1+0x578] ;  /* 0x00057800011b7983 */ /* 0x000ee80000100800 */
[----:B------:R-:W4:Y:S04]  /*3d050*/  LDL R24, [R1+0x588] ;  /* 0x0005880001187983 */ /* 0x000f280000100800 */
[----:B------:R-:W4:Y:S04]  /*3d060*/  LDL R25, [R1+0x58c] ;  /* 0x00058c0001197983 */ /* 0x000f280000100800 */
[----:B---3--:R-:W-:Y:S04]  /*3d070*/  STL [R1+0x2878], R27 ;  /* 0x0028781b01007387 */ /* 0x008fe80000100800 */
[----:B----4-:R0:W-:Y:S04]  /*3d080*/  STL.64 [R1+0x2870], R24 ;  /* 0x0028701801007387 */ /* 0x0101e80000100a00 */
[----:B0-----:R-:W3:Y:S04]  /*3d090*/  LDL.LU R24, [R1+0x3d0] ;  /* 0x0003d00001187983 */ /* 0x001ee80000300800 */
[----:B------:R-:W3:Y:S04]  /*3d0a0*/  LDL.LU R25, [R1+0x3d4] ;  /* 0x0003d40001197983 */ /* 0x000ee80000300800 */
[----:B------:R-:W3:Y:S04]  /*3d0b0*/  LDL.LU R26, [R1+0x3d8] ;  /* 0x0003d800011a7983 */ /* 0x000ee80000300800 */
[----:B------:R-:W3:Y:S04]  /*3d0c0*/  LDL.LU R27, [R1+0x3dc] ;  /* 0x0003dc00011b7983 */ /* 0x000ee80000300800 */
        /* <DEDUP_REMOVED lines=11> */
[----:B------:R-:W2:Y:S02]  /*3d180*/  LDL.LU.64 R8, [R1+0x28b8] ;  /* 0x0028b80001087983 */ /* 0x000ea40000300a00 */
[----:B--2---:R-:W-:Y:S02]  /*3d190*/  HMMA.16816.F32 R12, R4, R12, R8 ;  /* 0x0000000c040c723c */ /* 0x004fe40000001808 */
[----:B------:R-:W2:Y:S04]  /*3d1a0*/  LDL.LU.64 R10, [R1+0x28b0] ;  /* 0x0028b000010a7983 */ /* 0x000ea80000300a00 */
[----:B------:R-:W4:-:S15]  /*3d1b0*/  LDL.LU.64 R8, [R1+0x28a8] ;  /* 0x0028a80001087983 */ /* 0x000f1e0000300a00 */
[----:B------:R-:W-:-:S02]  /*3d1c0*/  NOP ;  /* 0x0000000000007918 */ /* 0x000fc40000000000 */
[----:B------:R0:W-:Y:S04]  /*3d1d0*/  STL.64 [R1+0x2d0], R12 ;  /* 0x0002d00c01007387 */ /* 0x0001e80000100a00 */
[----:B------:R1:W-:Y:S04]  /*3d1e0*/  STL.64 [R1+0x2d8], R14 ;  /* 0x0002d80e01007387 */ /* 0x0003e80000100a00 */
[----:B0-----:R-:W3:Y:S04]  /*3d1f0*/  LDL.LU R12, [R1+0x490] ;  /* 0x00049000010c7983 */ /* 0x001ee80000300800 */
[----:B------:R-:W3:Y:S04]  /*3d200*/  LDL.LU R13, [R1+0x494] ;  /* 0x00049400010d7983 */ /* 0x000ee80000300800 */
[----:B-1----:R-:W4:Y:S04]  /*3d210*/  LDL.LU R14, [R1+0x498] ;  /* 0x00049800010e7983 */ /* 0x002f280000300800 */
        /* <DEDUP_REMOVED lines=12> */
[C---:B------:R-:W-:Y:S06]  /*3d2e0*/  HMMA.16816.F32 R24, R4.reuse, R2, R24 ;  /* 0x000000020418723c */ /* 0x040fec0000001818 */
[C---:B---3--:R-:W-:Y:S01]  /*3d2f0*/  HMMA.16816.F32 R8, R4.reuse, R8, R16 ;  /* 0x000000080408723c */ /* 0x048fe20000001810 */
[----:B------:R-:W3:Y:S04]  /*3d300*/  LDL.LU.64 R18, [R1+0x2890] ;  /* 0x0028900001127983 */ /* 0x000ee80000300a00 */
[----:B------:R-:W4:Y:S01]  /*3d310*/  LDL.LU.64 R16, [R1+0x2888] ;  /* 0x0028880001107983 */ /* 0x000f220000300a00 */
[----:B--2---:R-:W-:-:S15]  /*3d320*/  HMMA.16816.F32 R4, R4, R22, R12 ;  /* 0x000000160404723c */ /* 0x004fde000000180c */
[----:B------:R-:W-:-:S02]  /*3d330*/  NOP ;  /* 0x0000000000007918 */ /* 0x000fc40000000000 */
[----:B------:R0:W-:Y:S04]  /*3d340*/  STL.64 [R1+0x2b0], R8 ;  /* 0x0002b00801007387 */ /* 0x0001e80000100a00 */
[----:B------:R1:W-:Y:S04]  /*3d350*/  STL.64 [R1+0x2b8], R10 ;  /* 0x0002b80a01007387 */ /* 0x0003e80000100a00 */
[----:B0-----:R-:W2:Y:S04]  /*3d360*/  LDL.LU R8, [R1+0x4a0] ;  /* 0x0004a00001087983 */ /* 0x001ea80000300800 */
[----:B------:R-:W2:Y:S04]  /*3d370*/  LDL.LU R9, [R1+0x4a4] ;  /* 0x0004a40001097983 */ /* 0x000ea80000300800 */
[----:B-1----:R-:W2:Y:S04]  /*3d380*/  LDL.LU R10, [R1+0x4a8] ;  /* 0x0004a800010a7983 */ /* 0x002ea80000300800 */
[----:B------:R-:W2:Y:S01]  /*3d390*/  LDL.LU R11, [R1+0x4ac] ;  /* 0x0004ac00010b7983 */ /* 0x000ea20000300800 */
[----:B----4-:R-:W-:-:S02]  /*3d3a0*/  IMAD R16, R16, 0x100, R28 ;  /* 0x0000010010107824 */ /* 0x010fc400078e021c */
[----:B------:R-:W-:Y:S01]  /*3d3b0*/  IMAD R17, R17, 0x100, R29 ;  /* 0x0000010011117824 */ /* 0x000fe200078e021d */
[----:B------:R-:W4:Y:S04]  /*3d3c0*/  LDL.LU R28, [R1+0x2880] ;  /* 0x00288000011c7983 */ /* 0x000f280000300800 */
[----:B------:R-:W2:Y:S04]  /*3d3d0*/  LDL.LU R29, [R1+0x287c] ;  /* 0x00287c00011d7983 */ /* 0x000ea80000300800 */
[----:B------:R-:W-:Y:S04]  /*3d3e0*/  STL.64 [R1+0x350], R24 ;  /* 0x0003501801007387 */ /* 0x000fe80000100a00 */
[----:B------:R0:W-:Y:S04]  /*3d3f0*/  STL.64 [R1+0x358], R26 ;  /* 0x0003581a01007387 */ /* 0x0001e80000100a00 */
[----:B0-----:R-:W4:Y:S04]  /*3d400*/  LDL.LU R27, [R1+0x2878] ;  /* 0x00287800011b7983 */ /* 0x001f280000300800 */
[----:B------:R-:W2:Y:S04]  /*3d410*/  LDL.LU.64 R24, [R1+0x2870] ;  /* 0x0028700001187983 */ /* 0x000ea80000300a00 */
[----:B------:R-:W4:Y:S04]  /*3d420*/  LDL.LU.64 R14, [R1+0x2868] ;  /* 0x00286800010e7983 */ /* 0x000f280000300a00 */
[----:B------:R-:W4:Y:S01]  /*3d430*/  LDL.LU.64 R12, [R1+0x2860] ;  /* 0x00286000010c7983 */ /* 0x000f220000300a00 */
[----:B---3--:R-:W-:-:S02]  /*3d440*/  IMAD R18, R18, 0x100, R20 ;  /* 0x0000010012127824 */ /* 0x008fc400078e0214 */
[----:B------:R-:W-:Y:S01]  /*3d450*/  IMAD R19, R19, 0x100, R21 ;  /* 0x0000010013137824 */ /* 0x000fe200078e0215 */
[----:B------:R-:W-:Y:S02]  /*3d460*/  F2FP.F16.E4M3.UNPACK_B R16, R16 ;  /* 0x00000010ff10723e */ /* 0x000fe400020006ff */
[----:B------:R-:W-:Y:S02]  /*3d470*/  F2FP.F16.E4M3.UNPACK_B R17, R17 ;  /* 0x00000011ff11723e */ /* 0x000fe400020006ff */
[----:B------:R-:W-:Y:S02]  /*3d480*/  F2FP.F16.E4M3.UNPACK_B R18, R18 ;  /* 0x00000012ff12723e */ /* 0x000fe400020006ff */
[----:B------:R-:W-:Y:S01]  /*3d490*/  F2FP.F16.E4M3.UNPACK_B R19, R19 ;  /* 0x00000013ff13723e */ /* 0x000fe200020006ff */
[----:B------:R-:W-:Y:S04]  /*3d4a0*/  STL.64 [R1+0x340], R4 ;  /* 0x0003400401007387 */ /* 0x000fe80000100a00 */
[----:B------:R4:W-:Y:S01]  /*3d4b0*/  STL.64 [R1+0x348], R6 ;  /* 0x0003480601007387 */ /* 0x0009e20000100a00 */
[----:B--2---:R-:W-:-:S02]  /*3d4c0*/  F2FP.F16.E4M3.UNPACK_B R24, R24 ;  /* 0x00000018ff18723e */ /* 0x004fc400020006ff */
[----:B------:R-:W-:-:S07]  /*3d4d0*/  F2FP.F16.E4M3.UNPACK_B R25, R25 ;  /* 0x00000019ff19723e */ /* 0x000fce00020006ff */
[----:B----4-:R-:W-:Y:S01]  /*3d4e0*/  HMMA.16816.F32 R4, R16, R24, R12 ;  /* 0x000000181004723c */ /* 0x010fe2000000180c */
[----:B------:R-:W-:Y:S02]  /*3d4f0*/  F2FP.F16.E4M3.UNPACK_B R20, R27 ;  /* 0x0000001bff14723e */ /* 0x000fe400020006ff */
[----:B------:R-:W-:-:S03]  /*3d500*/  F2FP.F16.E4M3.UNPACK_B R21, R29 ;  /* 0x0000001dff15723e */ /* 0x000fc600020006ff */
[----:B------:R-:W-:-:S15]  /*3d510*/  STL.64 [R1+0x2800], R24 ;  /* 0x0028001801007387 */ /* 0x000fde0000100a00 */
[----:B------:R-:W-:-:S02]  /*3d520*/  NOP ;  /* 0x0000000000007918 */ /* 0x000fc40000000000 */
[----:B------:R-:W-:Y:S04]  /*3d530*/  STL.64 [R1+0x3b0], R4 ;  /* 0x0003b00401007387 */ /* 0x000fe80000100a00 */
[----:B------:R0:W-:Y:S02]  /*3d540*/  STL.64 [R1+0x3b8], R6 ;  /* 0x0003b80601007387 */ /* 0x0001e40000100a00 */
[----:B0-----:R-:W-:Y:S06]  /*3d550*/  HMMA.16816.F32 R4, R16, R20, R8 ;  /* 0x000000141004723c */ /* 0x001fec0000001808 */
[----:B------:R-:W-:Y:S04]  /*3d560*/  STL.64 [R1+0x2828], R20 ;  /* 0x0028281401007387 */ /* 0x000fe80000100a00 */
[----:B------:R-:W2:-:S13]  /*3d570*/  LDL.LU R24, [R1+0x500] ;  /* 0x0005000001187983 */ /* 0x000e9a0000300800 */
[----:B------:R-:W-:Y:S04]  /*3d580*/  STL.64 [R1+0x3e0], R4 ;  /* 0x0003e00401007387 */ /* 0x000fe80000100a00 */
[----:B------:R-:W-:Y:S04]  /*3d590*/  STL.64 [R1+0x3e8], R6 ;  /* 0x0003e80601007387 */ /* 0x000fe80000100a00 */
        /* <DEDUP_REMOVED lines=8> */
[----:B------:R-:W3:Y:S04]  /*3d620*/  LDL.LU R27, [R1+0x53c] ;  /* 0x00053c00011b7983 */ /* 0x000ee80000300800 */
[----:B------:R-:W4:Y:S04]  /*3d630*/  LDL R12, [R1+0x568] ;  /* 0x00056800010c7983 */ /* 0x000f280000100800 */
[----:B------:R-:W4:Y:S04]  /*3d640*/  LDL R13, [R1+0x56c] ;  /* 0x00056c00010d7983 */ /* 0x000f280000100800 */
[----:B------:R-:W2:Y:S04]  /*3d650*/  LDL.LU R4, [R1+0x874] ;  /* 0x0008740001047983 */ /* 0x000ea80000300800 */
[----:B------:R-:W3:Y:S04]  /*3d660*/  LDL.LU R5, [R1+0x87c] ;  /* 0x00087c0001057983 */ /* 0x000ee80000300800 */
[----:B---3--:R0:W-:Y:S04]  /*3d670*/  STL [R1+0x2848], R5 ;  /* 0x0028480501007387 */ /* 0x0081e80000100800 */
[----:B0-----:R-:W2:Y:S04]  /*3d680*/  LDL.LU R5, [R1+0x878] ;  /* 0x0008780001057983 */ /* 0x001ea80000300800 */
[----:B------:R-:W3:Y:S04]  /*3d690*/  LDL.LU R6, [R1+0x884] ;  /* 0x0008840001067983 */ /* 0x000ee80000300800 */
[----:B---3--:R0:W-:Y:S04]  /*3d6a0*/  STL [R1+0x2844], R6 ;  /* 0x0028440601007387 */ /* 0x0081e80000100800 */
[----:B0-----:R-:W3:Y:S04]  /*3d6b0*/  LDL.LU R6, [R1+0x880] ;  /* 0x0008800001067983 */ /* 0x001ee80000300800 */
[----:B------:R-:W4:Y:S04]  /*3d6c0*/  LDL R10, [R1+0x598] ;  /* 0x00059800010a7983 */ /* 0x000f280000100800 */
[----:B----4-:R0:W-:Y:S04]  /*3d6d0*/  STL [R1+0x2840], R10 ;  /* 0x0028400a01007387 */ /* 0x0101e80000100800 */
[----:B0-----:R-:W4:Y:S04]  /*3d6e0*/  LDL.LU R10, [R1+0x888] ;  /* 0x00088800010a7983 */ /* 0x001f280000300800 */
[----:B------:R-:W4:Y:S04]  /*3d6f0*/  LDL R11, [R1+0x59c] ;  /* 0x00059c00010b7983 */ /* 0x000f280000100800 */
[----:B------:R-:W3:Y:S01]  /*3d700*/  LDL.LU R7, [R1+0x890] ;  /* 0x0008900001077983 */ /* 0x000ee20000300800 */
[----:B------:R-:W-:-:S02]  /*3d710*/  F2FP.F16.E4M3.UNPACK_B R14, R28 ;  /* 0x0000001cff0e723e */ /* 0x000fc400020006ff */
[----:B------:R-:W-:Y:S01]  /*3d720*/  F2FP.F16.E4M3.UNPACK_B R15, R0 ;  /* 0x00000000ff0f723e */ /* 0x000fe200020006ff */
[----:B---3--:R-:W-:Y:S04]  /*3d730*/  STL.64 [R1+0x2858], R6 ;  /* 0x0028580601007387 */ /* 0x008fe80000100a00 */
[----:B--2---:R0:W-:Y:S04]  /*3d740*/  STL.64 [R1+0x2850], R4 ;  /* 0x0028500401007387 */ /* 0x0041e80000100a00 */
[----:B0-----:R-:W2:Y:S04]  /*3d750*/  LDL.LU R4, [R1+0x4b0] ;  /* 0x0004b00001047983 */ /* 0x001ea80000300800 */
[----:B------:R-:W2:Y:S04]  /*3d760*/  LDL.LU R5, [R1+0x4b4] ;  /* 0x0004b40001057983 */ /* 0x000ea80000300800 */
[----:B------:R-:W2:Y:S04]  /*3d770*/  LDL.LU R6, [R1+0x4b8] ;  /* 0x0004b80001067983 */ /* 0x000ea80000300800 */
[----:B------:R-:W2:Y:S04]  /*3d780*/  LDL.LU R7, [R1+0x4bc] ;  /* 0x0004bc0001077983 */ /* 0x000ea80000300800 */
[----:B------:R-:W3:Y:S04]  /*3d790*/  LDL.LU R2, [R1+0x88c] ;  /* 0x00088c0001027983 */ /* 0x000ee80000300800 */
[----:B------:R-:W3:Y:S04]  /*3d7a0*/  LDL R8, [R1+0x5a8] ;  /* 0x0005a80001087983 */ /* 0x000ee80000100800 */
[----:B------:R-:W3:Y:S04]  /*3d7b0*/  LDL R9, [R1+0x5ac] ;  /* 0x0005ac0001097983 */ /* 0x000ee80000100800 */
[----:B------:R-:W4:Y:S04]  /*3d7c0*/  LDL.LU R20, [R1+0x520] ;  /* 0x0005200001147983 */ /* 0x000f280000300800 */
[----:B------:R-:W4:Y:S04]  /*3d7d0*/  LDL.LU R21, [R1+0x524] ;  /* 0x0005240001157983 */ /* 0x000f280000300800 */
        /* <DEDUP_REMOVED lines=9> */
[----:B------:R-:W3:Y:S04]  /*3d870*/  LDL R3, [R1+0x5b8] ;  /* 0x0005b80001037983 */ /* 0x000ee80000100800 */
[----:B------:R-:W4:Y:S04]  /*3d880*/  LDL R29, [R1+0x5bc] ;  /* 0x0005bc00011d7983 */ /* 0x000f280000100800 */
[----:B------:R-:W4:Y:S04]  /*3d890*/  LDL R28, [R1+0x5c8] ;  /* 0x0005c800011c7983 */ /* 0x000f280000100800 */
[----:B------:R-:W4:Y:S04]  /*3d8a0*/  LDL R0, [R1+0x5cc] ;  /* 0x0005cc0001007983 */ /* 0x000f280000100800 */
        /* <DEDUP_REMOVED lines=9> */
[----:B------:R-:W2:Y:S02]  /*3d940*/  LDL.LU.64 R4, [R1+0x2850] ;  /* 0x0028500001047983 */ /* 0x000ea40000300a00 */
[----:B--2---:R-:W-:-:S02]  /*3d950*/  IMAD R4, R4, 0x100, R5 ;  /* 0x0000010004047824 */ /* 0x004fc400078e0205 */
[----:B------:R-:W4:Y:S01]  /*3d960*/  LDL.LU R5, [R1+0x2848] ;  /* 0x0028480001057983 */ /* 0x000f220000300800 */
[----:B------:R-:W-:Y:S02]  /*3d970*/  F2FP.F16.E4M3.UNPACK_B R12, R12 ;  /* 0x0000000cff0c723e */ /* 0x000fe400020006ff */
[----:B------:R-:W-:-:S07]  /*3d980*/  F2FP.F16.E4M3.UNPACK_B R13, R13 ;  /* 0x0000000dff0d723e */ /* 0x000fce00020006ff */
[----:B------:R-:W-:Y:S01]  /*3d990*/  HMMA.16816.F32 R20, R16, R12, R20 ;  /* 0x0000000c1014723c */ /* 0x000fe20000001814 */
[----:B----4-:R-:W-:Y:S02]  /*3d9a0*/  IMAD R5, R5, 0x100, R6 ;  /* 0x0000010005057824 */ /* 0x010fe400078e0206 */
[----:B------:R-:W2:Y:S02]  /*3d9b0*/  LDL.LU R6, [R1+0x2844] ;  /* 0x0028440001067983 */ /* 0x000ea40000300800 */
[----:B--2---:R-:W-:Y:S02]  /*3d9c0*/  IMAD R6, R6, 0x100, R10 ;  /* 0x0000010006067824 */ /* 0x004fe400078e020a */
[----:B------:R-:W2:-:S15]  /*3d9d0*/  LDL.LU R10, [R1+0x2840] ;  /* 0x00284000010a7983 */ /* 0x000e9e0000300800 */
[----:B------:R-:W-:-:S01]  /*3d9e0*/  NOP ;  /* 0x0000000000007918 */ /* 0x000fc20000000000 */
[----:B------:R-:W-:Y:S04]  /*3d9f0*/  STL.64 [R1+0x440], R20 ;  /* 0x0004401401007387 */ /* 0x000fe80000100a00 */
[----:B------:R0:W-:Y:S04]  /*3da00*/  STL.64 [R1+0x448], R22 ;  /* 0x0004481601007387 */ /* 0x0001e80000100a00 */
[----:B0-----:R-:W4:Y:S04]  /*3da10*/  LDL.LU.64 R22, [R1+0x2838] ;  /* 0x0028380001167983 */ /* 0x001f280000300a00 */
[----:B------:R-:W4:Y:S01]  /*3da20*/  LDL.LU.64 R20, [R1+0x2830] ;  /* 0x0028300001147983 */ /* 0x000f220000300a00 */
[----:B------:R-:W-:-:S02]  /*3da30*/  F2FP.F16.E4M3.UNPACK_B R11, R11 ;  /* 0x0000000bff0b723e */ /* 0x000fc400020006ff */
[----:B------:R-:W-:Y:S02]  /*3da40*/  F2FP.F16.E4M3.UNPACK_B R8, R8 ;  /* 0x00000008ff08723e */ /* 0x000fe400020006ff */
[----:B------:R-:W-:-:S07]  /*3da50*/  F2FP.F16.E4M3.UNPACK_B R9, R9 ;  /* 0x00000009ff09723e */ /* 0x000fce00020006ff */
[----:B---3--:R-:W-:Y:S01]  /*3da60*/  HMMA.16816.F32 R24, R16, R8, R24 ;  /* 0x000000081018723c */ /* 0x008fe20000001818 */
[----:B------:R-:W-:Y:S04]  /*3da70*/  STL.64 [R1+0x27f8], R14 ;  /* 0x0027f80e01007387 */ /* 0x000fe80000100a00 */
[----:B------:R0:W-:Y:S04]  /*3da80*/  STL.64 [R1+0x27f0], R12 ;  /* 0x0027f00c01007387 */ /* 0x0001e80000100a00 */
[----:B0-----:R-:W3:Y:S04]  /*3da90*/  LDL.LU R12, [R1+0x4f0] ;  /* 0x0004f000010c7983 */ /* 0x001ee80000300800 */
[----:B------:R-:W3:Y:S04]  /*3daa0*/  LDL.LU R13, [R1+0x4f4] ;  /* 0x0004f400010d7983 */ /* 0x000ee80000300800 */
[----:B------:R-:W3:Y:S04]  /*3dab0*/  LDL.LU R14, [R1+0x4f8] ;  /* 0x0004f800010e7983 */ /* 0x000ee80000300800 */
[----:B------:R-:W3:Y:S01]  /*3dac0*/  LDL.LU R15, [R1+0x4fc] ;  /* 0x0004fc00010f7983 */ /* 0x000ee20000300800 */
[----:B--2---:R-:W-:-:S07]  /*3dad0*/  F2FP.F16.E4M3.UNPACK_B R10, R10 ;  /* 0x0000000aff0a723e */ /* 0x004fce00020006ff */
[----:B----4-:R-:W-:-:S15]  /*3dae0*/  HMMA.16816.F32 R20, R16, R10, R20 ;  /* 0x0000000a1014723c */ /* 0x010fde0000001814 */
[----:B------:R-:W-:-:S08]  /*3daf0*/  NOP ;  /* 0x0000000000007918 */ /* 0x000fd00000000000 */
[----:B------:R0:W-:Y:S04]  /*3db00*/  STL.64 [R1+0x470], R20 ;  /* 0x0004701401007387 */ /* 0x0001e80000100a00 */
[----:B------:R-:W-:Y:S04]  /*3db10*/  STL.64 [R1+0x478], R22 ;  /* 0x0004781601007387 */ /* 0x000fe80000100a00 */
[----:B0-----:R-:W2:Y:S04]  /*3db20*/  LDL.LU.64 R20, [R1+0x2828] ;  /* 0x0028280001147983 */ /* 0x001ea80000300a00 */
[----:B------:R-:W-:Y:S04]  /*3db30*/  STL [R1+0x27c8], R11 ;  /* 0x0027c80b01007387 */ /* 0x000fe80000100800 */
[----:B------:R-:W-:Y:S04]  /*3db40*/  STL.64 [R1+0x540], R24 ;  /* 0x0005401801007387 */ /* 0x000fe80000100a00 */
[----:B------:R0:W-:Y:S04]  /*3db50*/  STL.64 [R1+0x548], R26 ;  /* 0x0005481a01007387 */ /* 0x0001e80000100a00 */
[----:B0-----:R-:W4:Y:S04]  /*3db60*/  LDL.LU.64 R26, [R1+0x2820] ;  /* 0x00282000011a7983 */ /* 0x001f280000300a00 */
[----:B------:R-:W4:Y:S01]  /*3db70*/  LDL.LU.64 R24, [R1+0x2818] ;  /* 0x0028180001187983 */ /* 0x000f220000300a00 */
[----:B------:R-:W-:Y:S01]  /*3db80*/  IMAD R7, R2, 0x100, R7 ;  /* 0x0000010002077824 */ /* 0x000fe200078e0207 */
[----:B------:R-:W-:-:S02]  /*3db90*/  F2FP.F16.E4M3.UNPACK_B R2, R3 ;  /* 0x00000003ff02723e */ /* 0x000fc400020006ff */
[----:B------:R-:W-:-:S07]  /*3dba0*/  F2FP.F16.E4M3.UNPACK_B R3, R29 ;  /* 0x0000001dff03723e */ /* 0x000fce00020006ff */
[----:B----4-:R-:W-:-:S15]  /*3dbb0*/  HMMA.16816.F32 R24, R16, R2, R24 ;  /* 0x000000021018723c */ /* 0x010fde0000001818 */
[----:B------:R-:W-:-:S08]  /*3dbc0*/  NOP ;  /* 0x0000000000007918 */ /* 0x000fd00000000000 */
[----:B------:R-:W-:Y:S04]  /*3dbd0*/  STL.64 [R1+0x530], R24 ;  /* 0x0005301801007387 */ /* 0x000fe80000100a00 */
[----:B------:R0:W-:Y:S04]  /*3dbe0*/  STL.64 [R1+0x538], R26 ;  /* 0x0005381a01007387 */ /* 0x0001e80000100a00 */
[----:B0-----:R-:W4:Y:S04]  /*3dbf0*/  LDL.LU.64 R26, [R1+0x2810] ;  /* 0x00281000011a7983 */ /* 0x001f280000300a00 */
[----:B------:R-:W4:Y:S01]  /*3dc00*/  LDL.LU.64 R24, [R1+0x2808] ;  /* 0x0028080001187983 */ /* 0x000f220000300a00 */
[----:B------:R-:W-:-:S02]  /*3dc10*/  F2FP.F16.E4M3.UNPACK_B R22, R28 ;  /* 0x0000001cff16723e */ /* 0x000fc400020006ff */
[----:B------:R-:W-:Y:S02]  /*3dc20*/  F2FP.F16.E4M3.UNPACK_B R23, R0 ;  /* 0x00000000ff17723e */ /* 0x000fe400020006ff */
[----:B------:R-:W-:Y:S02]  /*3dc30*/  F2FP.F16.E4M3.UNPACK_B R4, R4 ;  /* 0x00000004ff04723e */ /* 0x000fe400020006ff */
[----:B------:R-:W-:Y:S02]  /*3dc40*/  F2FP.F16.E4M3.UNPACK_B R5, R5 ;  /* 0x00000005ff05723e */ /* 0x000fe400020006ff */
[----:B------:R-:W-:Y:S02]  /*3dc50*/  F2FP.F16.E4M3.UNPACK_B R6, R6 ;  /* 0x00000006ff06723e */ /* 0x000fe400020006ff */
[----:B------:R-:W-:Y:S01]  /*3dc60*/  F2FP.F16.E4M3.UNPACK_B R7, R7 ;  /* 0x00000007ff07723e */ /* 0x000fe200020006ff */
[----:B----4-:R-:W-:Y:S01]  /*3dc70*/  HMMA.16816.F32 R16, R16, R22, R24 ;  /* 0x000000161010723c */ /* 0x010fe20000001818 */
[----:B------:R-:W3:Y:S04]  /*3dc80*/  LDL.LU.64 R24, [R1+0x2800] ;  /* 0x0028000001187983 */ /* 0x000ee80000300a00 */
[----:B------:R-:W4:-:S15]  /*3dc90*/  LDL.LU R11, [R1+0x898] ;  /* 0x00089800010b7983 */ /* 0x000f1e0000300800 */
[----:B------:R-:W-:-:S03]  /*3dca0*/  NOP ;  /* 0x0000000000007918 */ /* 0x000fc60000000000 */
[----:B------:R-:W-:Y:S04]  /*3dcb0*/  STL.64 [R1+0x4b0], R16 ;  /* 0x0004b01001007387 */ /* 0x000fe80000100a00 */
[----:B------:R-:W-:Y:S01]  /*3dcc0*/  STL.64 [R1+0x4b8], R18 ;  /* 0x0004b81201007387 */ /* 0x000fe20000100a00 */
[----:B---3--:R-:W-:Y:S03]  /*3dcd0*/  HMMA.16816.F32 R12, R4, R24, R12 ;  /* 0x00000018040c723c */ /* 0x008fe6000000180c */
[----:B----4-:R-:W-:-:S15]  /*3dce0*/  STL.64 [R1+0x27d8], R10 ;  /* 0x0027d80a01007387 */ /* 0x010fde0000100a00 */
[----:B------:R-:W-:-:S05]  /*3dcf0*/  NOP ;  /* 0x0000000000007918 */ /* 0x000fca0000000000 */
[----:B------:R-:W-:Y:S04]  /*3dd00*/  STL.64 [R1+0x500], R12 ;  /* 0x0005000c01007387 */ /* 0x000fe80000100a00 */
[----:B------:R-:W-:Y:S04]  /*3dd10*/  STL.64 [R1+0x508], R14 ;  /* 0x0005080e01007387 */ /* 0x000fe80000100a00 */
[----:B------:R0:W-:Y:S04]  /*3dd20*/  STL.64 [R1+0x27d0], R8 ;  /* 0x0027d00801007387 */ /* 0x0001e80000100a00 */
[----:B0-----:R-:W3:Y:S04]  /*3dd30*/  LDL.LU R8, [R1+0x480] ;  /* 0x0004800001087983 */ /* 0x001ee80000300800 */
[----:B------:R-:W3:Y:S04]  /*3dd40*/  LDL.LU R9, [R1+0x484] ;  /* 0x0004840001097983 */ /* 0x000ee80000300800 */
[----:B------:R-:W4:Y:S04]  /*3dd50*/  LDL.LU R10, [R1+0x488] ;  /* 0x00048800010a7983 */ /* 0x000f280000300800 */
[----:B------:R-:W4:Y:S04]  /*3dd60*/  LDL.LU R11, [R1+0x48c] ;  /* 0x00048c00010b7983 */ /* 0x000f280000300800 */
[----:B------:R-:W2:Y:S04]  /*3dd70*/  LDL.LU R12, [R1+0x4d0] ;  /* 0x0004d000010c7983 */ /* 0x000ea80000300800 */
[----:B------:R-:W2:Y:S04]  /*3dd80*/  LDL.LU R13, [R1+0x4d4] ;  /* 0x0004d400010d7983 */ /* 0x000ea80000300800 */
[----:B------:R-:W2:Y:S04]  /*3dd90*/  LDL.LU R14, [R1+0x4d8] ;  /* 0x0004d800010e7983 */ /* 0x000ea80000300800 */
        /* <DEDUP_REMOVED lines=8> */
[----:B------:R-:W4:Y:S04]  /*3de20*/  LDL.LU R17, [R1+0x8a0] ;  /* 0x0008a00001117983 */ /* 0x000f280000300800 */
[----:B------:R-:W4:Y:S04]  /*3de30*/  LDL.LU R18, [R1+0x89c] ;  /* 0x00089c0001127983 */ /* 0x000f280000300800 */
[----:B------:R0:W-:Y:S04]  /*3de40*/  STL.64 [R1+0x27a0], R24 ;  /* 0x0027a01801007387 */ /* 0x0001e80000100a00 */
[----:B0-----:R-:W3:Y:S04]  /*3de50*/  LDL.LU R24, [R1+0x380] ;  /* 0x0003800001187983 */ /* 0x001ee80000300800 */
[----:B------:R-:W3:Y:S04]  /*3de60*/  LDL.LU R25, [R1+0x384] ;  /* 0x0003840001197983 */ /* 0x000ee80000300800 */
[----:B------:R-:W4:Y:S04]  /*3de70*/  LDL.LU R26, [R1+0x388] ;  /* 0x00038800011a7983 */ /* 0x000f280000300800 */
[----:B------:R-:W4:Y:S04]  /*3de80*/  LDL.LU R27, [R1+0x38c] ;  /* 0x00038c00011b7983 */ /* 0x000f280000300800 */
[----:B------:R-:W3:Y:S04]  /*3de90*/  LDL.LU R19, [R1+0x8c8] ;  /* 0x0008c80001137983 */ /* 0x000ee80000300800 */
[----:B------:R-:W3:Y:S04]  /*3dea0*/  LDL.LU R29, [R1+0x8a4] ;  /* 0x0008a400011d7983 */ /* 0x000ee80000300800 */
[----:B------:R-:W3:Y:S04]  /*3deb0*/  LDL.LU R28, [R1+0x8d0] ;  /* 0x0008d000011c7983 */ /* 0x000ee80000300800 */
[----:B------:R-:W3:Y:S01]  /*3dec0*/  LDL.LU R0, [R1+0x8cc] ;  /* 0x0008cc0001007983 */ /* 0x000ee20000300800 */
[C---:B--2---:R-:W-:Y:S03]  /*3ded0*/  HMMA.16816.F32 R12, R4.reuse, R20, R12 ;  /* 0x00000014040c723c */ /* 0x044fe6000000180c */
[----:B----4-:R-:W-:Y:S04]  /*3dee0*/  STL.64 [R1+0x27b0], R26 ;  /* 0x0027b01a01007387 */ /* 0x010fe80000100a00 */
[----:B---3--:R0:W-:Y:S04]  /*3def0*/  STL.64 [R1+0x27a8], R24 ;  /* 0x0027a81801007387 */ /* 0x0081e80000100a00 */
[----:B0-----:R-:W2:Y:S04]  /*3df00*/  LDL.LU R24, [R1+0x3a0] ;  /* 0x0003a00001187983 */ /* 0x001ea80000300800 */
[----:B------:R-:W2:Y:S04]  /*3df10*/  LDL.LU R25, [R1+0x3a4] ;  /* 0x0003a40001197983 */ /* 0x000ea80000300800 */
[----:B------:R-:W3:Y:S04]  /*3df20*/  LDL.LU R26, [R1+0x3a8] ;  /* 0x0003a800011a7983 */ /* 0x000ee80000300800 */
[----:B------:R-:W3:Y:S04]  /*3df30*/  LDL.LU R27, [R1+0x3ac] ;  /* 0x0003ac00011b7983 */ /* 0x000ee80000300800 */
[----:B---3--:R-:W-:Y:S04]  /*3df40*/  STL.64 [R1+0x27c0], R26 ;  /* 0x0027c01a01007387 */ /* 0x008fe80000100a00 */
        /* <DEDUP_REMOVED lines=20> */
[----:B------:R-:W2:Y:S04]  /*3e090*/  LDL.LU.64 R8, [R1+0x27d0] ;  /* 0x0027d00001087983 */ /* 0x000ea80000300a00 */
[----:B------:R-:W-:Y:S04]  /*3e0a0*/  STL.64 [R1+0x2788], R14 ;  /* 0x0027880e01007387 */ /* 0x000fe80000100a00 */
[----:B------:R0:W-:Y:S04]  /*3e0b0*/  STL.64 [R1+0x2780], R12 ;  /* 0x0027800c01007387 */ /* 0x0001e80000100a00 */
[----:B0-----:R-:W4:Y:S04]  /*3e0c0*/  LDL.LU R12, [R1+0x460] ;  /* 0x00046000010c7983 */ /* 0x001f280000300800 */
[----:B------:R-:W4:Y:S04]  /*3e0d0*/  LDL.LU R13, [R1+0x464] ;  /* 0x00046400010d7983 */ /* 0x000f280000300800 */
[----:B------:R-:W4:Y:S04]  /*3e0e0*/  LDL.LU R14, [R1+0x468] ;  /* 0x00046800010e7983 */ /* 0x000f280000300800 */
[----:B------:R-:W4:Y:S01]  /*3e0f0*/  LDL.LU R15, [R1+0x46c] ;  /* 0x00046c00010f7983 */ /* 0x000f220000300800 */
[----:B---3--:R-:W-:-:S03]  /*3e100*/  IMAD R16, R16, 0x100, R11 ;  /* 0x0000010010107824 */ /* 0x008fc600078e020b */
[----:B------:R-:W4:Y:S02]  /*3e110*/  LDL.LU R11, [R1+0x27c8] ;  /* 0x0027c800010b7983 */ /* 0x000f240000300800 */
[----:B----4-:R-:W-:-:S15]  /*3e120*/  HMMA.16816.F32 R12, R4, R10, R12 ;  /* 0x0000000a040c723c */ /* 0x010fde000000180c */
[----:B------:R-:W-:-:S08]  /*3e130*/  NOP ;  /* 0x0000000000007918 */ /* 0x000fd00000000000 */
[----:B------:R0:W-:Y:S04]  /*3e140*/  STL.64 [R1+0x4c0], R12 ;  /* 0x0004c00c01007387 */ /* 0x0001e80000100a00 */
[----:B------:R1:W-:Y:S04]  /*3e150*/  STL.64 [R1+0x4c8], R14 ;  /* 0x0004c80e01007387 */ /* 0x0003e80000100a00 */
[----:B0-----:R-:W3:Y:S04]  /*3e160*/  LDL.LU R12, [R1+0x360] ;  /* 0x00036000010c7983 */ /* 0x001ee80000300800 */
[----:B------:R-:W3:Y:S04]  /*3e170*/  LDL.LU R13, [R1+0x364] ;  /* 0x00036400010d7983 */ /* 0x000ee80000300800 */
[----:B-1----:R-:W4:Y:S04]  /*3e180*/  LDL.LU R14, [R1+0x368] ;  /* 0x00036800010e7983 */ /* 0x002f280000300800 */
[----:B------:R-:W4:Y:S01]  /*3e190*/  LDL.LU R15, [R1+0x36c] ;  /* 0x00036c00010f7983 */ /* 0x000f220000300800 */
[----:B--2---:R-:W-:Y:S01]  /*3e1a0*/  HMMA.16816.F32 R24, R4, R8, R24 ;  /* 0x000000080418723c */ /* 0x004fe20000001818 */
        /* <DEDUP_REMOVED lines=9> */
[----:B------:R-:W-:Y:S04]  /*3e240*/  STL [R1+0x276c], R11 ;  /* 0x00276c0b01007387 */ /* 0x000fe80000100800 */
[----:B------:R-:W3:Y:S04]  /*3e250*/  LDL.LU R28, [R1+0x8e8] ;  /* 0x0008e800011c7983 */ /* 0x000ee80000300800 */
[----:B------:R-:W4:Y:S04]  /*3e260*/  LDL.LU R29, [R1+0x8ec] ;  /* 0x0008ec00011d7983 */ /* 0x000f280000300800 */
        /* <DEDUP_REMOVED lines=9> */
[----:B------:R-:W2:Y:S01]  /*3e300*/  LDL.LU.64 R24, [R1+0x27a8] ;  /* 0x0027a80001187983 */ /* 0x000ea20000300a00 */
[----:B------:R-:W-:-:S02]  /*3e310*/  F2FP.F16.E4M3.UNPACK_B R16, R16 ;  /* 0x00000010ff10723e */ /* 0x000fc400020006ff */
[----:B------:R-:W-:Y:S02]  /*3e320*/  F2FP.F16.E4M3.UNPACK_B R17, R17 ;  /* 0x00000011ff11723e */ /* 0x000fe400020006ff */
[----:B------:R-:W-:Y:S02]  /*3e330*/  F2FP.F16.E4M3.UNPACK_B R18, R18 ;  /* 0x00000012ff12723e */ /* 0x000fe400020006ff */
[----:B------:R-:W-:Y:S01]  /*3e340*/  F2FP.F16.E4M3.UNPACK_B R19, R19 ;  /* 0x00000013ff13723e */ /* 0x000fe200020006ff */
[----:B--2---:R-:W-:Y:S01]  /*3e350*/  HMMA.16816.F32 R4, R4, R22, R24 ;  /* 0x000000160404723c */ /* 0x004fe20000001818 */
[----:B------:R-:W2:Y:S04]  /*3e360*/  LDL.LU.64 R24, [R1+0x27a0] ;  /* 0x0027a00001187983 */ /* 0x000ea80000300a00 */
[----:B------:R-:W3:Y:S01]  /*3e370*/  LDL.LU R11, [R1+0x8d8] ;  /* 0x0008d800010b7983 */ /* 0x000ee20000300800 */
[----:B--2---:R-:W-:Y:S03]  /*3e380*/  HMMA.16816.F32 R12, R16, R24, R12 ;  /* 0x00000018100c723c */ /* 0x004fe6000000180c */
[----:B---3--:R-:W-:-:S14]  /*3e390*/  STL.64 [R1+0x2778], R10 ;  /* 0x0027780a01007387 */ /* 0x008fdc0000100a00 */
[----:B------:R-:W-:Y:S04]  /*3e3a0*/  STL.64 [R1+0x4a0], R4 ;  /* 0x0004a00401007387 */ /* 0x000fe80000100a00 */
[----:B------:R-:W-:Y:S04]  /*3e3b0*/  STL.64 [R1+0x4a8], R6 ;  /* 0x0004a80601007387 */ /* 0x000fe80000100a00 */
[----:B------:R0:W-:Y:S04]  /*3e3c0*/  STL.64 [R1+0x2770], R8 ;  /* 0x0027700801007387 */ /* 0x0001e80000100a00 */
        /* <DEDUP_REMOVED lines=8> */
[----:B------:R-:W4:Y:S04]  /*3e450*/  LDL.LU R7, [R1+0x8f0] ;  /* 0x0008f00001077983 */ /* 0x000f280000300800 */
[----:B------:R-:W-:Y:S04]  /*3e460*/  STL.64 [R1+0x490], R12 ;  /* 0x0004900c01007387 */ /* 0x000fe80000100a00 */
[----:B------:R0:W-:Y:S04]  /*3e470*/  STL.64 [R1+0x498], R14 ;  /* 0x0004980e01007387 */ /* 0x0001e80000100a00 */
[----:B0-----:R-:W2:Y:S04]  /*3e480*/  LDL.LU.64 R14, [R1+0x2798] ;  /* 0x00279800010e7983 */ /* 0x001ea80000300a00 */
[----:B------:R-:W2:Y:S04]  /*3e490*/  LDL.LU.64 R12, [R1+0x2790] ;  /* 0x00279000010c7983 */ /* 0x000ea80000300a00 */
[----:B------:R0:W-:Y:S04]  /*3e4a0*/  STL.64 [R1+0x2738], R24 ;  /* 0x0027381801007387 */ /* 0x0001e80000100a00 */
[----:B0-----:R-:W3:Y:S04]  /*3e4b0*/  LDL.LU R24, [R1+0x330] ;  /* 0x0003300001187983 */ /* 0x001ee80000300800 */
[----:B------:R-:W3:Y:S04]  /*3e4c0*/  LDL.LU R25, [R1+0x334] ;  /* 0x0003340001197983 */ /* 0x000ee80000300800 */
[----:B------:R-:W3:Y:S04]  /*3e4d0*/  LDL.LU R26, [R1+0x338] ;  /* 0x00033800011a7983 */ /* 0x000ee80000300800 */
[----:B------:R-:W3:Y:S01]  /*3e4e0*/  LDL.LU R27, [R1+0x33c] ;  /* 0x00033c00011b7983 */ /* 0x000ee20000300800 */
[----:B--2---:R-:W-:-:S15]  /*3e4f0*/  HMMA.16816.F32 R12, R16, R20, R12 ;  /* 0x00000014100c723c */ /* 0x004fde000000180c */
        /* <DEDUP_REMOVED lines=11> */
[C---:B---3--:R-:W-:Y:S06]  /*3e5b0*/  HMMA.16816.F32 R24, R16.reuse, R14, R24 ;  /* 0x0000000e1018723c */ /* 0x048fec0000001818 */
[----:B--2---:R-:W-:Y:S01]  /*3e5c0*/  HMMA.16816.F32 R8, R16, R12, R8 ;  /* 0x0000000c1008723c */ /* 0x004fe20000001808 */
[----:B----4-:R-:W-:Y:S04]  /*3e5d0*/  STL.64 [R1+0x2760], R22 ;  /* 0x0027601601007387 */ /* 0x010fe80000100a00 */
[----:B------:R0:W-:Y:S04]  /*3e5e0*/  STL.64 [R1+0x2758], R20 ;  /* 0x0027581401007387 */ /* 0x0001e80000100a00 */
[----:B0-----:R-:W2:Y:S04]  /*3e5f0*/  LDL.LU R20, [R1+0x100] ;  /* 0x0001000001147983 */ /* 0x001ea80000300800 */
[----:B------:R-:W2:Y:S04]  /*3e600*/  LDL.LU R21, [R1+0x104] ;  /* 0x0001040001157983 */ /* 0x000ea80000300800 */
[----:B------:R-:W2:Y:S04]  /*3e610*/  LDL.LU R22, [R1+0x108] ;  /* 0x0001080001167983 */ /* 0x000ea80000300800 */
[----:B------:R-:W2:Y:S04]  /*3e620*/  LDL.LU R23, [R1+0x10c] ;  /* 0x00010c0001177983 */ /* 0x000ea80000300800 */
[----:B------:R0:W-:Y:S04]  /*3e630*/  STL.64 [R1+0x460], R24 ;  /* 0x0004601801007387 */ /* 0x0001e80000100a00 */
[----:B------:R1:W-:Y:S04]  /*3e640*/  STL.64 [R1+0x468], R26 ;  /* 0x0004681a01007387 */ /* 0x0003e80000100a00 */
[----:B0-----:R-:W3:Y:S04]  /*3e650*/  LDL.LU R24, [R1+0xf0] ;  /* 0x0000f00001187983 */ /* 0x001ee80000300800 */
[----:B------:R-:W3:Y:S04]  /*3e660*/  LDL.LU R25, [R1+0xf4] ;  /* 0x0000f40001197983 */ /* 0x000ee80000300800 */
[----:B-1----:R-:W3:Y:S04]  /*3e670*/  LDL.LU R26, [R1+0xf8] ;  /* 0x0000f800011a7983 */ /* 0x002ee80000300800 */
[----:B------:R-:W3:Y:S04]  /*3e680*/  LDL.LU R27, [R1+0xfc] ;  /* 0x0000fc00011b7983 */ /* 0x000ee80000300800 */
[----:B------:R-:W-:Y:S04]  /*3e690*/  STL.64 [R1+0x450], R8 ;  /* 0x0004500801007387 */ /* 0x000fe80000100a00 */
[----:B------:R0:W-:Y:S04]  /*3e6a0*/  STL.64 [R1+0x458], R10 ;  /* 0x0004580a01007387 */ /* 0x0001e80000100a00 */
[----:B0-----:R-:W4:Y:S04]  /*3e6b0*/  LDL.LU.64 R10, [R1+0x2778] ;  /* 0x00277800010a7983 */ /* 0x001f280000300a00 */
[----:B------:R-:W3:Y:S04]  /*3e6c0*/  LDL.LU.64 R8, [R1+0x2770] ;  /* 0x0027700001087983 */ /* 0x000ee80000300a00 */
[----:B------:R-:W-:Y:S04]  /*3e6d0*/  STL.64 [R1+0x2730], R14 ;  /* 0x0027300e01007387 */ /* 0x000fe80000100a00 */
[----:B------:R0:W-:Y:S04]  /*3e6e0*/  STL.64 [R1+0x2728], R12 ;  /* 0x0027280c01007387 */ /* 0x0001e80000100a00 */
[----:B0-----:R-:W3:Y:S04]  /*3e6f0*/  LDL.LU R12, [R1+0xe0] ;  /* 0x0000e000010c7983 */ /* 0x001ee80000300800 */
[----:B------:R-:W3:Y:S04]  /*3e700*/  LDL.LU R13, [R1+0xe4] ;  /* 0x0000e400010d7983 */ /* 0x000ee80000300800 */
[----:B------:R-:W3:Y:S04]  /*3e710*/  LDL.LU R14, [R1+0xe8] ;  /* 0x0000e800010e7983 */ /* 0x000ee80000300800 */
[----:B------:R-:W3:Y:S01]  /*3e720*/  LDL.LU R15, [R1+0xec] ;  /* 0x0000ec00010f7983 */ /* 0x000ee20000300800 */
[----:B----4-:R-:W-:-:S03]  /*3e730*/  IMAD R4, R4, 0x100, R11 ;  /* 0x0000010004047824 */ /* 0x010fc600078e020b */
[----:B------:R-:W2:Y:S01]  /*3e740*/  LDL.LU R11, [R1+0x276c] ;  /* 0x00276c00010b7983 */ /* 0x000ea20000300800 */
[----:B------:R-:W-:-:S03]  /*3e750*/  IMAD R5, R5, 0x100, R0 ;  /* 0x0000010005057824 */ /* 0x000fc600078e0200 */
[----:B------:R-:W4:Y:S01]  /*3e760*/  LDL.LU R0, [R1+0x2768] ;  /* 0x0027680001007983 */ /* 0x000f220000300800 */
[----:B--2---:R-:W-:-:S15]  /*3e770*/  HMMA.16816.F32 R20, R16, R10, R20 ;  /* 0x0000000a1014723c */ /* 0x004fde0000001814 */
[----:B------:R-:W-:-:S08]  /*3e780*/  NOP ;  /* 0x0000000000007918 */ /* 0x000fd00000000000 */
[----:B------:R-:W-:Y:S04]  /*3e790*/  STL.64 [R1+0x430], R20 ;  /* 0x0004301401007387 */ /* 0x000fe80000100a00 */
[----:B------:R0:W-:Y:S04]  /*3e7a0*/  STL.64 [R1+0x438], R22 ;  /* 0x0004381601007387 */ /* 0x0001e80000100a00 */
[----:B0-----:R-:W3:Y:S04]  /*3e7b0*/  LDL.LU.64 R22, [R1+0x2760] ;  /* 0x0027600001167983 */ /* 0x001ee80000300a00 */
[----:B------:R-:W3:Y:S01]  /*3e7c0*/  LDL.LU.64 R20, [R1+0x2758] ;  /* 0x0027580001147983 */ /* 0x000ee20000300a00 */
[----:B------:R-:W-:-:S03]  /*3e7d0*/  IMAD R6, R6, 0x100, R28 ;  /* 0x0000010006067824 */ /* 0x000fc600078e021c */
[----:B------:R-:W2:Y:S01]  /*3e7e0*/  LDL.LU R28, [R1+0x2750] ;  /* 0x00275000011c7983 */ /* 0x000ea20000300800 */
[----:B---3--:R-:W-:-:S15]  /*3e7f0*/  HMMA.16816.F32 R20, R16, R8, R20 ;  /* 0x000000081014723c */ /* 0x008fde0000001814 */
[----:B------:R-:W-:-:S08]  /*3e800*/  NOP ;  /* 0x0000000000007918 */ /* 0x000fd00000000000 */
[----:B------:R-:W-:Y:S04]  /*3e810*/  STL.64 [R1+0x420], R20 ;  /* 0x0004201401007387 */ /* 0x000fe80000100a00 */
[----:B------:R0:W-:Y:S04]  /*3e820*/  STL.64 [R1+0x428], R22 ;  /* 0x0004281601007387 */ /* 0x0001e80000100a00 */
[----:B0-----:R-:W3:Y:S04]  /*3e830*/  LDL.LU.64 R22, [R1+0x2748] ;  /* 0x0027480001167983 */ /* 0x001ee80000300a00 */
[----:B------:R-:W4:Y:S04]  /*3e840*/  LDL.LU.64 R20, [R1+0x2740] ;  /* 0x0027400001147983 */ /* 0x000f280000300a00 */
[----:B------:R-:W-:Y:S04]  /*3e850*/  STL.64 [R1+0x2710], R10 ;  /* 0x0027100a01007387 */ /* 0x000fe80000100a00 */
[----:B------:R0:W-:Y:S04]  /*3e860*/  STL.64 [R1+0x2708], R8 ;  /* 0x0027080801007387 */ /* 0x0001e80000100a00 */
[----:B0-----:R-:W2:Y:S04]  /*3e870*/  LDL.LU R8, [R1+0x150] ;  /* 0x0001500001087983 */ /* 0x001ea80000300800 */
[----:B------:R-:W2:Y:S04]  /*3e880*/  LDL.LU R9, [R1+0x154] ;  /* 0x0001540001097983 */ /* 0x000ea80000300800 */
[----:B------:R-:W2:Y:S04]  /*3e890*/  LDL.LU R10, [R1+0x158] ;  /* 0x00015800010a7983 */ /* 0x000ea80000300800 */
[----:B------:R-:W2:Y:S02]  /*3e8a0*/  LDL.LU R11, [R1+0x15c] ;  /* 0x00015c00010b7983 */ /* 0x000ea40000300800 */
[----:B--2---:R-:W-:-:S15]  /*3e8b0*/  HMMA.16816.F32 R8, R16, R2, R8 ;  /* 0x000000021008723c */ /* 0x004fde0000001808 */
[----:B------:R-:W-:-:S08]  /*3e8c0*/  NOP ;  /* 0x0000000000007918 */ /* 0x000fd00000000000 */
[----:B------:R0:W-:Y:S04]  /*3e8d0*/  STL.64 [R1+0x400], R8 ;  /* 0x0004000801007387 */ /* 0x0001e80000100a00 */
[----:B------:R1:W-:Y:S04]  /*3e8e0*/  STL.64 [R1+0x408], R10 ;  /* 0x0004080a01007387 */ /* 0x0003e80000100a00 */
[----:B0-----:R-:W2:Y:S04]  /*3e8f0*/  LDL.LU R8, [R1+0xb0] ;  /* 0x0000b00001087983 */ /* 0x001ea80000300800 */
[----:B------:R-:W2:Y:S04]  /*3e900*/  LDL.LU R9, [R1+0xb4] ;  /* 0x0000b40001097983 */ /* 0x000ea80000300800 */
[----:B-1----:R-:W4:Y:S04]  /*3e910*/  LDL.LU R10, [R1+0xb8] ;  /* 0x0000b800010a7983 */ /* 0x002f280000300800 */
[----:B------:R-:W4:Y:S01]  /*3e920*/  LDL.LU R11, [R1+0xbc] ;  /* 0x0000bc00010b7983 */ /* 0x000f220000300800 */
[----:B---3--:R-:W-:Y:S01]  /*3e930*/  HMMA.16816.F32 R16, R16, R22, R24 ;  /* 0x000000161010723c */ /* 0x008fe20000001818 */
[----:B------:R-:W-:-:S02]  /*3e940*/  IMAD R7, R29, 0x100, R7 ;  /* 0x000001001d077824 */ /* 0x000fc400078e0207 */
[----:B----4-:R-:W-:Y:S04]  /*3e950*/  STL.64 [R1+0x2720], R10 ;  /* 0x0027200a01007387 */ /* 0x010fe80000100a00 */
[----:B--2---:R0:W-:Y:S04]  /*3e960*/  STL.64 [R1+0x2718], R8 ;  /* 0x0027180801007387 */ /* 0x0041e80000100a00 */
[----:B0-----:R-:W2:Y:S04]  /*3e970*/  LDL.LU R8, [R1+0xc0] ;  /* 0x0000c00001087983 */ /* 0x001ea80000300800 */
[----:B------:R-:W2:Y:S04]  /*3e980*/  LDL.LU R9, [R1+0xc4] ;  /* 0x0000c40001097983 */ /* 0x000ea80000300800 */
[----:B------:R-:W2:Y:S04]  /*3e990*/  LDL.LU R10, [R1+0xc8] ;  /* 0x0000c800010a7983 */ /* 0x000ea80000300800 */
[----:B------:R-:W2:Y:S04]  /*3e9a0*/  LDL.LU R11, [R1+0xcc] ;  /* 0x0000cc00010b7983 */ /* 0x000ea80000300800 */
[----:B------:R-:W3:Y:S01]  /*3e9b0*/  LDL.LU.64 R24, [R1+0x2738] ;  /* 0x0027380001187983 */ /* 0x000ee20000300a00 */
[----:B------:R-:W-:-:S02]  /*3e9c0*/  F2FP.F16.E4M3.UNPACK_B R4, R4 ;  /* 0x00000004ff04723e */ /* 0x000fc400020006ff */
[----:B------:R-:W-:Y:S02]  /*3e9d0*/  F2FP.F16.E4M3.UNPACK_B R5, R5 ;  /* 0x00000005ff05723e */ /* 0x000fe400020006ff */
[----:B------:R-:W-:Y:S02]  /*3e9e0*/  F2FP.F16.E4M3.UNPACK_B R6, R6 ;  /* 0x00000006ff06723e */ /* 0x000fe400020006ff */
[----:B------:R-:W-:Y:S01]  /*3e9f0*/  F2FP.F16.E4M3.UNPACK_B R7, R7 ;  /* 0x00000007ff07723e */ /* 0x000fe200020006ff */
        /* <DEDUP_REMOVED lines=10> */
[----:B0-----:R-:W2:Y:S04]  /*3eaa0*/  LDL.LU.64 R14, [R1+0x2730] ;  /* 0x00273000010e7983 */ /* 0x001ea80000300a00 */
[----:B------:R-:W3:Y:S04]  /*3eab0*/  LDL.LU.64 R12, [R1+0x2728] ;  /* 0x00272800010c7983 */ /* 0x000ee80000300a00 */
[----:B------:R-:W2:Y:S01]  /*3eac0*/  LDL.LU R26, [R1+0x908] ;  /* 0x00090800011a7983 */ /* 0x000ea20000300800 */
[----:B----4-:R-:W-:Y:S01]  /*3ead0*/  HMMA.16816.F32 R16, R4, R20, R16 ;  /* 0x000000140410723c */ /* 0x010fe20000001810 */
[----:B------:R-:W-:-:S02]  /*3eae0*/  IMAD.MOV.U32 R27, RZ, RZ, R0 ;  /* 0x000000ffff1b7224 */ /* 0x000fc400078e0000 */
[----:B--2---:R-:W-:-:S15]  /*3eaf0*/  STL [R1+0x2700], R26 ;  /* 0x0027001a01007387 */ /* 0x004fde0000100800 */
[----:B------:R-:W-:-:S05]  /*3eb00*/  NOP ;  /* 0x0000000000007918 */ /* 0x000fca0000000000 */
[----:B------:R-:W-:Y:S04]  /*3eb10*/  STL.64 [R1+0x3c0], R16 ;  /* 0x0003c01001007387 */ /* 0x000fe80000100a00 */
[----:B------:R-:W-:Y:S04]  /*3eb20*/  STL.64 [R1+0x3c8], R18 ;  /* 0x0003c81201007387 */ /* 0x000fe80000100a00 */
[----:B------:R0:W-:Y:S04]  /*3eb30*/  STL.64 [R1+0x26f8], R24 ;  /* 0x0026f81801007387 */ /* 0x0001e80000100a00 */
[----:B0-----:R-:W2:Y:S04]  /*3eb40*/  LDL.LU R24, [R1+0xa0] ;  /* 0x0000a00001187983 */ /* 0x001ea80000300800 */
[----:B------:R-:W2:Y:S04]  /*3eb50*/  LDL.LU R25, [R1+0xa4] ;  /* 0x0000a40001197983 */ /* 0x000ea80000300800 */
[----:B------:R-:W4:Y:S04]  /*3eb60*/  LDL.LU R16, [R1+0x8f8] ;  /* 0x0008f80001107983 */ /* 0x000f280000300800 */
[----:B------:R-:W4:Y:S04]  /*3eb70*/  LDL.LU R17, [R1+0x8f4] ;  /* 0x0008f40001117983 */ /* 0x000f280000300800 */
[----:B------:R-:W4:Y:S04]  /*3eb80*/  LDL.LU R18, [R1+0x900] ;  /* 0x0009000001127983 */ /* 0x000f280000300800 */
[----:B------:R-:W4:Y:S01]  /*3eb90*/  LDL.LU R19, [R1+0x8fc] ;  /* 0x0008fc0001137983 */ /* 0x000f220000300800 */
[----:B------:R-:W-:-:S03]  /*3eba0*/  IMAD.MOV.U32 R26, RZ, RZ, R28 ;  /* 0x000000ffff1a7224 */ /* 0x000fc600078e001c */
[----:B------:R-:W4:Y:S04]  /*3ebb0*/  LDL.LU R29, [R1+0x904] ;  /* 0x00090400011d7983 */ /* 0x000f280000300800 */
[----:B------:R-:W4:Y:S04]  /*3ebc0*/  LDL.LU R28, [R1+0x910] ;  /* 0x00091000011c7983 */ /* 0x000f280000300800 */
[----:B------:R-:W4:Y:S04]  /*3ebd0*/  LDL.LU R0, [R1+0x90c] ;  /* 0x00090c0001007983 */ /* 0x000f280000300800 */
[----:B------:R-:W-:Y:S04]  /*3ebe0*/  STL.64 [R1+0x26e0], R22 ;  /* 0x0026e01601007387 */ /* 0x000fe80000100a00 */
[----:B------:R0:W-:Y:S04]  /*3ebf0*/  STL.64 [R1+0x26d8], R20 ;  /* 0x0026d81401007387 */ /* 0x0001e80000100a00 */
[----:B0-----:R-:W3:Y:S04]  /*3ec00*/  LDL.LU R20, [R1+0x130] ;  /* 0x0001300001147983 */ /* 0x001ee80000300800 */
[----:B------:R-:W3:Y:S04]  /*3ec10*/  LDL.LU R21, [R1+0x134] ;  /* 0x0001340001157983 */ /* 0x000ee80000300800 */
[----:B------:R-:W2:Y:S04]  /*3ec20*/  LDL.LU R22, [R1+0x138] ;  /* 0x0001380001167983 */ /* 0x000ea80000300800 */
[----:B------:R-:W2:Y:S01]  /*3ec30*/  LDL.LU R23, [R1+0x13c] ;  /* 0x00013c0001177983 */ /* 0x000ea20000300800 */
[C---:B------:R-:W-:Y:S03]  /*3ec40*/  HMMA.16816.F32 R8, R4.reuse, R14, R8 ;  /* 0x0000000e0408723c */ /* 0x040fe60000001808 */
[----:B--2---:R-:W-:Y:S04]  /*3ec50*/  STL.64 [R1+0x26f0], R22 ;  /* 0x0026f01601007387 */ /* 0x004fe80000100a00 */
        /* <DEDUP_REMOVED lines=22> */
[C---:B--2---:R-:W-:Y:S01]  /*3edc0*/  HMMA.16816.F32 R20, R4.reuse, R8, R20 ;  /* 0x000000080414723c */ /* 0x044fe20000001814 */
[----:B----4-:R-:W-:Y:S04]  /*3edd0*/  STL.64 [R1+0x26d0], R14 ;  /* 0x0026d00e01007387 */ /* 0x010fe80000100a00 */
[----:B------:R0:W-:Y:S04]  /*3ede0*/  STL.64 [R1+0x26c8], R12 ;  /* 0x0026c80c01007387 */ /* 0x0001e80000100a00 */
[----:B0-----:R-:W2:Y:S04]  /*3edf0*/  LDL.LU R12, [R1+0x90] ;  /* 0x00009000010c7983 */ /* 0x001ea80000300800 */
[----:B------:R-:W2:Y:S04]  /*3ee00*/  LDL.LU R13, [R1+0x94] ;  /* 0x00009400010d7983 */ /* 0x000ea80000300800 */
[----:B------:R-:W2:Y:S04]  /*3ee10*/  LDL.LU R14, [R1+0x98] ;  /* 0x00009800010e7983 */ /* 0x000ea80000300800 */
[----:B------:R-:W2:Y:S04]  /*3ee20*/  LDL.LU R15, [R1+0x9c] ;  /* 0x00009c00010f7983 */ /* 0x000ea80000300800 */
[----:B------:R-:W-:Y:S04]  /*3ee30*/  STL.64 [R1+0x380], R24 ;  /* 0x0003801801007387 */ /* 0x000fe80000100a00 */
[----:B------:R0:W-:Y:S04]  /*3ee40*/  STL [R1+0x388], R26 ;  /* 0x0003881a01007387 */ /* 0x0001e80000100800 */
[----:B0-----:R-:W3:Y:S04]  /*3ee50*/  LDL.LU R26, [R1+0x2700] ;  /* 0x00270000011a7983 */ /* 0x001ee80000300800 */
[----:B------:R-:W4:Y:S04]  /*3ee60*/  LDL.LU.64 R24, [R1+0x26f8] ;  /* 0x0026f80001187983 */ /* 0x000f280000300a00 */
[----:B------:R-:W-:Y:S04]  /*3ee70*/  STL [R1+0x2694], R11 ;  /* 0x0026940b01007387 */ /* 0x000fe80000100800 */
        /* <DEDUP_REMOVED lines=10> */
[----:B------:R-:W-:-:S02]  /*3ef20*/  IMAD R16, R17, 0x100, R16 ;  /* 0x0000010011107824 */ /* 0x000fc400078e0210 */
[----:B------:R-:W-:Y:S02]  /*3ef30*/  IMAD R17, R19, 0x100, R18 ;  /* 0x0000010013117824 */ /* 0x000fe400078e0212 */
[----:B---3--:R-:W-:Y:S02]  /*3ef40*/  IMAD R18, R29, 0x100, R26 ;  /* 0x000001001d127824 */ /* 0x008fe400078e021a */
[----:B------:R-:W-:Y:S01]  /*3ef50*/  IMAD R19, R0, 0x100, R28 ;  /* 0x0000010000137824 */ /* 0x000fe200078e021c */
[----:B--2---:R-:W-:Y:S01]  /*3ef60*/  HMMA.16816.F32 R4, R4, R22, R12 ;  /* 0x000000160404723c */ /* 0x004fe2000000180c */
[----:B------:R-:W4:Y:S04]  /*3ef70*/  LDL.LU.64 R14, [R1+0x26d0] ;  /* 0x0026d000010e7983 */ /* 0x000f280000300a00 */
[----:B------:R-:W4:Y:S01]  /*3ef80*/  LDL.LU.64 R12, [R1+0x26c8] ;  /* 0x0026c800010c7983 */ /* 0x000f220000300a00 */
[----:B------:R-:W-:-:S02]  /*3ef90*/  F2FP.F16.E4M3.UNPACK_B R16, R16 ;  /* 0x00000010ff10723e */ /* 0x000fc400020006ff */
[----:B------:R-:W-:Y:S02]  /*3efa0*/  F2FP.F16.E4M3.UNPACK_B R17, R17 ;  /* 0x00000011ff11723e */ /* 0x000fe400020006ff */
[----:B------:R-:W-:Y:S02]  /*3efb0*/  F2FP.F16.E4M3.UNPACK_B R18, R18 ;  /* 0x00000012ff12723e */ /* 0x000fe400020006ff */
[----:B------:R-:W-:-:S07]  /*3efc0*/  F2FP.F16.E4M3.UNPACK_B R19, R19 ;  /* 0x00000013ff13723e */ /* 0x000fce00020006ff */
[----:B----4-:R-:W-:-:S15]  /*3efd0*/  HMMA.16816.F32 R12, R16, R24, R12 ;  /* 0x00000018100c723c */ /* 0x010fde000000180c */
[----:B------:R-:W-:-:S08]  /*3efe0*/  NOP ;  /* 0x0000000000007918 */ /* 0x000fd00000000000 */
[----:B------:R-:W-:Y:S04]  /*3eff0*/  STL.64 [R1+0x290], R12 ;  /* 0x0002900c01007387 */ /* 0x000fe80000100a00 */
[----:B------:R-:W-:Y:S04]  /*3f000*/  STL.64 [R1+0x330], R4 ;  /* 0x0003300401007387 */ /* 0x000fe80000100a00 */
[----:B------:R0:W-:Y:S04]  /*3f010*/  STL.64 [R1+0x338], R6 ;  /* 0x0003380601007387 */ /* 0x0001e80000100a00 */
[----:B------:R-:W-:Y:S04]  /*3f020*/  STL [R1+0x298], R14 ;  /* 0x0002980e01007387 */ /* 0x000fe80000100800 */
[----:B0-----:R-:W2:Y:S04]  /*3f030*/  LDL.LU R6, [R1+0x924] ;  /* 0x0009240001067983 */ /* 0x001ea80000300800 */
[----:B------:R-:W3:Y:S04]  /*3f040*/  LDL.LU R7, [R1+0x930] ;  /* 0x0009300001077983 */ /* 0x000ee80000300800 */
[----:B------:R-:W3:Y:S04]  /*3f050*/  LDL.LU R28, [R1+0x92c] ;  /* 0x00092c00011c7983 */ /* 0x000ee80000300800 */
[----:B------:R-:W-:Y:S04]  /*3f060*/  STL [R1+0x2658], R27 ;  /* 0x0026581b01007387 */ /* 0x000fe80000100800 */
[----:B------:R0:W-:Y:S01]  /*3f070*/  STL.64 [R1+0x2650], R24 ;  /* 0x0026501801007387 */ /* 0x0001e20000100a00 */
[----:B------:R-:W-:-:S03]  /*3f080*/  IMAD.MOV.U32 R0, RZ, RZ, R15 ;  /* 0x000000ffff007224 */ /* 0x000fc600078e000f */
[----:B0-----:R-:W4:Y:S04]  /*3f090*/  LDL.LU R24, [R1+0x30] ;  /* 0x0000300001187983 */ /* 0x001f280000300800 */
[----:B------:R-:W4:Y:S04]  /*3f0a0*/  LDL.LU R25, [R1+0x34] ;  /* 0x0000340001197983 */ /* 0x000f280000300800 */
[----:B------:R-:W2:Y:S04]  /*3f0b0*/  LDL.LU R26, [R1+0x38] ;  /* 0x00003800011a7983 */ /* 0x000ea80000300800 */
[----:B------:R-:W2:Y:S04]  /*3f0c0*/  LDL.LU R27, [R1+0x3c] ;  /* 0x00003c00011b7983 */ /* 0x000ea80000300800 */
[----:B------:R-:W3:Y:S04]  /*3f0d0*/  LDL.LU R12, [R1+0x70] ;  /* 0x00007000010c7983 */ /* 0x000ee80000300800 */
[----:B------:R-:W3:Y:S04]  /*3f0e0*/  LDL.LU R13, [R1+0x74] ;  /* 0x00007400010d7983 */ /* 0x000ee80000300800 */
[----:B------:R-:W3:Y:S04]  /*3f0f0*/  LDL.LU R14, [R1+0x78] ;  /* 0x00007800010e7983 */ /* 0x000ee80000300800 */
[----:B------:R-:W3:Y:S04]  /*3f100*/  LDL.LU R15, [R1+0x7c] ;  /* 0x00007c00010f7983 */ /* 0x000ee80000300800 */
[----:B------:R-:W4:Y:S04]  /*3f110*/  LDL.LU R11, [R1+0x918] ;  /* 0x00091800010b7983 */ /* 0x000f280000300800 */
[----:B----4-:R-:W-:Y:S04]  /*3f120*/  STL.64 [R1+0x26a0], R10 ;  /* 0x0026a00a01007387 */ /* 0x010fe80000100a00 */
[----:B------:R0:W-:Y:S04]  /*3f130*/  STL.64 [R1+0x2698], R8 ;  /* 0x0026980801007387 */ /* 0x0001e80000100a00 */
[----:B0-----:R-:W4:Y:S04]  /*3f140*/  LDL.LU R8, [R1+0x50] ;  /* 0x0000500001087983 */ /* 0x001f280000300800 */
[----:B------:R-:W4:Y:S04]  /*3f150*/  LDL.LU R9, [R1+0x54] ;  /* 0x0000540001097983 */ /* 0x000f280000300800 */
[----:B------:R-:W2:Y:S04]  /*3f160*/  LDL.LU R10, [R1+0x58] ;  /* 0x00005800010a7983 */ /* 0x000ea80000300800 */
[----:B------:R-:W2:Y:S04]  /*3f170*/  LDL.LU R11, [R1+0x5c] ;  /* 0x00005c00010b7983 */ /* 0x000ea80000300800 */
[----:B--2---:R-:W-:Y:S04]  /*3f180*/  STL.64 [R1+0x26b0], R10 ;  /* 0x0026b00a01007387 */ /* 0x004fe80000100a00 */
[----:B----4-:R0:W-:Y:S04]  /*3f190*/  STL.64 [R1+0x26a8], R8 ;  /* 0x0026a80801007387 */ /* 0x0101e80000100a00 */
[----:B0-----:R-:W2:Y:S04]  /*3f1a0*/  LDL.LU R8, [R1+0x60] ;  /* 0x0000600001087983 */ /* 0x001ea80000300800 */
[----:B------:R-:W2:Y:S04]  /*3f1b0*/  LDL.LU R9, [R1+0x64] ;  /* 0x0000640001097983 */ /* 0x000ea80000300800 */
[----:B------:R-:W2:Y:S04]  /*3f1c0*/  LDL.LU R10, [R1+0x68] ;  /* 0x00006800010a7983 */ /* 0x000ea80000300800 */
[----:B------:R-:W2:Y:S04]  /*3f1d0*/  LDL.LU R11, [R1+0x6c] ;  /* 0x00006c00010b7983 */ /* 0x000ea80000300800 */
[----:B------:R-:W4:Y:S04]  /*3f1e0*/  LDL.LU R4, [R1+0x914] ;  /* 0x0009140001047983 */ /* 0x000f280000300800 */
[----:B------:R-:W4:Y:S04]  /*3f1f0*/  LDL.LU R29, [R1+0x920] ;  /* 0x00092000011d7983 */ /* 0x000f280000300800 */
[----:B------:R-:W4:Y:S04]  /*3f200*/  LDL.LU R5, [R1+0x91c] ;  /* 0x00091c0001057983 */ /* 0x000f280000300800 */
[----:B------:R-:W-:Y:S04]  /*3f210*/  STL.64 [R1+0x2668], R26 ;  /* 0x0026681a01007387 */ /* 0x000fe80000100a00 */
[----:B------:R0:W-:Y:S04]  /*3f220*/  STL.64 [R1+0x2660], R24 ;  /* 0x0026601801007387 */ /* 0x0001e80000100a00 */
        /* <DEDUP_REMOVED lines=17> */
[----:B------:R-:W-:Y:S04]  /*3f340*/  STL [R1+0x2344], R0 ;  /* 0x0023440001007387 */ /* 0x000fe80000100800 */
[----:B------:R-:W-:Y:S04]  /*3f350*/  STL.64 [R1+0x270], R12 ;  /* 0x0002700c01007387 */ /* 0x000fe80000100a00 */
[----:B------:R0:W-:Y:S04]  /*3f360*/  STL.64 [R1+0x278], R14 ;  /* 0x0002780e01007387 */ /* 0x0001e80000100a00 */
[----:B0-----:R-:W3:Y:S04]  /*3f370*/  LDL.LU.64 R14, [R1+0x26c0] ;  /* 0x0026c000010e7983 */ /* 0x001ee80000300a00 */
[----:B------:R-:W4:Y:S01]  /*3f380*/  LDL.LU.64 R12, [R1+0x26b8] ;  /* 0x0026b800010c7983 */ /* 0x000f220000300a00 */
[----:B---3--:R-:W-:-:S15]  /*3f390*/  HMMA.16816.F32 R8, R16, R14, R8 ;  /* 0x0000000e1008723c */ /* 0x008fde0000001808 */
[----:B------:R-:W-:-:S08]  /*3f3a0*/  NOP ;  /* 0x0000000000007918 */ /* 0x000fd00000000000 */
[----:B------:R-:W-:Y:S04]  /*3f3b0*/  STL.64 [R1+0x250], R8 ;  /* 0x0002500801007387 */ /* 0x000fe80000100a00 */
[----:B------:R0:W-:Y:S01]  /*3f3c0*/  STL [R1+0x258], R10 ;  /* 0x0002580a01007387 */ /* 0x0001e20000100800 */
[----:B------:R-:W-:-:S03]  /*3f3d0*/  IMAD.MOV.U32 R0, RZ, RZ, R11 ;  /* 0x000000ffff007224 */ /* 0x000fc600078e000b */
[----:B0-----:R-:W4:Y:S04]  /*3f3e0*/  LDL.LU.64 R10, [R1+0x26b0] ;  /* 0x0026b000010a7983 */ /* 0x001f280000300a00 */
[----:B------:R-:W4:Y:S04]  /*3f3f0*/  LDL.LU.64 R8, [R1+0x26a8] ;  /* 0x0026a80001087983 */ /* 0x000f280000300a00 */
[----:B------:R0:W-:Y:S04]  /*3f400*/  STL [R1+0x24b8], R0 ;  /* 0x0024b80001007387 */ /* 0x0001e80000100800 */
[----:B0-----:R-:W3:Y:S01]  /*3f410*/  LDL.LU R0, [R1+0x928] ;  /* 0x0009280001007983 */ /* 0x001ee20000300800 */
[----:B----4-:R-:W-:-:S15]  /*3f420*/  HMMA.16816.F32 R8, R16, R12, R8 ;  /* 0x0000000c1008723c */ /* 0x010fde0000001808 */
[----:B------:R-:W-:-:S08]  /*3f430*/  NOP ;  /* 0x0000000000007918 */ /* 0x000fd00000000000 */
        /* <DEDUP_REMOVED lines=19> */
[----:B------:R-:W3:Y:S04]  /*3f570*/  LDL.LU.64 R24, [R1+0x2680] ;  /* 0x0026800001187983 */ /* 0x000ee80000300a00 */
[----:B------:R-:W-:Y:S01]  /*3f580*/  STL [R1+0x2618], R11 ;  /* 0x0026180b01007387 */ /* 0x000fe20000100800 */
        /* <DEDUP_REMOVED lines=12> */
[----:B------:R-:W-:-:S02]  /*3f650*/  IMAD R6, R6, 0x100, R0 ;  /* 0x0000010006067824 */ /* 0x000fc400078e0200 */
[----:B------:R-:W-:Y:S01]  /*3f660*/  IMAD R7, R28, 0x100, R7 ;  /* 0x000001001c077824 */ /* 0x000fe200078e0207 */
[----:B------:R-:W3:Y:S04]  /*3f670*/  LDL.LU R0, [R1+0x950] ;  /* 0x0009500001007983 */ /* 0x000ee80000300800 */
[----:B------:R-:W3:Y:S01]  /*3f680*/  LDL.LU R28, [R1+0x94c] ;  /* 0x00094c00011c7983 */ /* 0x000ee20000300800 */
[----:B------:R-:W-:Y:S01]  /*3f690*/  F2FP.F16.E4M3.UNPACK_B R4, R4 ;  /* 0x00000004ff04723e */ /* 0x000fe200020006ff */
[----:B--2---:R-:W-:Y:S02]  /*3f6a0*/  HMMA.16816.F32 R16, R16, R22, R24 ;  /* 0x000000161010723c */ /* 0x004fe40000001818 */
[----:B------:R-:W2:Y:S04]  /*3f6b0*/  LDL.LU R27, [R1+0x2658] ;  /* 0x00265800011b7983 */ /* 0x000ea80000300800 */
[----:B------:R-:W4:Y:S01]  /*3f6c0*/  LDL.LU.64 R24, [R1+0x2650] ;  /* 0x0026500001187983 */ /* 0x000f220000300a00 */
[----:B------:R-:W-:-:S02]  /*3f6d0*/  F2FP.F16.E4M3.UNPACK_B R5, R5 ;  /* 0x00000005ff05723e */ /* 0x000fc400020006ff */
[----:B------:R-:W-:Y:S02]  /*3f6e0*/  F2FP.F16.E4M3.UNPACK_B R6, R6 ;  /* 0x00000006ff06723e */ /* 0x000fe400020006ff */
[----:B------:R-:W-:-:S12]  /*3f6f0*/  F2FP.F16.E4M3.UNPACK_B R7, R7 ;  /* 0x00000007ff07723e */ /* 0x000fd800020006ff */
[----:B------:R-:W-:Y:S04]  /*3f700*/  STL.64 [R1+0x190], R16 ;  /* 0x0001901001007387 */ /* 0x000fe80000100a00 */
[----:B------:R0:W-:Y:S04]  /*3f710*/  STL.64 [R1+0x198], R18 ;  /* 0x0001981201007387 */ /* 0x0001e80000100a00 */
[----:B0-----:R-:W3:Y:S04]  /*3f720*/  LDL.LU R18, [R1+0x948] ;  /* 0x0009480001127983 */ /* 0x001ee80000300800 */
[----:B------:R-:W3:Y:S01]  /*3f730*/  LDL.LU R19, [R1+0x944] ;  /* 0x0009440001137983 */ /* 0x000ee20000300800 */
[----:B----4-:R-:W-:-:S15]  /*3f740*/  HMMA.16816.F32 R12, R4, R24, R12 ;  /* 0x00000018040c723c */ /* 0x010fde000000180c */
[----:B------:R-:W-:-:S08]  /*3f750*/  NOP ;  /* 0x0000000000007918 */ /* 0x000fd00000000000 */
[----:B------:R-:W-:Y:S04]  /*3f760*/  STL.64 [R1+0x170], R12 ;  /* 0x0001700c01007387 */ /* 0x000fe80000100a00 */
[----:B------:R0:W-:Y:S01]  /*3f770*/  STL.64 [R1+0x178], R14 ;  /* 0x0001780e01007387 */ /* 0x0001e20000100a00 */
[----:B------:R-:W-:-:S03]  /*3f780*/  IMAD.MOV.U32 R26, RZ, RZ, R15 ;  /* 0x000000ffff1a7224 */ /* 0x000fc600078e000f */
[----:B0-----:R-:W4:Y:S04]  /*3f790*/  LDL.LU.64 R14, [R1+0x2648] ;  /* 0x00264800010e7983 */ /* 0x001f280000300a00 */
[----:B------:R-:W3:Y:S04]  /*3f7a0*/  LDL.LU.64 R12, [R1+0x2640] ;  /* 0x00264000010c7983 */ /* 0x000ee80000300a00 */
[----:B------:R-:W2:Y:S04]  /*3f7b0*/  LDL.LU R11, [R1+0x938] ;  /* 0x00093800010b7983 */ /* 0x000ea80000300800 */
[----:B--2---:R-:W-:Y:S04]  /*3f7c0*/  STL.64 [R1+0x2628], R10 ;  /* 0x0026280a01007387 */ /* 0x004fe80000100a00 */
[----:B------:R0:W-:Y:S04]  /*3f7d0*/  STL.64 [R1+0x2620], R8 ;  /* 0x0026200801007387 */ /* 0x0001e80000100a00 */
[----:B0-----:R-:W2:Y:S04]  /*3f7e0*/  LDL.LU R8, [R1+0x180] ;  /* 0x0001800001087983 */ /* 0x001ea80000300800 */
[----:B------:R-:W2:Y:S04]  /*3f7f0*/  LDL.LU R9, [R1+0x184] ;  /* 0x0001840001097983 */ /* 0x000ea80000300800 */
[----:B------:R-:W4:Y:S04]  /*3f800*/  LDL.LU R10, [R1+0x188] ;  /* 0x00018800010a7983 */ /* 0x000f280000300800 */
[----:B------:R-:W4:Y:S04]  /*3f810*/  LDL.LU R11, [R1+0x18c] ;  /* 0x00018c00010b7983 */ /* 0x000f280000300800 */
[----:B----4-:R-:W-:Y:S04]  /*3f820*/  STL.64 [R1+0x2638], R10 ;  /* 0x0026380a01007387 */ /* 0x010fe80000100a00 */
[----:B--2---:R0:W-:Y:S04]  /*3f830*/  STL.64 [R1+0x2630], R8 ;  /* 0x0026300801007387 */ /* 0x0041e80000100a00 */
[----:B0-----:R-:W2:Y:S04]  /*3f840*/  LDL.LU R8, [R1] ;  /* 0x0000000001087983 */ /* 0x001ea80000300800 */
[----:B------:R-:W2:Y:S04]  /*3f850*/  LDL.LU R9, [R1+0x4] ;  /* 0x0000040001097983 */ /* 0x000ea80000300800 */
[----:B------:R-:W2:Y:S04]  /*3f860*/  LDL.LU R10, [R1+0x8] ;  /* 0x00000800010a7983 */ /* 0x000ea80000300800 */
[----:B------:R-:W2:Y:S04]  /*3f870*/  LDL.LU R11, [R1+0xc] ;  /* 0x00000c00010b7983 */ /* 0x000ea80000300800 */
[----:B------:R-:W4:Y:S04]  /*3f880*/  LDL.LU R16, [R1+0x934] ;  /* 0x0009340001107983 */ /* 0x000f280000300800 */
[----:B------:R-:W4:Y:S04]  /*3f890*/  LDL.LU R17, [R1+0x93c] ;  /* 0x00093c0001117983 */ /* 0x000f280000300800 */
[----:B------:R-:W-:Y:S04]  /*3f8a0*/  STL.64 [R1+0x25f0], R26 ;  /* 0x0025f01a01007387 */ /* 0x000fe80000100a00 */
[----:B------:R0:W-:Y:S04]  /*3f8b0*/  STL.64 [R1+0x25e8], R24 ;  /* 0x0025e81801007387 */ /* 0x0001e80000100a00 */
[----:B0-----:R-:W3:Y:S04]  /*3f8c0*/  LDL.LU R24, [R1+0x10] ;  /* 0x0000100001187983 */ /* 0x001ee80000300800 */
[----:B------:R-:W3:Y:S04]  /*3f8d0*/  LDL.LU R25, [R1+0x14] ;  /* 0x0000140001197983 */ /* 0x000ee80000300800 */
[----:B------:R-:W3:Y:S04]  /*3f8e0*/  LDL.LU R26, [R1+0x18] ;  /* 0x00001800011a7983 */ /* 0x000ee80000300800 */
[----:B------:R-:W3:Y:S04]  /*3f8f0*/  LDL.LU R27, [R1+0x1c] ;  /* 0x00001c00011b7983 */ /* 0x000ee80000300800 */
[----:B------:R-:W-:Y:S04]  /*3f900*/  STL.64 [R1+0x2600], R22 ;  /* 0x0026001601007387 */ /* 0x000fe80000100a00 */
[----:B------:R0:W-:Y:S01]  /*3f910*/  STL.64 [R1+0x25f8], R20 ;  /* 0x0025f81401007387 */ /* 0x0001e20000100a00 */
[----:B---3--:R-:W-:-:S15]  /*3f920*/  HMMA.16816.F32 R24, R4, R20, R24 ;  /* 0x000000140418723c */ /* 0x008fde0000001818 */
[----:B------:R-:W-:-:S08]  /*3f930*/  NOP ;  /* 0x0000000000007918 */ /* 0x000fd00000000000 */
[----:B------:R-:W-:Y:S04]  /*3f940*/  STL.64 [R1+0x160], R24 ;  /* 0x0001601801007387 */ /* 0x000fe80000100a00 */
[----:B------:R1:W-:Y:S04]  /*3f950*/  STL.64 [R1+0x168], R26 ;  /* 0x0001681a01007387 */ /* 0x0003e80000100a00 */
[----:B0-----:R-:W3:Y:S04]  /*3f960*/  LDL.LU R20, [R1+0x1c0] ;  /* 0x0001c00001147983 */ /* 0x001ee80000300800 */
[----:B------:R-:W3:Y:S04]  /*3f970*/  LDL.LU R21, [R1+0x1c4] ;  /* 0x0001c40001157983 */ /* 0x000ee80000300800 */
[----:B------:R-:W4:Y:S04]  /*3f980*/  LDL.LU R22, [R1+0x1c8] ;  /* 0x0001c80001167983 */ /* 0x000f280000300800 */
[----:B------:R-:W4:Y:S01]  /*3f990*/  LDL.LU R23, [R1+0x1cc] ;  /* 0x0001cc0001177983 */ /* 0x000f220000300800 */
[----:B--2---:R-:W-:Y:S01]  /*3f9a0*/  HMMA.16816.F32 R8, R4, R14, R8 ;  /* 0x0000000e0408723c */ /* 0x004fe20000001808 */
[----:B-1----:R-:W-:-:S15]  /*3f9b0*/  IMAD.MOV.U32 R27, RZ, RZ, R29 ;  /* 0x000000ffff1b7224 */ /* 0x002fde00078e001d */
[----:B------:R-:W-:-:S08]  /*3f9c0*/  NOP ;  /* 0x0000000000007918 */ /* 0x000fd00000000000 */
[----:B------:R-:W-:Y:S01]  /*3f9d0*/  IMAD.MOV.U32 R29, RZ, RZ, R11 ;  /* 0x000000ffff1d7224 */ /* 0x000fe200078e000b */
        /* <DEDUP_REMOVED lines=9> */
[----:B------:R-:W-:Y:S04]  /*3fa70*/  STL.64 [R1+0x110], R8 ;  /* 0x0001100801007387 */ /* 0x000fe80000100a00 */
[----:B------:R0:W-:Y:S04]  /*3fa80*/  STL.64 [R1+0x118], R10 ;  /* 0x0001180a01007387 */ /* 0x0001e80000100a00 */
        /* <DEDUP_REMOVED lines=17> */
[----:B------:R-:W2:Y:S02]  /*3fba0*/  LDL.LU R11, [R1+0x2618] ;  /* 0x00261800010b7983 */ /* 0x000ea40000300800 */
[----:B--2---:R-:W-:-:S15]  /*3fbb0*/  HMMA.16816.F32 R20, R4, R10, R20 ;  /* 0x0000000a0414723c */ /* 0x004fde0000001814 */
[----:B------:R-:W-:-:S08]  /*3fbc0*/  NOP ;  /* 0x0000000000007918 */ /* 0x000fd00000000000 */
[----:B------:R-:W-:Y:S04]  /*3fbd0*/  STL.64 [R1+0xf0], R20 ;  /* 0x0000f01401007387 */ /* 0x000fe80000100a00 */
[----:B------:R0:W-:Y:S04]  /*3fbe0*/  STL.64 [R1+0xf8], R22 ;  /* 0x0000f81601007387 */ /* 0x0001e80000100a00 */
[----:B0-----:R-:W2:Y:S04]  /*3fbf0*/  LDL.LU.64 R22, [R1+0x2610] ;  /* 0x0026100001167983 */ /* 0x001ea80000300a00 */
[----:B------:R-:W2:Y:S01]  /*3fc00*/  LDL.LU.64 R20, [R1+0x2608] ;  /* 0x0026080001147983 */ /* 0x000ea20000300a00 */
[----:B---3--:R-:W-:Y:S01]  /*3fc10*/  HMMA.16816.F32 R12, R4, R2, R12 ;  /* 0x00000002040c723c */ /* 0x008fe2000000180c */
[----:B------:R-:W-:-:S02]  /*3fc20*/  IMAD R18, R19, 0x100, R18 ;  /* 0x0000010013127824 */ /* 0x000fc400078e0212 */
[----:B------:R-:W-:-:S15]  /*3fc30*/  IMAD R19, R28, 0x100, R0 ;  /* 0x000001001c137824 */ /* 0x000fde00078e0200 */
[----:B------:R-:W-:-:S06]  /*3fc40*/  NOP ;  /* 0x0000000000007918 */ /* 0x000fcc0000000000 */
[----:B------:R-:W-:Y:S01]  /*3fc50*/  IMAD.MOV.U32 R28, RZ, RZ, R15 ;  /* 0x000000ffff1c7224 */ /* 0x000fe200078e000f */
[----:B--2---:R-:W-:-:S15]  /*3fc60*/  HMMA.16816.F32 R20, R4, R8, R20 ;  /* 0x000000080414723c */ /* 0x004fde0000001814 */
[----:B------:R-:W-:-:S08]  /*3fc70*/  NOP ;  /* 0x0000000000007918 */ /* 0x000fd00000000000 */
[----:B------:R-:W-:Y:S04]  /*3fc80*/  STL.64 [R1+0x150], R20 ;  /* 0x0001501401007387 */ /* 0x000fe80000100a00 */
[----:B------:R0:W-:Y:S04]  /*3fc90*/  STL.64 [R1+0x158], R22 ;  /* 0x0001581601007387 */ /* 0x0001e80000100a00 */
[----:B0-----:R-:W2:Y:S04]  /*3fca0*/  LDL.LU.64 R22, [R1+0x2600] ;  /* 0x0026000001167983 */ /* 0x001ea80000300a00 */
[----:B------:R-:W3:Y:S04]  /*3fcb0*/  LDL.LU.64 R20, [R1+0x25f8] ;  /* 0x0025f80001147983 */ /* 0x000ee80000300a00 */
[----:B------:R-:W-:Y:S04]  /*3fcc0*/  STL [R1+0x25a4], R8 ;  /* 0x0025a40801007387 */ /* 0x000fe80000100800 */
[----:B------:R-:W-:Y:S04]  /*3fcd0*/  STL [R1+0x25a0], R9 ;  /* 0x0025a00901007387 */ /* 0x000fe80000100800 */
[----:B------:R0:W-:Y:S04]  /*3fce0*/  STL.64 [R1+0x140], R12 ;  /* 0x0001400c01007387 */ /* 0x0001e80000100a00 */
[----:B------:R1:W-:Y:S04]  /*3fcf0*/  STL.64 [R1+0x148], R14 ;  /* 0x0001480e01007387 */ /* 0x0003e80000100a00 */
[----:B0-----:R-:W4:Y:S04]  /*3fd00*/  LDL.LU R12, [R1+0x220] ;  /* 0x00022000010c7983 */ /* 0x001f280000300800 */
[----:B------:R-:W4:Y:S04]  /*3fd10*/  LDL.LU R13, [R1+0x224] ;  /* 0x00022400010d7983 */ /* 0x000f280000300800 */
[----:B-1----:R-:W3:Y:S04]  /*3fd20*/  LDL.LU R14, [R1+0x228] ;  /* 0x00022800010e7983 */ /* 0x002ee80000300800 */
        /* <DEDUP_REMOVED lines=8> */
[----:B------:R-:W-:Y:S04]  /*3fdb0*/  STL [R1+0x24d4], R28 ;  /* 0x0024d41c01007387 */ /* 0x000fe80000100800 */
[----:B------:R-:W3:Y:S04]  /*3fdc0*/  LDL.LU.64 R26, [R1+0x25f0] ;  /* 0x0025f000011a7983 */ /* 0x000ee80000300a00 */
[----:B------:R-:W2:Y:S04]  /*3fdd0*/  LDL.LU.64 R24, [R1+0x25e8] ;  /* 0x0025e80001187983 */ /* 0x000ea80000300a00 */
[----:B------:R0:W-:Y:S04]  /*3fde0*/  STL.64 [R1+0xe0], R4 ;  /* 0x0000e00401007387 */ /* 0x0001e80000100a00 */
[----:B------:R1:W-:Y:S04]  /*3fdf0*/  STL.64 [R1+0xe8], R6 ;  /* 0x0000e80601007387 */ /* 0x0003e80000100a00 */
[----:B0-----:R-:W4:Y:S04]  /*3fe00*/  LDL.LU R4, [R1+0x954] ;  /* 0x0009540001047983 */ /* 0x001f280000300800 */
[----:B------:R-:W4:Y:S04]  /*3fe10*/  LDL.LU R5, [R1+0x95c] ;  /* 0x00095c0001057983 */ /* 0x000f280000300800 */
[----:B------:R-:W3:Y:S04]  /*3fe20*/  LDL.LU R8, [R1+0x968] ;  /* 0x0009680001087983 */ /* 0x000ee80000300800 */
[----:B-1----:R-:W4:Y:S04]  /*3fe30*/  LDL.LU R6, [R1+0x964] ;  /* 0x0009640001067983 */ /* 0x002f280000300800 */
[----:B------:R-:W3:Y:S04]  /*3fe40*/  LDL.LU R9, [R1+0x970] ;  /* 0x0009700001097983 */ /* 0x000ee80000300800 */
[----:B------:R-:W-:Y:S01]  /*3fe50*/  STL.64 [R1+0x25b0], R10 ;  /* 0x0025b00a01007387 */ /* 0x000fe20000100a00 */
[----:B------:R-:W-:Y:S01]  /*3fe60*/  IMAD R17, R17, 0x100, R29 ;  /* 0x0000010011117824 */ /* 0x000fe200078e021d */
[----:B------:R-:W-:-:S02]  /*3fe70*/  F2FP.F16.E4M3.UNPACK_B R16, R16 ;  /* 0x00000010ff10723e */ /* 0x000fc400020006ff */
[----:B------:R-:W-:Y:S02]  /*3fe80*/  F2FP.F16.E4M3.UNPACK_B R18, R18 ;  /* 0x00000012ff12723e */ /* 0x000fe400020006ff */
[----:B------:R-:W-:Y:S02]  /*3fe90*/  F2FP.F16.E4M3.UNPACK_B R19, R19 ;  /* 0x00000013ff13723e */ /* 0x000fe400020006ff */
[----:B------:R-:W-:Y:S01]  /*3fea0*/  F2FP.F16.E4M3.UNPACK_B R17, R17 ;  /* 0x00000011ff11723e */ /* 0x000fe200020006ff */
        /* <DEDUP_REMOVED lines=12> */
[----:B------:R-:W3:Y:S04]  /*3ff70*/  LDL.LU R7, [R1+0x96c] ;  /* 0x00096c0001077983 */ /* 0x000ee80000300800 */
[----:B------:R-:W-:Y:S04]  /*3ff80*/  STL.64 [R1+0xd0], R12 ;  /* 0x0000d00c01007387 */ /* 0x000fe80000100a00 */
[----:B------:R0:W-:Y:S04]  /*3ff90*/  STL.64 [R1+0xd8], R14 ;  /* 0x0000d80e01007387 */ /* 0x0001e80000100a00 */
[----:B0-----:R-:W4:Y:S04]  /*3ffa0*/  LDL.LU.64 R14, [R1+0x25e0] ;  /* 0x0025e000010e7983 */ /* 0x001f280000300a00 */
[----:B------:R-:W4:Y:S04]  /*3ffb0*/  LDL.LU.64 R12, [R1+0x25d8] ;  /* 0x0025d800010c7983 */ /* 0x000f280000300a00 */
[----:B------:R-:W-:Y:S04]  /*3ffc0*/  STL.64 [R1+0x2588], R26 ;  /* 0x0025881a01007387 */ /* 0x000fe80000100a00 */
[----:B------:R0:W-:Y:S04]  /*3ffd0*/  STL.64 [R1+0x2580], R24 ;  /* 0x0025801801007387 */ /* 0x0001e80000100a00 */
[----:B0-----:R-:W3:Y:S04]  /*3ffe0*/  LDL.LU R24, [R1+0x280] ;  /* 0x0002800001187983 */ /* 0x001ee80000300800 */
[----:B------:R-:W3:Y:S04]  /*3fff0*/  LDL.LU R25, [R1+0x284] ;  /* 0x0002840001197983 */ /* 0x000ee80000300800 */
[----:B------:R-:W3:Y:S04]  /*40000*/  LDL.LU R26, [R1+0x288] ;  /* 0x00028800011a7983 */ /* 0x000ee80000300800 */
[----:B------:R-:W3:Y:S04]  /*40010*/  LDL.LU R27, [R1+0x28c] ;  /* 0x00028c00011b7983 */ /* 0x000ee80000300800 */
[----:B------:R-:W3:Y:S04]  /*40020*/  LDL.LU R28, [R1+0x98c] ;  /* 0x00098c00011c7983 */ /* 0x000ee80000300800 */
[----:B------:R-:W3:Y:S04]  /*40030*/  LDL.LU R29, [R1+0x588] ;  /* 0x00058800011d7983 */ /* 0x000ee80000300800 */
        /* <DEDUP_REMOVED lines=25> */
[----:B---3--:R-:W-:-:S02]  /*401d0*/  IMAD R4, R4, 0x100, R22 ;  /* 0x0000010004047824 */ /* 0x008fc400078e0216 */
[----:B------:R-:W-:Y:S01]  /*401e0*/  IMAD R5, R5, 0x100, R23 ;  /* 0x0000010005057824 */ /* 0x000fe200078e0217 */
[----:B0-----:R-:W3:Y:S04]  /*401f0*/  LDL.LU R12, [R1+0x2a0] ;  /* 0x0002a000010c7983 */ /* 0x001ee80000300800 */
[----:B------:R-:W3:Y:S04]  /*40200*/  LDL.LU R13, [R1+0x2a4] ;  /* 0x0002a400010d7983 */ /* 0x000ee80000300800 */
[----:B------:R-:W3:Y:S04]  /*40210*/  LDL.LU R14, [R1+0x2a8] ;  /* 0x0002a800010e7983 */ /* 0x000ee80000300800 */
[----:B------:R-:W3:Y:S04]  /*40220*/  LDL.LU R15, [R1+0x2ac] ;  /* 0x0002ac00010f7983 */ /* 0x000ee80000300800 */
[----:B------:R-:W3:Y:S01]  /*40230*/  LDL.LU R20, [R1+0x320] ;  /* 0x0003200001147983 */ /* 0x000ee20000300800 */
[----:B--2---:R-:W-:Y:S01]  /*40240*/  HMMA.16816.F32 R24, R16, R10, R24 ;  /* 0x0000000a1018723c */ /* 0x004fe20000001818 */
[----:B----4-:R-:W-:-:S02]  /*40250*/  IMAD R6, R6, 0x100, R8 ;  /* 0x0000010006067824 */ /* 0x010fc400078e0208 */
[----:B------:R-:W-:-:S15]  /*40260*/  IMAD R7, R7, 0x100, R9 ;  /* 0x0000010007077824 */ /* 0x000fde00078e0209 */
[----:B------:R-:W-:-:S05]  /*40270*/  NOP ;  /* 0x0000000000007918 */ /* 0x000fca0000000000 */
[----:B------:R0:W-:Y:S04]  /*40280*/  STL.64 [R1+0x90], R24 ;  /* 0x0000901801007387 */ /* 0x0001e80000100a00 */
[----:B------:R1:W-:Y:S04]  /*40290*/  STL.64 [R1+0x98], R26 ;  /* 0x0000981a01007387 */ /* 0x0003e80000100a00 */
[----:B------:R-:W2:Y:S04]  /*402a0*/  LDL.LU R21, [R1+0x324] ;  /* 0x0003240001157983 */ /* 0x000ea80000300800 */
[----:B------:R-:W2:Y:S04]  /*402b0*/  LDL.LU R22, [R1+0x328] ;  /* 0x0003280001167983 */ /* 0x000ea80000300800 */
[----:B------:R-:W2:Y:S04]  /*402c0*/  LDL.LU R23, [R1+0x32c] ;  /* 0x00032c0001177983 */ /* 0x000ea80000300800 */
[----:B0-----:R-:W4:Y:S04]  /*402d0*/  LDL.LU R24, [R1+0x310] ;  /* 0x0003100001187983 */ /* 0x001f280000300800 */
[----:B------:R-:W4:Y:S04]  /*402e0*/  LDL.LU R25, [R1+0x314] ;  /* 0x0003140001197983 */ /* 0x000f280000300800 */
[----:B-1----:R-:W4:Y:S04]  /*402f0*/  LDL.LU R26, [R1+0x318] ;  /* 0x00031800011a7983 */ /* 0x002f280000300800 */
[----:B------:R-:W4:Y:S04]  /*40300*/  LDL.LU R27, [R1+0x31c] ;  /* 0x00031c00011b7983 */ /* 0x000f280000300800 */
[----:B------:R-:W3:Y:S04]  /*40310*/  LDL.LU R8, [R1+0x25a4] ;  /* 0x0025a40001087983 */ /* 0x000ee80000300800 */
[----:B------:R-:W3:Y:S02]  /*40320*/  LDL.LU R9, [R1+0x25a0] ;  /* 0x0025a00001097983 */ /* 0x000ee40000300800 */
[----:B---3--:R-:W-:-:S15]  /*40330*/  HMMA.16816.F32 R12, R16, R8, R12 ;  /* 0x00000008100c723c */ /* 0x008fde000000180c */
[----:B------:R-:W-:-:S08]  /*40340*/  NOP ;  /* 0x0000000000007918 */ /* 0x000fd00000000000 */
        /* <DEDUP_REMOVED lines=16> */
[----:B------:R-:W3:Y:S04]  /*40450*/  LDL.LU R9, [R1+0x2d4] ;  /* 0x0002d40001097983 */ /* 0x000ee80000300800 */
[----:B------:R-:W4:Y:S04]  /*40460*/  LDL.LU R10, [R1+0x2d8] ;  /* 0x0002d800010a7983 */ /* 0x000f280000300800 */
[----:B------:R-:W4:Y:S04]  /*40470*/  LDL.LU R11, [R1+0x2dc] ;  /* 0x0002dc00010b7983 */ /* 0x000f280000300800 */
[----:B----4-:R-:W-:Y:S04]  /*40480*/  STL.64 [R1+0x2558], R10 ;  /* 0x0025580a01007387 */ /* 0x010fe80000100a00 */
[----:B---3--:R0:W-:Y:S04]  /*40490*/  STL.64 [R1+0x2550], R8 ;  /* 0x0025500801007387 */ /* 0x0081e80000100a00 */
        /* <DEDUP_REMOVED lines=8> */
[----:B----4-:R-:W-:Y:S03]  /*40520*/  HMMA.16816.F32 R16, R16, R22, R24 ;  /* 0x000000161010723c */ /* 0x010fe60000001818 */
[----:B------:R-:W4:Y:S04]  /*40530*/  LDL.LU.64 R26, [R1+0x2588] ;  /* 0x00258800011a7983 */ /* 0x000f280000300a00 */
[----:B------:R-:W2:-:S15]  /*40540*/  LDL.LU.64 R24, [R1+0x2580] ;  /* 0x0025800001187983 */ /* 0x000e9e0000300a00 */
[----:B------:R-:W-:-:S01]  /*40550*/  NOP ;  /* 0x0000000000007918 */ /* 0x000fc20000000000 */
[----:B------:R0:W-:Y:S04]  /*40560*/  STL.64 [R1+0x80], R16 ;  /* 0x0000801001007387 */ /* 0x0001e80000100a00 */
[----:B------:R1:W-:Y:S04]  /*40570*/  STL.64 [R1+0x88], R18 ;  /* 0x0000881201007387 */ /* 0x0003e80000100a00 */
[----:B0-----:R-:W3:Y:S04]  /*40580*/  LDL.LU R16, [R1+0x974] ;  /* 0x0009740001107983 */ /* 0x001ee80000300800 */
[----:B------:R-:W3:Y:S04]  /*40590*/  LDL.LU R17, [R1+0x97c] ;  /* 0x00097c0001117983 */ /* 0x000ee80000300800 */
[----:B-1----:R-:W4:Y:S04]  /*405a0*/  LDL.LU R18, [R1+0x984] ;  /* 0x0009840001127983 */ /* 0x002f280000300800 */
[----:B------:R-:W4:Y:S01]  /*405b0*/  LDL.LU R19, [R1+0x990] ;  /* 0x0009900001137983 */ /* 0x000f220000300800 */
[----:B------:R-:W-:-:S02]  /*405c0*/  F2FP.F16.E4M3.UNPACK_B R4, R4 ;  /* 0x00000004ff04723e */ /* 0x000fc400020006ff */
[----:B------:R-:W-:Y:S02]  /*405d0*/  F2FP.F16.E4M3.UNPACK_B R5, R5 ;  /* 0x00000005ff05723e */ /* 0x000fe400020006ff */
[----:B------:R-:W-:Y:S02]  /*405e0*/  F2FP.F16.E4M3.UNPACK_B R6, R6 ;  /* 0x00000006ff06723e */ /* 0x000fe400020006ff */
[----:B------:R-:W-:-:S07]  /*405f0*/  F2FP.F16.E4M3.UNPACK_B R7, R7 ;  /* 0x00000007ff07723e */ /* 0x000fce00020006ff */
[C---:B--2---:R-:W-:Y:S01]  /*40600*/  HMMA.16816.F32 R12, R4.reuse, R24, R12 ;  /* 0x00000018040c723c */ /* 0x044fe2000000180c */
        /* <DEDUP_REMOVED lines=9> */
[----:B------:R-:W3:Y:S04]  /*406a0*/  LDL.LU.64 R12, [R1+0x2570] ;  /* 0x00257000010c7983 */ /* 0x000ee80000300a00 */
[----:B------:R-:W4:Y:S04]  /*406b0*/  LDL.LU R24, [R1+0x980] ;  /* 0x0009800001187983 */ /* 0x000f280000300800 */
[----:B------:R-:W4:Y:S04]  /*406c0*/  LDL.LU R25, [R1+0x988] ;  /* 0x0009880001197983 */ /* 0x000f280000300800 */
[----:B------:R-:W-:Y:S01]  /*406d0*/  STL.64 [R1+0x2528], R26 ;  /* 0x0025281a01007387 */ /* 0x000fe20000100a00 */
[C---:B---3--:R-:W-:Y:S03]  /*406e0*/  HMMA.16816.F32 R12, R4.reuse, R20, R12 ;  /* 0x00000014040c723c */ /* 0x048fe6000000180c */
        /* <DEDUP_REMOVED lines=18> */
[----:B------:R-:W3:-:S15]  /*40810*/  LDL.LU.64 R8, [R1+0x2540] ;  /* 0x0025400001087983 */ /* 0x000ede0000300a00 */
[----:B------:R-:W-:-:S02]  /*40820*/  NOP ;  /* 0x0000000000007918 */ /* 0x000fc40000000000 */
[----:B------:R0:W-:Y:S04]  /*40830*/  STL.64 [R1+0x40], R12 ;  /* 0x0000400c01007387 */ /* 0x0001e80000100a00 */
[----:B------:R1:W-:Y:S04]  /*40840*/  STL.64 [R1+0x48], R14 ;  /* 0x0000480e01007387 */ /* 0x0003e80000100a00 */
[----:B0-----:R-:W4:Y:S04]  /*40850*/  LDL.LU R12, [R1+0x350] ;  /* 0x00035000010c7983 */ /* 0x001f280000300800 */
[----:B------:R-:W4:Y:S04]  /*40860*/  LDL.LU R13, [R1+0x354] ;  /* 0x00035400010d7983 */ /* 0x000f280000300800 */
[----:B-1----:R-:W4:Y:S04]  /*40870*/  LDL.LU R14, [R1+0x358] ;  /* 0x00035800010e7983 */ /* 0x002f280000300800 */
[----:B------:R-:W4:Y:S01]  /*40880*/  LDL.LU R15, [R1+0x35c] ;  /* 0x00035c00010f7983 */ /* 0x000f220000300800 */
[C---:B--2---:R-:W-:Y:S06]  /*40890*/  HMMA.16816.F32 R16, R4.reuse, R10, R16 ;  /* 0x0000000a0410723c */ /* 0x044fec0000001810 */
[----:B---3--:R-:W-:-:S15]  /*408a0*/  HMMA.16816.F32 R8, R4, R8, R24 ;  /* 0x000000080408723c */ /* 0x008fde0000001818 */
[----:B------:R-:W-:-:S02]  /*408b0*/  NOP ;  /* 0x0000000000007918 */ /* 0x000fc40000000000 */
[----:B------:R-:W-:Y:S04]  /*408c0*/  STL.64 [R1+0x30], R16 ;  /* 0x0000301001007387 */ /* 0x000fe80000100a00 */
[----:B------:R0:W-:Y:S04]  /*408d0*/  STL.64 [R1+0x38], R18 ;  /* 0x0000381201007387 */ /* 0x0001e80000100a00 */
[----:B0-----:R-:W2:Y:S04]  /*408e0*/  LDL.LU.64 R18, [R1+0x2538] ;  /* 0x0025380001127983 */ /* 0x001ea80000300a00 */
[----:B------:R-:W3:Y:S04]  /*408f0*/  LDL.LU.64 R16, [R1+0x2530] ;  /* 0x0025300001107983 */ /* 0x000ee80000300a00 */
[----:B------:R-:W2:Y:S04]  /*40900*/  LDL.LU.64 R26, [R1+0x2528] ;  /* 0x00252800011a7983 */ /* 0x000ea80000300a00 */
[----:B------:R-:W3:Y:S04]  /*40910*/  LDL.LU.64 R24, [R1+0x2520] ;  /* 0x0025200001187983 */ /* 0x000ee80000300a00 */
[----:B------:R-:W-:Y:S04]  /*40920*/  STL.64 [R1+0x10], R8 ;  /* 0x0000100801007387 */ /* 0x000fe80000100a00 */
[----:B------:R4:W-:Y:S02]  /*40930*/  STL.64 [R1+0x18], R10 ;  /* 0x0000180a01007387 */ /* 0x0009e40000100a00 */
[----:B----4-:R-:W-:Y:S01]  /*40940*/  HMMA.16816.F32 R8, R4, R2, R12 ;  /* 0x000000020408723c */ /* 0x010fe2000000180c */
[----:B---3--:R-:W-:-:S02]  /*40950*/  IMAD R17, R17, 0x100, R24 ;  /* 0x0000010011117824 */ /* 0x008fc400078e0218 */
[----:B--2---:R-:W-:Y:S01]  /*40960*/  IMAD R18, R18, 0x100, R25 ;  /* 0x0000010012127824 */ /* 0x004fe200078e0219 */
[----:B------:R-:W-:Y:S02]  /*40970*/  F2FP.F16.E4M3.UNPACK_B R24, R29.H1 ;  /* 0x0000001dff18723e */ /* 0x000fe400030006ff */
[----:B------:R-:W-:Y:S01]  /*40980*/  F2FP.F16.E4M3.UNPACK_B R25, R0.H1 ;  /* 0x00000000ff19723e */ /* 0x000fe200030006ff */
[----:B------:R-:W-:Y:S04]  /*40990*/  STL.64 [R1+0x2518], R26 ;  /* 0x0025181a01007387 */ /* 0x000fe80000100a00 */
[----:B------:R0:W-:Y:S01]  /*409a0*/  STL.64 [R1+0x2510], R24 ;  /* 0x0025101801007387 */ /* 0x0001e20000100a00 */
[----:B------:R-:W-:-:S03]  /*409b0*/  IMAD R19, R28, 0x100, R19 ;  /* 0x000001001c137824 */ /* 0x000fc600078e0213 */
[----:B0-----:R-:W2:Y:S08]  /*409c0*/  LDL.LU R24, [R1+0x340] ;  /* 0x0003400001187983 */ /* 0x001eb00000300800 */
[----:B------:R-:W-:Y:S04]  /*409d0*/  STL.64 [R1], R8 ;  /* 0x0000000801007387 */ /* 0x000fe80000100a00 */
[----:B------:R-:W-:Y:S04]  /*409e0*/  STL.64 [R1+0x8], R10 ;  /* 0x0000080a01007387 */ /* 0x000fe80000100a00 */
[----:B------:R-:W2:Y:S04]  /*409f0*/  LDL.LU R25, [R1+0x344] ;  /* 0x0003440001197983 */ /* 0x000ea80000300800 */
[----:B------:R-:W2:Y:S04]  /*40a00*/  LDL.LU R26, [R1+0x348] ;  /* 0x00034800011a7983 */ /* 0x000ea80000300800 */
[----:B------:R-:W2:Y:S04]  /*40a10*/  LDL.LU R27, [R1+0x34c] ;  /* 0x00034c00011b7983 */ /* 0x000ea80000300800 */
[----:B------:R-:W3:Y:S04]  /*40a20*/  LDL.LU R28, [R1+0x9a4] ;  /* 0x0009a400011c7983 */ /* 0x000ee80000300800 */
[----:B---3--:R0:W-:Y:S04]  /*40a30*/  STL [R1+0x24d8], R28 ;  /* 0x0024d81c01007387 */ /* 0x0081e80000100800 */
[----:B0-----:R-:W3:Y:S04]  /*40a40*/  LDL.LU R28, [R1+0x99c] ;  /* 0x00099c00011c7983 */ /* 0x001ee80000300800 */
[----:B------:R-:W4:Y:S04]  /*40a50*/  LDL.LU R29, [R1+0x9ac] ;  /* 0x0009ac00011d7983 */ /* 0x000f280000300800 */
[----:B------:R-:W2:Y:S04]  /*40a60*/  LDL.LU R8, [R1+0x598] ;  /* 0x0005980001087983 */ /* 0x000ea80000300800 */
[----:B------:R-:W2:Y:S04]  /*40a70*/  LDL.LU R9, [R1+0x59c] ;  /* 0x00059c0001097983 */ /* 0x000ea80000300800 */
[----:B------:R-:W4:Y:S04]  /*40a80*/  LDL.LU R0, [R1+0x9b4] ;  /* 0x0009b40001007983 */ /* 0x000f280000300800 */
        /* <DEDUP_REMOVED lines=8> */
[----:B------:R-:W-:-:S03]  /*40b10*/  IMAD R16, R16, 0x100, R21 ;  /* 0x0000010010107824 */ /* 0x000fc600078e0215 */
[----:B------:R-:W4:Y:S04]  /*40b20*/  LDL.LU R20, [R1+0x578] ;  /* 0x0005780001147983 */ /* 0x000f280000300800 */
[----:B------:R-:W4:Y:S04]  /*40b30*/  LDL.LU R21, [R1+0x57c] ;  /* 0x00057c0001157983 */ /* 0x000f280000300800 */
[----:B---3--:R-:W-:Y:S04]  /*40b40*/  STL.64 [R1+0x24f8], R10 ;  /* 0x0024f80a01007387 */ /* 0x008fe80000100a00 */
[----:B--2---:R0:W-:Y:S04]  /*40b50*/  STL.64 [R1+0x24f0], R8 ;  /* 0x0024f00801007387 */ /* 0x0041e80000100a00 */
[----:B0-----:R-:W2:Y:S04]  /*40b60*/  LDL.LU R8, [R1+0x3e0] ;  /* 0x0003e00001087983 */ /* 0x001ea80000300800 */
[----:B------:R-:W2:Y:S04]  /*40b70*/  LDL.LU R9, [R1+0x3e4] ;  /* 0x0003e40001097983 */ /* 0x000ea80000300800 */
[----:B------:R-:W3:Y:S04]  /*40b80*/  LDL.LU R10, [R1+0x3e8] ;  /* 0x0003e800010a7983 */ /* 0x000ee80000300800 */
[----:B------:R-:W3:Y:S01]  /*40b90*/  LDL.LU R11, [R1+0x3ec] ;  /* 0x0003ec00010b7983 */ /* 0x000ee20000300800 */
[----:B------:R-:W-:Y:S03]  /*40ba0*/  HMMA.16816.F32 R4, R4, R22, R24 ;  /* 0x000000160404723c */ /* 0x000fe60000001818 */
[----:B---3--:R-:W-:Y:S04]  /*40bb0*/  STL.64 [R1+0x2508], R10 ;  /* 0x0025080a01007387 */ /* 0x008fe80000100a00 */
[----:B--2---:R0:W-:Y:S04]  /*40bc0*/  STL.64 [R1+0x2500], R8 ;  /* 0x0025000801007387 */ /* 0x0041e80000100a00 */
        /* <DEDUP_REMOVED lines=8> */
[----:B------:R-:W3:Y:S04]  /*40c50*/  LDL.LU R12, [R1+0x5b8] ;  /* 0x0005b800010c7983 */ /* 0x000ee80000300800 */
[----:B------:R-:W3:Y:S04]  /*40c60*/  LDL.LU R13, [R1+0x5bc] ;  /* 0x0005bc00010d7983 */ /* 0x000ee80000300800 */
[----:B------:R-:W4:Y:S04]  /*40c70*/  LDL.LU.64 R26, [R1+0x2518] ;  /* 0x00251800011a7983 */ /* 0x000f280000300a00 */
[----:B------:R-:W2:Y:S01]  /*40c80*/  LDL.LU.64 R24, [R1+0x2510] ;  /* 0x0025100001187983 */ /* 0x000ea20000300a00 */
[----:B------:R-:W-:-:S02]  /*40c90*/  F2FP.F16.E4M3.UNPACK_B R16, R16 ;  /* 0x00000010ff10723e */ /* 0x000fc400020006ff */
[----:B------:R-:W-:Y:S02]  /*40ca0*/  F2FP.F16.E4M3.UNPACK_B R17, R17 ;  /* 0x00000011ff11723e */ /* 0x000fe400020006ff */
[----:B------:R-:W-:Y:S02]  /*40cb0*/  F2FP.F16.E4M3.UNPACK_B R18, R18 ;  /* 0x00000012ff12723e */ /* 0x000fe400020006ff */
[----:B------:R-:W-:Y:S01]  /*40cc0*/  F2FP.F16.E4M3.UNPACK_B R19, R19 ;  /* 0x00000013ff13723e */ /* 0x000fe200020006ff */
[----:B------:R0:W-:Y:S04]  /*40cd0*/  STL.64 [R1+0x20], R4 ;  /* 0x0000200401007387 */ /* 0x0001e80000100a00 */
[----:B------:R1:W-:Y:S04]  /*40ce0*/  STL.64 [R1+0x28], R6 ;  /* 0x0000280601007387 */ /* 0x0003e80000100a00 */
[----:B0-----:R-:W3:Y:S04]  /*40cf0*/  LDL.LU R4, [R1+0x998] ;  /* 0x0009980001047983 */ /* 0x001ee80000300800 */
[----:B------:R-:W3:Y:S04]  /*40d00*/  LDL.LU R5, [R1+0x9a0] ;  /* 0x0009a00001057983 */ /* 0x000ee80000300800 */
[----:B-1----:R-:W3:Y:S04]  /*40d10*/  LDL.LU R6, [R1+0x9a8] ;  /* 0x0009a80001067983 */ /* 0x002ee80000300800 */
[----:B------:R-:W3:Y:S04]  /*40d20*/  LDL.LU R7, [R1+0x9b0] ;  /* 0x0009b00001077983 */ /* 0x000ee80000300800 */
[----:B------:R-:W3:Y:S04]  /*40d30*/  LDL.LU R22, [R1+0x5c8] ;  /* 0x0005c80001167983 */ /* 0x000ee80000300800 */
[----:B------:R-:W3:Y:S01]  /*40d40*/  LDL.LU R23, [R1+0x5cc] ;  /* 0x0005cc0001177983 */ /* 0x000ee20000300800 */
[----:B--2---:R-:W-:-:S15]  /*40d50*/  HMMA.16816.F32 R8, R16, R24, R8 ;  /* 0x000000181008723c */ /* 0x004fde0000001808 */
[----:B------:R-:W-:-:S08]  /*40d60*/  NOP ;  /* 0x0000000000007918 */ /* 0x000fd00000000000 */
[----:B------:R-:W-:Y:S04]  /*40d70*/  STL.64 [R1+0x180], R8 ;  /* 0x0001800801007387 */ /* 0x000fe80000100a00 */
[----:B------:R0:W-:Y:S04]  /*40d80*/  STL.64 [R1+0x188], R10 ;  /* 0x0001880a01007387 */ /* 0x0001e80000100a00 */
[----:B0-----:R-:W2:Y:S04]  /*40d90*/  LDL.LU.64 R10, [R1+0x2508] ;  /* 0x00250800010a7983 */ /* 0x001ea80000300a00 */
[----:B------:R-:W2:Y:S04]  /*40da0*/  LDL.LU.64 R8, [R1+0x2500] ;  /* 0x0025000001087983 */ /* 0x000ea80000300a00 */
[----:B----4-:R-:W-:Y:S04]  /*40db0*/  STL.64 [R1+0x2490], R26 ;  /* 0x0024901a01007387 */ /* 0x010fe80000100a00 */
        /* <DEDUP_REMOVED lines=19> */
[----:B------:R-:W-:Y:S01]  /*40ef0*/  F2FP.F16.E4M3.UNPACK_B R15, R15.H1 ;  /* 0x0000000fff0f723e */ /* 0x000fe200030006ff */
[----:B------:R-:W-:-:S06]  /*40f00*/  IMAD R4, R4, 0x100, R28 ;  /* 0x0000010004047824 */ /* 0x000fcc00078e021c */
[----:B---3--:R-:W-:-:S15]  /*40f10*/  HMMA.16816.F32 R8, R16, R14, R8 ;  /* 0x0000000e1008723c */ /* 0x008fde0000001808 */
[----:B------:R-:W-:-:S08]  /*40f20*/  NOP ;  /* 0x0000000000007918 */ /* 0x000fd00000000000 */
[----:B------:R-:W-:Y:S04]  /*40f30*/  STL.64 [R1+0x1d0], R8 ;  /* 0x0001d00801007387 */ /* 0x000fe80000100a00 */
[----:B------:R0:W-:Y:S04]  /*40f40*/  STL.64 [R1+0x1d8], R10 ;  /* 0x0001d80a01007387 */ /* 0x0001e80000100a00 */
[----:B0-----:R-:W3:Y:S04]  /*40f50*/  LDL.LU.64 R10, [R1+0x24e8] ;  /* 0x0024e800010a7983 */ /* 0x001ee80000300a00 */
[----:B------:R-:W4:Y:S04]  /*40f60*/  LDL.LU.64 R8, [R1+0x24e0] ;  /* 0x0024e00001087983 */ /* 0x000f280000300a00 */
[----:B------:R-:W3:Y:S01]  /*40f70*/  LDL.LU R28, [R1+0x24d8] ;  /* 0x0024d800011c7983 */ /* 0x000ee20000300800 */
[----:B------:R-:W-:-:S02]  /*40f80*/  F2FP.F16.E4M3.UNPACK_B R2, R2.H1 ;  /* 0x00000002ff02723e */ /* 0x000fc400030006ff */
[----:B------:R-:W-:-:S07]  /*40f90*/  F2FP.F16.E4M3.UNPACK_B R3, R3.H1 ;  /* 0x00000003ff03723e */ /* 0x000fce00030006ff */
[----:B--2---:R-:W-:Y:S01]  /*40fa0*/  HMMA.16816.F32 R24, R16, R2, R24 ;  /* 0x000000021018723c */ /* 0x004fe20000001818 */
[----:B------:R-:W-:Y:S01]  /*40fb0*/  IMAD R6, R6, 0x100, R29 ;  /* 0x0000010006067824 */ /* 0x000fe200078e021d */
[----:B------:R-:W-:Y:S02]  /*40fc0*/  F2FP.F16.E4M3.UNPACK_B R12, R12.H1 ;  /* 0x0000000cff0c723e */ /* 0x000fe400030006ff */
[----:B------:R-:W-:Y:S01]  /*40fd0*/  F2FP.F16.E4M3.UNPACK_B R13, R13.H1 ;  /* 0x0000000dff0d723e */ /* 0x000fe200030006ff */
[----:B------:R-:W-:Y:S02]  /*40fe0*/  IMAD R7, R7, 0x100, R0 ;  /* 0x0000010007077824 */ /* 0x000fe400078e0200 */
[----:B---3--:R-:W-:Y:S02]  /*40ff0*/  IMAD R5, R5, 0x100, R28 ;  /* 0x0000010005057824 */ /* 0x008fe400078e021c */
[----:B------:R-:W2:Y:S04]  /*41000*/  LDL.LU R28, [R1+0x24d4] ;  /* 0x0024d400011c7983 */ /* 0x000ea80000300800 */
[----:B------:R-:W3:Y:S10]  /*41010*/  LDL.LU R29, [R1+0x24d0] ;  /* 0x0024d000011d7983 */ /* 0x000ef40000300800 */
[----:B------:R-:W-:Y:S04]  /*41020*/  STL.64 [R1+0x260], R24 ;  /* 0x0002601801007387 */ /* 0x000fe80000100a00 */
[----:B------:R0:W-:Y:S04]  /*41030*/  STL.64 [R1+0x268], R26 ;  /* 0x0002681a01007387 */ /* 0x0001e80000100a00 */
[----:B0-----:R-:W2:Y:S04]  /*41040*/  LDL.LU.64 R26, [R1+0x24c8] ;  /* 0x0024c800011a7983 */ /* 0x001ea80000300a00 */
[----:B------:R-:W2:Y:S04]  /*41050*/  LDL.LU.64 R24, [R1+0x24c0] ;  /* 0x0024c00001187983 */ /* 0x000ea80000300a00 */
[----:B------:R-:W3:Y:S04]  /*41060*/  LDL.LU R0, [R1+0x24b8] ;  /* 0x0024b80001007983 */ /* 0x000ee80000300800 */
[----:B------:R-:W-:Y:S04]  /*41070*/  STL.64 [R1+0x24b0], R14 ;  /* 0x0024b00e01007387 */ /* 0x000fe80000100a00 */
[----:B------:R0:W-:Y:S04]  /*41080*/  STL.64 [R1+0x24a8], R12 ;  /* 0x0024a80c01007387 */ /* 0x0001e80000100a00 */
[----:B0-----:R-:W3:Y:S04]  /*41090*/  LDL.LU R12, [R1+0x540] ;  /* 0x00054000010c7983 */ /* 0x001ee80000300800 */
[----:B------:R-:W3:Y:S04]  /*410a0*/  LDL.LU R13, [R1+0x544] ;  /* 0x00054400010d7983 */ /* 0x000ee80000300800 */
[----:B------:R-:W3:Y:S04]  /*410b0*/  LDL.LU R14, [R1+0x548] ;  /* 0x00054800010e7983 */ /* 0x000ee80000300800 */
[----:B------:R-:W3:Y:S01]  /*410c0*/  LDL.LU R15, [R1+0x54c] ;  /* 0x00054c00010f7983 */ /* 0x000ee20000300800 */
[----:B----4-:R-:W-:-:S02]  /*410d0*/  F2FP.F16.E4M3.UNPACK_B R8, R8.H1 ;  /* 0x00000008ff08723e */ /* 0x010fc400030006ff */
[----:B------:R-:W-:Y:S02]  /*410e0*/  F2FP.F16.E4M3.UNPACK_B R9, R9.H1 ;  /* 0x00000009ff09723e */ /* 0x000fe400030006ff */
[----:B------:R-:W-:Y:S02]  /*410f0*/  F2FP.F16.E4M3.UNPACK_B R10, R10.H1 ;  /* 0x0000000aff0a723e */ /* 0x000fe400030006ff */
[----:B------:R-:W-:Y:S02]  /*41100*/  F2FP.F16.E4M3.UNPACK_B R11, R11.H1 ;  /* 0x0000000bff0b723e */ /* 0x000fe400030006ff */
[----:B------:R-:W-:Y:S02]  /*41110*/  F2FP.F16.E4M3.UNPACK_B R22, R22.H1 ;  /* 0x00000016ff16723e */ /* 0x000fe400030006ff */
[----:B------:R-:W-:Y:S01]  /*41120*/  F2FP.F16.E4M3.UNPACK_B R23, R23.H1 ;  /* 0x00000017ff17723e */ /* 0x000fe200030006ff */
[C---:B--2---:R-:W-:Y:S06]  /*41130*/  HMMA.16816.F32 R24, R16.reuse, R8, R24 ;  /* 0x000000081018723c */ /* 0x044fec0000001818 */
[----:B---3--:R-:W-:-:S15]  /*41140*/  HMMA.16816.F32 R12, R16, R10, R12 ;  /* 0x0000000a100c723c */ /* 0x008fde000000180c */
[----:B------:R-:W-:-:S02]  /*41150*/  NOP ;  /* 0x0000000000007918 */ /* 0x000fc40000000000 */
[----:B------:R-:W-:Y:S04]  /*41160*/  STL.64 [R1+0x280], R24 ;  /* 0x0002801801007387 */ /* 0x000fe80000100a00 */
        /* <DEDUP_REMOVED lines=11> */
[----:B------:R-:W-:Y:S04]  /*41220*/  STL.64 [R1+0x540], R12 ;  /* 0x0005400c01007387 */ /* 0x000fe80000100a00 */
[----:B------:R0:W-:Y:S04]  /*41230*/  STL.64 [R1+0x548], R14 ;  /* 0x0005480e01007387 */ /* 0x0001e80000100a00 */
[----:B0-----:R-:W4:Y:S04]  /*41240*/  LDL.LU.64 R14, [R1+0x24b0] ;  /* 0x0024b000010e7983 */ /* 0x001f280000300a00 */
[----:B------:R-:W2:Y:S04]  /*41250*/  LDL.LU.64 R12, [R1+0x24a8] ;  /* 0x0024a800010c7983 */ /* 0x000ea80000300a00 */
        /* <DEDUP_REMOVED lines=34> */
[----:B------:R-:W3:Y:S04]  /*41480*/  LDL.LU.64 R26, [R1+0x2490] ;  /* 0x00249000011a7983 */ /* 0x000ee80000300a00 */
[----:B------:R-:W2:-:S15]  /*41490*/  LDL.LU.64 R24, [R1+0x2488] ;  /* 0x0024880001187983 */ /* 0x000e9e0000300a00 */
[----:B------:R-:W-:-:S03]  /*414a0*/  NOP ;  /* 0x0000000000007918 */ /* 0x000fc60000000000 */
[----:B------:R0:W-:Y:S04]  /*414b0*/  STL.64 [R1+0x350], R16 ;  /* 0x0003501001007387 */ /* 0x0001e80000100a00 */
[----:B------:R1:W-:Y:S04]  /*414c0*/  STL.64 [R1+0x358], R18 ;  /* 0x0003581201007387 */ /* 0x0003e80000100a00 */
[----:B0-----:R-:W4:Y:S04]  /*414d0*/  LDL.LU R16, [R1+0x9b8] ;  /* 0x0009b80001107983 */ /* 0x001f280000300800 */
[----:B------:R-:W4:Y:S04]  /*414e0*/  LDL.LU R17, [R1+0x9c0] ;  /* 0x0009c00001117983 */ /* 0x000f280000300800 */
[----:B-1----:R-:W4:Y:S04]  /*414f0*/  LDL.LU R18, [R1+0x9c8] ;  /* 0x0009c80001127983 */ /* 0x002f280000300800 */
[----:B------:R-:W4:Y:S01]  /*41500*/  LDL.LU R19, [R1+0x9d0] ;  /* 0x0009d00001137983 */ /* 0x000f220000300800 */
[----:B--2---:R-:W-:-:S15]  /*41510*/  HMMA.16816.F32 R8, R4, R24, R8 ;  /* 0x000000180408723c */ /* 0x004fde0000001808 */
[----:B------:R-:W-:-:S08]  /*41520*/  NOP ;  /* 0x0000000000007918 */ /* 0x000fd00000000000 */
[----:B------:R-:W-:Y:S04]  /*41530*/  STL.64 [R1+0x410], R8 ;  /* 0x0004100801007387 */ /* 0x000fe80000100a00 */
[----:B------:R0:W-:Y:S04]  /*41540*/  STL.64 [R1+0x418], R10 ;  /* 0x0004180a01007387 */ /* 0x0001e80000100a00 */
[----:B0-----:R-:W4:Y:S04]  /*41550*/  LDL.LU.64 R10, [R1+0x2480] ;  /* 0x00248000010a7983 */ /* 0x001f280000300a00 */
[----:B------:R-:W4:Y:S04]  /*41560*/  LDL.LU.64 R8, [R1+0x2478] ;  /* 0x0024780001087983 */ /* 0x000f280000300a00 */
[----:B---3--:R0:W-:Y:S04]  /*41570*/  STL.64 [R1+0x2420], R26 ;  /* 0x0024201a01007387 */ /* 0x0081e80000100a00 */
[----:B0-----:R-:W2:Y:S04]  /*41580*/  LDL.LU R26, [R1+0x9cc] ;  /* 0x0009cc00011a7983 */ /* 0x001ea80000300800 */
[----:B------:R-:W3:Y:S04]  /*41590*/  LDL.LU R27, [R1+0x9d4] ;  /* 0x0009d400011b7983 */ /* 0x000ee80000300800 */
[----:B------:R0:W-:Y:S04]  /*415a0*/  STL.64 [R1+0x2418], R24 ;  /* 0x0024181801007387 */ /* 0x0001e80000100a00 */
[----:B0-----:R-:W2:Y:S04]  /*415b0*/  LDL.LU R24, [R1+0x9bc] ;  /* 0x0009bc0001187983 */ /* 0x001ea80000300800 */
[----:B------:R-:W3:Y:S01]  /*415c0*/  LDL.LU R25, [R1+0x9c4] ;  /* 0x0009c40001197983 */ /* 0x000ee20000300800 */
[----:B----4-:R-:W-:-:S15]  /*415d0*/  HMMA.16816.F32 R8, R4, R20, R8 ;  /* 0x000000140408723c */ /* 0x010fde0000001808 */
[----:B------:R-:W-:-:S08]  /*415e0*/  NOP ;  /* 0x0000000000007918 */ /* 0x000fd00000000000 */
        /* <DEDUP_REMOVED lines=28> */
[----:B--2---:R-:W-:-:S02]  /*417b0*/  IMAD R16, R16, 0x100, R24 ;  /* 0x0000010010107824 */ /* 0x004fc400078e0218 */
[----:B---3--:R-:W-:Y:S02]  /*417c0*/  IMAD R17, R17, 0x100, R25 ;  /* 0x0000010011117824 */ /* 0x008fe400078e0219 */
[----:B------:R-:W-:Y:S02]  /*417d0*/  IMAD R18, R18, 0x100, R26 ;  /* 0x0000010012127824 */ /* 0x000fe400078e021a */
[----:B------:R-:W-:Y:S01]  /*417e0*/  IMAD R19, R19, 0x100, R27 ;  /* 0x0000010013137824 */ /* 0x000fe200078e021b */
[C---:B----4-:R-:W-:Y:S06]  /*417f0*/  HMMA.16816.F32 R20, R4.reuse, R8, R20 ;  /* 0x000000080414723c */ /* 0x050fec0000001814 */
[----:B------:R-:W-:-:S15]  /*41800*/  HMMA.16816.F32 R12, R4, R10, R12 ;  /* 0x0000000a040c723c */ /* 0x000fde000000180c */
[----:B------:R-:W-:-:S02]  /*41810*/  NOP ;  /* 0x0000000000007918 */ /* 0x000fc40000000000 */
[----:B------:R0:W-:Y:S04]  /*41820*/  STL.64 [R1+0x4b0], R20 ;  /* 0x0004b01401007387 */ /* 0x0001e80000100a00 */
[----:B------:R1:W-:Y:S04]  /*41830*/  STL.64 [R1+0x4b8], R22 ;  /* 0x0004b81601007387 */ /* 0x0003e80000100a00 */
[----:B0-----:R-:W2:Y:S04]  /*41840*/  LDL.LU R20, [R1+0x510] ;  /* 0x0005100001147983 */ /* 0x001ea80000300800 */
[----:B------:R-:W2:Y:S04]  /*41850*/  LDL.LU R21, [R1+0x514] ;  /* 0x0005140001157983 */ /* 0x000ea80000300800 */
[----:B-1----:R-:W2:Y:S04]  /*41860*/  LDL.LU R22, [R1+0x518] ;  /* 0x0005180001167983 */ /* 0x002ea80000300800 */
        /* <DEDUP_REMOVED lines=164> */
[----:B---3--:R-:W-:Y:S04]  /*422b0*/  STL [R1+0x2360], R26 ;  /* 0x0023601a01007387 */ /* 0x008fe80000100800 */
[----:B------:R0:W-:Y:S04]  /*422c0*/  STL.64 [R1+0x2358], R24 ;  /* 0x0023581801007387 */ /* 0x0001e80000100a00 */
[----:B0-----:R-:W2:Y:S04]  /*422d0*/  LDL.LU R24, [R1+0x380] ;  /* 0x0003800001187983 */ /* 0x001ea80000300800 */
[----:B------:R-:W2:Y:S04]  /*422e0*/  LDL.LU R25, [R1+0x384] ;  /* 0x0003840001197983 */ /* 0x000ea80000300800 */
[----:B------:R-:W2:Y:S01]  /*422f0*/  LDL.LU R26, [R1+0x388] ;  /* 0x00038800011a7983 */ /* 0x000ea20000300800 */
[----:B----4-:R-:W-:-:S15]  /*42300*/  HMMA.16816.F32 R8, R4, R20, R8 ;  /* 0x000000140408723c */ /* 0x010fde0000001808 */
[----:B------:R-:W-:-:S08]  /*42310*/  NOP ;  /* 0x0000000000007918 */ /* 0x000fd00000000000 */
[----:B------:R-:W-:Y:S04]  /*42320*/  STL.64 [R1+0x3b0], R8 ;  /* 0x0003b00801007387 */ /* 0x000fe80000100a00 */
[----:B------:R0:W-:Y:S04]  /*42330*/  STL.64 [R1+0x3b8], R10 ;  /* 0x0003b80a01007387 */ /* 0x0001e80000100a00 */
[----:B0-----:R-:W3:Y:S04]  /*42340*/  LDL.LU.64 R10, [R1+0x2390] ;  /* 0x00239000010a7983 */ /* 0x001ee80000300a00 */
[----:B------:R-:W3:Y:S04]  /*42350*/  LDL.LU.64 R8, [R1+0x2388] ;  /* 0x0023880001087983 */ /* 0x000ee80000300a00 */
[----:B------:R0:W-:Y:S04]  /*42360*/  STL.64 [R1+0x2338], R22 ;  /* 0x0023381601007387 */ /* 0x0001e80000100a00 */
[----:B0-----:R-:W4:Y:S04]  /*42370*/  LDL.LU R22, [R1+0xa18] ;  /* 0x000a180001167983 */ /* 0x001f280000300800 */
[----:B------:R-:W4:Y:S04]  /*42380*/  LDL.LU R23, [R1+0xa20] ;  /* 0x000a200001177983 */ /* 0x000f280000300800 */
[----:B------:R0:W-:Y:S04]  /*42390*/  STL.64 [R1+0x2330], R20 ;  /* 0x0023301401007387 */ /* 0x0001e80000100a00 */
[----:B0-----:R-:W4:Y:S04]  /*423a0*/  LDL.LU R20, [R1+0xa08] ;  /* 0x000a080001147983 */ /* 0x001f280000300800 */
[----:B------:R-:W4:Y:S01]  /*423b0*/  LDL.LU R21, [R1+0xa10] ;  /* 0x000a100001157983 */ /* 0x000f220000300800 */
[----:B---3--:R-:W-:-:S15]  /*423c0*/  HMMA.16816.F32 R8, R4, R14, R8 ;  /* 0x0000000e0408723c */ /* 0x008fde0000001808 */
[----:B------:R-:W-:-:S08]  /*423d0*/  NOP ;  /* 0x0000000000007918 */ /* 0x000fd00000000000 */
[----:B------:R-:W-:Y:S04]  /*423e0*/  STL.64 [R1+0x3a0], R8 ;  /* 0x0003a00801007387 */ /* 0x000fe80000100a00 */
[----:B------:R0:W-:Y:S04]  /*423f0*/  STL.64 [R1+0x3a8], R10 ;  /* 0x0003a80a01007387 */ /* 0x0001e80000100a00 */
[----:B0-----:R-:W3:Y:S04]  /*42400*/  LDL.LU.64 R10, [R1+0x2380] ;  /* 0x00238000010a7983 */ /* 0x001ee80000300a00 */
[----:B------:R-:W3:Y:S04]  /*42410*/  LDL.LU.64 R8, [R1+0x2378] ;  /* 0x0023780001087983 */ /* 0x000ee80000300a00 */
[----:B------:R-:W-:Y:S04]  /*42420*/  STL.64 [R1+0x2350], R14 ;  /* 0x0023500e01007387 */ /* 0x000fe80000100a00 */
[----:B------:R0:W-:Y:S04]  /*42430*/  STL.64 [R1+0x2348], R12 ;  /* 0x0023480c01007387 */ /* 0x0001e80000100a00 */
[----:B0-----:R-:W4:Y:S04]  /*42440*/  LDL.LU R12, [R1+0x370] ;  /* 0x00037000010c7983 */ /* 0x001f280000300800 */
[----:B------:R-:W4:Y:S04]  /*42450*/  LDL.LU R13, [R1+0x374] ;  /* 0x00037400010d7983 */ /* 0x000f280000300800 */
[----:B------:R-:W4:Y:S04]  /*42460*/  LDL.LU R14, [R1+0x378] ;  /* 0x00037800010e7983 */ /* 0x000f280000300800 */
[----:B------:R-:W4:Y:S01]  /*42470*/  LDL.LU R15, [R1+0x37c] ;  /* 0x00037c00010f7983 */ /* 0x000f220000300800 */
[----:B---3--:R-:W-:-:S15]  /*42480*/  HMMA.16816.F32 R8, R4, R2, R8 ;  /* 0x000000020408723c */ /* 0x008fde0000001808 */
[----:B------:R-:W-:-:S08]  /*42490*/  NOP ;  /* 0x0000000000007918 */ /* 0x000fd00000000000 */
[----:B------:R-:W-:Y:S04]  /*424a0*/  STL.64 [R1+0x390], R8 ;  /* 0x0003900801007387 */ /* 0x000fe80000100a00 */
[----:B------:R0:W-:Y:S04]  /*424b0*/  STL.64 [R1+0x398], R10 ;  /* 0x0003980a01007387 */ /* 0x0001e80000100a00 */
[----:B0-----:R-:W4:Y:S04]  /*424c0*/  LDL.LU.64 R10, [R1+0x2370] ;  /* 0x00237000010a7983 */ /* 0x001f280000300a00 */
[----:B------:R-:W2:Y:S02]  /*424d0*/  LDL.LU.64 R8, [R1+0x2368] ;  /* 0x0023680001087983 */ /* 0x000ea40000300a00 */
[----:B--2---:R-:W-:-:S15]  /*424e0*/  HMMA.16816.F32 R24, R4, R8, R24 ;  /* 0x000000080418723c */ /* 0x004fde0000001818 */
[----:B------:R-:W-:-:S08]  /*424f0*/  NOP ;  /* 0x0000000000007918 */ /* 0x000fd00000000000 */
[----:B------:R-:W-:Y:S04]  /*42500*/  STL.64 [R1+0x340], R24 ;  /* 0x0003401801007387 */ /* 0x000fe80000100a00 */
[----:B------:R0:W-:Y:S04]  /*42510*/  STL.64 [R1+0x348], R26 ;  /* 0x0003481a01007387 */ /* 0x0001e80000100a00 */
[----:B0-----:R-:W2:Y:S04]  /*42520*/  LDL.LU R26, [R1+0x2360] ;  /* 0x00236000011a7983 */ /* 0x001ea80000300800 */
[----:B------:R-:W3:Y:S04]  /*42530*/  LDL.LU.64 R24, [R1+0x2358] ;  /* 0x0023580001187983 */ /* 0x000ee80000300a00 */
[----:B------:R-:W2:Y:S01]  /*42540*/  LDL.LU R27, [R1+0xa40] ;  /* 0x000a4000011b7983 */ /* 0x000ea20000300800 */
[----:B----4-:R-:W-:Y:S01]  /*42550*/  HMMA.16816.F32 R12, R4, R10, R12 ;  /* 0x0000000a040c723c */ /* 0x010fe2000000180c */
[----:B------:R-:W-:-:S02]  /*42560*/  IMAD R16, R16, 0x100, R20 ;  /* 0x0000010010107824 */ /* 0x000fc400078e0214 */
[----:B------:R-:W-:Y:S02]  /*42570*/  IMAD R17, R17, 0x100, R21 ;  /* 0x0000010011117824 */ /* 0x000fe400078e0215 */
[----:B------:R-:W-:Y:S02]  /*42580*/  IMAD R18, R18, 0x100, R22 ;  /* 0x0000010012127824 */ /* 0x000fe400078e0216 */
[----:B------:R-:W-:Y:S01]  /*42590*/  IMAD R19, R19, 0x100, R23 ;  /* 0x0000010013137824 */ /* 0x000fe200078e0217 */
[----:B--2---:R-:W-:Y:S04]  /*425a0*/  STL.64 [R1+0x2328], R26 ;  /* 0x0023281a01007387 */ /* 0x004fe80000100a00 */
[----:B---3--:R0:W-:Y:S04]  /*425b0*/  STL.64 [R1+0x2320], R24 ;  /* 0x0023201801007387 */ /* 0x0081e80000100a00 */
[----:B------:R-:W2:Y:S04]  /*425c0*/  LDL.LU R20, [R1+0x360] ;  /* 0x0003600001147983 */ /* 0x000ea80000300800 */
[----:B------:R-:W2:Y:S04]  /*425d0*/  LDL.LU R21, [R1+0x364] ;  /* 0x0003640001157983 */ /* 0x000ea80000300800 */
[----:B------:R-:W2:Y:S04]  /*425e0*/  LDL.LU R22, [R1+0x368] ;  /* 0x0003680001167983 */ /* 0x000ea80000300800 */
[----:B------:R-:W2:Y:S04]  /*425f0*/  LDL.LU R23, [R1+0x36c] ;  /* 0x00036c0001177983 */ /* 0x000ea80000300800 */
        /* <DEDUP_REMOVED lines=18> */
[----:B------:R-:W4:Y:S01]  /*42720*/  LDL.LU R10, [R1+0x258] ;  /* 0x00025800010a7983 */ /* 0x000f220000300800 */
[----:B------:R-:W-:-:S03]  /*42730*/  IMAD.MOV.U32 R11, RZ, RZ, R0 ;  /* 0x000000ffff0b7224 */ /* 0x000fc600078e0000 */
[----:B------:R-:W3:Y:S01]  /*42740*/  LDL.LU R0, [R1+0x2344] ;  /* 0x0023440001007983 */ /* 0x000ee20000300800 */
        /* <DEDUP_REMOVED lines=11> */
[----:B------:R-:W2:Y:S01]  /*42800*/  LDL.LU R10, [R1+0x298] ;  /* 0x00029800010a7983 */ /* 0x000ea20000300800 */
[----:B------:R-:W-:-:S03]  /*42810*/  IMAD.MOV.U32 R11, RZ, RZ, R0 ;  /* 0x000000ffff0b7224 */ /* 0x000fc600078e0000 */
[----:B------:R-:W3:Y:S04]  /*42820*/  LDL.LU R0, [R1+0x2340] ;  /* 0x0023400001007983 */ /* 0x000ee80000300800 */
        /* <DEDUP_REMOVED lines=9> */
[----:B------:R-:W4:Y:S04]  /*428c0*/  LDL.LU.64 R26, [R1+0x2328] ;  /* 0x00232800011a7983 */ /* 0x000f280000300a00 */
        /* <DEDUP_REMOVED lines=22> */
[----:B------:R-:W3:Y:S04]  /*42a30*/  LDL R23, [R1+0x22b4] ;  /* 0x0022b40001177983 */ /* 0x000ee80000100800 */
[----:B------:R0:W-:Y:S04]  /*42a40*/  STL.64 [R1+0x22b8], R20 ;  /* 0x0022b81401007387 */ /* 0x0001e80000100a00 */
[----:B0-----:R-:W3:Y:S01]  /*42a50*/  LDL.LU R21, [R1+0xa28] ;  /* 0x000a280001157983 */ /* 0x001ee20000300800 */
[----:B--2---:R-:W-:-:S15]  /*42a60*/  HMMA.16816.F32 R8, R16, R14, R8 ;  /* 0x0000000e1008723c */ /* 0x004fde0000001808 */
[----:B------:R-:W-:-:S08]  /*42a70*/  NOP ;  /* 0x0000000000007918 */ /* 0x000fd00000000000 */
[----:B------:R-:W-:Y:S04]  /*42a80*/  STL.64 [R1+0x2d0], R8 ;  /* 0x0002d00801007387 */ /* 0x000fe80000100a00 */
[----:B------:R0:W-:Y:S04]  /*42a90*/  STL.64 [R1+0x2d8], R10 ;  /* 0x0002d80a01007387 */ /* 0x0001e80000100a00 */
[----:B0-----:R-:W2:Y:S04]  /*42aa0*/  LDL.LU.64 R10, [R1+0x22f8] ;  /* 0x0022f800010a7983 */ /* 0x001ea80000300a00 */
[----:B------:R-:W2:Y:S04]  /*42ab0*/  LDL.LU.64 R8, [R1+0x22f0] ;  /* 0x0022f00001087983 */ /* 0x000ea80000300a00 */
[----:B------:R-:W-:Y:S04]  /*42ac0*/  STL.64 [R1+0x22d0], R14 ;  /* 0x0022d00e01007387 */ /* 0x000fe80000100a00 */
[----:B------:R0:W-:Y:S01]  /*42ad0*/  STL.64 [R1+0x22c8], R12 ;  /* 0x0022c80c01007387 */ /* 0x0001e20000100a00 */
[----:B----4-:R-:W-:-:S02]  /*42ae0*/  IMAD R6, R7, 0x100, R6 ;  /* 0x0000010007067824 */ /* 0x010fc400078e0206 */
[----:B------:R-:W-:Y:S01]  /*42af0*/  IMAD R7, R0, 0x100, R27 ;  /* 0x0000010000077824 */ /* 0x000fe200078e021b */
[----:B0-----:R-:W4:Y:S04]  /*42b00*/  LDL.LU R12, [R1+0x210] ;  /* 0x00021000010c7983 */ /* 0x001f280000300800 */
[----:B------:R-:W4:Y:S04]  /*42b10*/  LDL.LU R13, [R1+0x214] ;  /* 0x00021400010d7983 */ /* 0x000f280000300800 */
[----:B------:R-:W4:Y:S04]  /*42b20*/  LDL.LU R14, [R1+0x218] ;  /* 0x00021800010e7983 */ /* 0x000f280000300800 */
[----:B------:R-:W4:Y:S04]  /*42b30*/  LDL.LU R15, [R1+0x21c] ;  /* 0x00021c00010f7983 */ /* 0x000f280000300800 */
[----:B------:R-:W4:Y:S01]  /*42b40*/  LDL.LU R0, [R1+0x22e8] ;  /* 0x0022e80001007983 */ /* 0x000f220000300800 */
[----:B--2---:R-:W-:-:S15]  /*42b50*/  HMMA.16816.F32 R8, R16, R2, R8 ;  /* 0x000000021008723c */ /* 0x004fde0000001808 */
[----:B------:R-:W-:-:S08]  /*42b60*/  NOP ;  /* 0x0000000000007918 */ /* 0x000fd00000000000 */
[----:B------:R-:W-:Y:S04]  /*42b70*/  STL.64 [R1+0x2c0], R8 ;  /* 0x0002c00801007387 */ /* 0x000fe80000100a00 */
[----:B------:R-:W-:Y:S04]  /*42b80*/  STL.64 [R1+0x2c8], R10 ;  /* 0x0002c80a01007387 */ /* 0x000fe80000100a00 */
[----:B---3--:R-:W0:Y:S04]  /*42b90*/  LDSM.16.M88.4 R8, [R23+UR4] ;  /* 0x000000041708783b */ /* 0x008e280008000200 */
[----:B0-----:R-:W-:Y:S04]  /*42ba0*/  STL.64 [R1+0x690], R8 ;  /* 0x0006900801007387 */ /* 0x001fe80000100a00 */
[----:B------:R-:W-:Y:S01]  /*42bb0*/  STL.64 [R1+0x698], R10 ;  /* 0x0006980a01007387 */ /* 0x000fe20000100a00 */
[----:B------:R-:W-:-:S03]  /*42bc0*/  IMAD.MOV.U32 R27, RZ, RZ, R9 ;  /* 0x000000ffff1b7224 */ /* 0x000fc600078e0009 */
[----:B------:R-:W0:Y:S04]  /*42bd0*/  LDSM.16.M88.4 R8, [R23+UR4+0x400] ;  /* 0x000400041708783b */ /* 0x000e280008000200 */
[----:B0-----:R-:W-:Y:S04]  /*42be0*/  STL.64 [R1+0x6a0], R8 ;  /* 0x0006a00801007387 */ /* 0x001fe80000100a00 */
[----:B------:R-:W-:Y:S04]  /*42bf0*/  STL.64 [R1+0x6a8], R10 ;  /* 0x0006a80a01007387 */ /* 0x000fe80000100a00 */
[----:B------:R-:W0:Y:S04]  /*42c00*/  LDSM.16.M88.4 R8, [R23+UR4+0x800] ;  /* 0x000800041708783b */ /* 0x000e280008000200 */
[----:B0-----:R-:W-:Y:S04]  /*42c10*/  STL.64 [R1+0x6b0], R8 ;  /* 0x0006b00801007387 */ /* 0x001fe80000100a00 */
[----:B------:R-:W-:Y:S04]  /*42c20*/  STL.64 [R1+0x6b8], R10 ;  /* 0x0006b80a01007387 */ /* 0x000fe80000100a00 */
[----:B------:R-:W0:Y:S04]  /*42c30*/  LDSM.16.M88.4 R8, [R23+UR4+0xc00] ;  /* 0x000c00041708783b */ /* 0x000e280008000200 */
[----:B0-----:R-:W-:Y:S04]  /*42c40*/  STL.64 [R1+0x6d0], R8 ;  /* 0x0006d00801007387 */ /* 0x001fe80000100a00 */
[----:B------:R0:W-:Y:S04]  /*42c50*/  STL.64 [R1+0x6d8], R10 ;  /* 0x0006d80a01007387 */ /* 0x0001e80000100a00 */
[----:B0-----:R-:W2:Y:S04]  /*42c60*/  LDL.LU.64 R10, [R1+0x22e0] ;  /* 0x0022e000010a7983 */ /* 0x001ea80000300a00 */
[----:B------:R-:W4:Y:S01]  /*42c70*/  LDL.LU.64 R8, [R1+0x22d8] ;  /* 0x0022d80001087983 */ /* 0x000f220000300a00 */
[----:B------:R-:W-:-:S02]  /*42c80*/  IMAD R4, R4, 0x100, R21 ;  /* 0x0000010004047824 */ /* 0x000fc400078e0215 */
[----:B------:R-:W-:Y:S01]  /*42c90*/  IMAD R5, R5, 0x100, R22 ;  /* 0x0000010005057824 */ /* 0x000fe200078e0216 */
[----:B----4-:R-:W-:-:S15]  /*42ca0*/  HMMA.16816.F32 R12, R16, R8, R12 ;  /* 0x00000008100c723c */ /* 0x010fde000000180c */
[----:B------:R-:W-:-:S08]  /*42cb0*/  NOP ;  /* 0x0000000000007918 */ /* 0x000fd00000000000 */
[----:B------:R-:W-:Y:S04]  /*42cc0*/  STL.64 [R1+0x2b0], R12 ;  /* 0x0002b00c01007387 */ /* 0x000fe80000100a00 */
[----:B------:R-:W-:Y:S04]  /*42cd0*/  STL.64 [R1+0x2b8], R14 ;  /* 0x0002b80e01007387 */ /* 0x000fe80000100a00 */
[----:B------:R-:W0:Y:S04]  /*42ce0*/  LDSM.16.M88.4 R12, [R23+UR4+0x1000] ;  /* 0x00100004170c783b */ /* 0x000e280008000200 */
[----:B0-----:R-:W-:Y:S04]  /*42cf0*/  STL.64 [R1+0x6c0], R12 ;  /* 0x0006c00c01007387 */ /* 0x001fe80000100a00 */
[----:B------:R-:W-:Y:S04]  /*42d00*/  STL.64 [R1+0x6c8], R14 ;  /* 0x0006c80e01007387 */ /* 0x000fe80000100a00 */
[----:B------:R-:W0:Y:S04]  /*42d10*/  LDSM.16.M88.4 R12, [R23+UR4+0x1400] ;  /* 0x00140004170c783b */ /* 0x000e280008000200 */
[----:B0-----:R-:W-:Y:S04]  /*42d20*/  STL.64 [R1+0x6e0], R12 ;  /* 0x0006e00c01007387 */ /* 0x001fe80000100a00 */
[----:B------:R-:W-:Y:S04]  /*42d30*/  STL.64 [R1+0x6e8], R14 ;  /* 0x0006e80e01007387 */ /* 0x000fe80000100a00 */
[----:B------:R-:W0:Y:S04]  /*42d40*/  LDSM.16.M88.4 R12, [R23+UR4+0x1800] ;  /* 0x00180004170c783b */ /* 0x000e280008000200 */
[----:B------:R-:W1:Y:S04]  /*42d50*/  LDSM.16.M88.4 R20, [R23+UR4+0x1c00] ;  /* 0x001c00041714783b */ /* 0x000e680008000200 */
[----:B0-----:R-:W-:Y:S04]  /*42d60*/  STL.64 [R1+0x6f0], R12 ;  /* 0x0006f00c01007387 */ /* 0x001fe80000100a00 */
[----:B------:R0:W-:Y:S04]  /*42d70*/  STL.64 [R1+0x6f8], R14 ;  /* 0x0006f80e01007387 */ /* 0x0001e80000100a00 */
[----:B0-----:R-:W3:Y:S04]  /*42d80*/  LDL.LU.64 R14, [R1+0x22d0] ;  /* 0x0022d000010e7983 */ /* 0x001ee80000300a00 */
[----:B------:R-:W4:Y:S04]  /*42d90*/  LDL.LU.64 R12, [R1+0x22c8] ;  /* 0x0022c800010c7983 */ /* 0x000f280000300a00 */
[----:B-1----:R-:W-:Y:S04]  /*42da0*/  STL.64 [R1+0x700], R20 ;  /* 0x0007001401007387 */ /* 0x002fe80000100a00 */
[----:B------:R0:W-:Y:S04]  /*42db0*/  STL.64 [R1+0x708], R22 ;  /* 0x0007081601007387 */ /* 0x0001e80000100a00 */
[----:B0-----:R-:W2:Y:S04]  /*42dc0*/  LDL.LU.64 R22, [R1+0x22c0] ;  /* 0x0022c00001167983 */ /* 0x001ea80000300a00 */
[----:B------:R-:W3:Y:S01]  /*42dd0*/  LDL.LU.64 R20, [R1+0x22b8] ;  /* 0x0022b80001147983 */ /* 0x000ee20000300a00 */
[----:B------:R-:W-:-:S02]  /*42de0*/  F2FP.F16.E4M3.UNPACK_B R4, R4 ;  /* 0x00000004ff04723e */ /* 0x000fc400020006ff */
[----:B------:R-:W-:Y:S02]  /*42df0*/  F2FP.F16.E4M3.UNPACK_B R5, R5 ;  /* 0x00000005ff05723e */ /* 0x000fe400020006ff */
[----:B------:R-:W-:Y:S01]  /*42e00*/  F2FP.F16.E4M3.UNPACK_B R6, R6 ;  /* 0x00000006ff06723e */ /* 0x000fe200020006ff */
[----:B------:R-:W-:Y:S04]  /*42e10*/  STL.64 [R1+0x3300], R26 ;  /* 0x0033001a01007387 */ /* 0x000fe80000100a00 */
[----:B------:R0:W-:Y:S04]  /*42e20*/  STL.64 [R1+0x32f8], R24 ;  /* 0x0032f81801007387 */ /* 0x0001e80000100a00 */
[----:B0-----:R-:W4:Y:S04]  /*42e30*/  LDL.LU R24, [R1+0x1f0] ;  /* 0x0001f00001187983 */ /* 0x001f280000300800 */
[----:B------:R-:W4:Y:S04]  /*42e40*/  LDL.LU R25, [R1+0x1f4] ;  /* 0x0001f40001197983 */ /* 0x000f280000300800 */
[----:B------:R-:W4:Y:S04]  /*42e50*/  LDL.LU R26, [R1+0x1f8] ;  /* 0x0001f800011a7983 */ /* 0x000f280000300800 */
[----:B------:R-:W4:Y:S04]  /*42e60*/  LDL.LU R27, [R1+0x1fc] ;  /* 0x0001fc00011b7983 */ /* 0x000f280000300800 */
[----:B--2---:R-:W-:Y:S04]  /*42e70*/  STL.64 [R1+0x32f0], R22 ;  /* 0x0032f01601007387 */ /* 0x004fe80000100a00 */
[----:B---3--:R0:W-:Y:S04]  /*42e80*/  STL.64 [R1+0x32e8], R20 ;  /* 0x0032e81401007387 */ /* 0x0081e80000100a00 */
[----:B0-----:R-:W2:Y:S04]  /*42e90*/  LDL.LU R20, [R1+0x1b0] ;  /* 0x0001b00001147983 */ /* 0x001ea80000300800 */
[----:B------:R-:W2:Y:S04]  /*42ea0*/  LDL.LU R21, [R1+0x1b4] ;  /* 0x0001b40001157983 */ /* 0x000ea80000300800 */
[----:B------:R-:W2:Y:S04]  /*42eb0*/  LDL.LU R22, [R1+0x1b8] ;  /* 0x0001b80001167983 */ /* 0x000ea80000300800 */
[----:B------:R-:W2:Y:S04]  /*42ec0*/  LDL.LU R23, [R1+0x1bc] ;  /* 0x0001bc0001177983 */ /* 0x000ea80000300800 */
[----:B------:R-:W-:Y:S01]  /*42ed0*/  STL [R1+0x22b8], R0 ;  /* 0x0022b80001007387 */ /* 0x000fe20000100800 */
[----:B----4-:R-:W-:-:S15]  /*42ee0*/  HMMA.16816.F32 R24, R16, R10, R24 ;  /* 0x0000000a1018723c */ /* 0x010fde0000001818 */
[----:B------:R-:W-:-:S08]  /*42ef0*/  NOP ;  /* 0x0000000000007918 */ /* 0x000fd00000000000 */
[----:B------:R-:W-:Y:S04]  /*42f00*/  STL.64 [R1+0x2a0], R24 ;  /* 0x0002a01801007387 */ /* 0x000fe80000100a00 */
[----:B------:R0:W-:Y:S01]  /*42f10*/  STL.64 [R1+0x2a8], R26 ;  /* 0x0002a81a01007387 */ /* 0x0001e20000100a00 */
[----:B--2---:R-:W-:Y:S03]  /*42f20*/  HMMA.16816.F32 R20, R16, R12, R20 ;  /* 0x0000000c1014723c */ /* 0x004fe60000001814 */
        /* <DEDUP_REMOVED lines=8> */
[----:B------:R-:W-:-:S03]  /*42fb0*/  F2FP.F16.E4M3.UNPACK_B R7, R7 ;  /* 0x00000007ff07723e */ /* 0x000fc600020006ff */
[----:B------:R-:W-:Y:S04]  /*42fc0*/  STL.64 [R1+0x290], R20 ;  /* 0x0002901401007387 */ /* 0x000fe80000100a00 */
[----:B------:R0:W-:Y:S04]  /*42fd0*/  STL.64 [R1+0x298], R22 ;  /* 0x0002981601007387 */ /* 0x0001e80000100a00 */
[----:B0-----:R-:W4:Y:S04]  /*42fe0*/  LDL.LU.64 R22, [R1+0x32f0] ;  /* 0x0032f00001167983 */ /* 0x001f280000300a00 */
[----:B------:R-:W3:Y:S04]  /*42ff0*/  LDL.LU.64 R20, [R1+0x32e8] ;  /* 0x0032e80001147983 */ /* 0x000ee80000300a00 */
[----:B------:R-:W-:Y:S04]  /*43000*/  STL.64 [R1+0x32d0], R14 ;  /* 0x0032d00e01007387 */ /* 0x000fe80000100a00 */
[----:B------:R0:W-:Y:S04]  /*43010*/  STL.64 [R1+0x32c8], R12 ;  /* 0x0032c80c01007387 */ /* 0x0001e80000100a00 */
[----:B0-----:R-:W2:Y:S04]  /*43020*/  LDL.LU R12, [R1+0x160] ;  /* 0x00016000010c7983 */ /* 0x001ea80000300800 */
[----:B------:R-:W2:Y:S04]  /*43030*/  LDL.LU R13, [R1+0x164] ;  /* 0x00016400010d7983 */ /* 0x000ea80000300800 */
[----:B------:R-:W3:Y:S04]  /*43040*/  LDL.LU R14, [R1+0x168] ;  /* 0x00016800010e7983 */ /* 0x000ee80000300800 */
[----:B------:R-:W3:Y:S01]  /*43050*/  LDL.LU R15, [R1+0x16c] ;  /* 0x00016c00010f7983 */ /* 0x000ee20000300800 */
[----:B----4-:R-:W-:Y:S03]  /*43060*/  HMMA.16816.F32 R8, R16, R22, R8 ;  /* 0x000000161008723c */ /* 0x010fe60000001808 */
[----:B---3--:R-:W-:Y:S04]  /*43070*/  STL.64 [R1+0x32e0], R14 ;  /* 0x0032e00e01007387 */ /* 0x008fe80000100a00 */
[----:B--2---:R0:W-:Y:S04]  /*43080*/  STL.64 [R1+0x32d8], R12 ;  /* 0x0032d80c01007387 */ /* 0x0041e80000100a00 */
[----:B0-----:R-:W2:Y:S04]  /*43090*/  LDL.LU R12, [R1+0x170] ;  /* 0x00017000010c7983 */ /* 0x001ea80000300800 */
[----:B------:R-:W2:Y:S04]  /*430a0*/  LDL.LU R13, [R1+0x174] ;  /* 0x00017400010d7983 */ /* 0x000ea80000300800 */
[----:B------:R-:W2:Y:S01]  /*430b0*/  LDL.LU R14, [R1+0x178] ;  /* 0x00017800010e7983 */ /* 0x000ea20000300800 */
[----:B------:R-:W-:-:S04]  /*430c0*/  IMAD.MOV.U32 R15, RZ, RZ, R26 ;  /* 0x000000ffff0f7224 */ /* 0x000fc800078e001a */
[----:B------:R-:W-:Y:S01]  /*430d0*/  IMAD.MOV.U32 R26, RZ, RZ, R10 ;  /* 0x000000ffff1a7224 */ /* 0x000fe200078e000a */
[----:B------:R0:W-:Y:S04]  /*430e0*/  STL.64 [R1+0x270], R8 ;  /* 0x0002700801007387 */ /* 0x0001e80000100a00 */
[----:B------:R1:W-:Y:S04]  /*430f0*/  STL [R1+0x27c], R11 ;  /* 0x00027c0b01007387 */ /* 0x0003e80000100800 */
[----:B0-----:R-:W3:Y:S04]  /*43100*/  LDL.LU R8, [R1+0x100] ;  /* 0x0001000001087983 */ /* 0x001ee80000300800 */
[----:B------:R-:W3:Y:S04]  /*43110*/  LDL.LU R9, [R1+0x104] ;  /* 0x0001040001097983 */ /* 0x000ee80000300800 */
[----:B------:R-:W4:Y:S04]  /*43120*/  LDL.LU R10, [R1+0x108] ;  /* 0x00010800010a7983 */ /* 0x000f280000300800 */
[----:B-1----:R-:W4:Y:S01]  /*43130*/  LDL.LU R11, [R1+0x10c] ;  /* 0x00010c00010b7983 */ /* 0x002f220000300800 */
[----:B--2---:R-:W-:Y:S03]  /*43140*/  HMMA.16816.F32 R12, R4, R24, R12 ;  /* 0x00000018040c723c */ /* 0x004fe6000000180c */
[----:B----4-:R-:W-:Y:S04]  /*43150*/  STL.64 [R1+0x32c0], R10 ;  /* 0x0032c00a01007387 */ /* 0x010fe80000100a00 */
[----:B---3--:R0:W-:-:S15]  /*43160*/  STL.64 [R1+0x32b8], R8 ;  /* 0x0032b80801007387 */ /* 0x0081de0000100a00 */
[----:B------:R-:W-:-:S02]  /*43170*/  NOP ;  /* 0x0000000000007918 */ /* 0x000fc40000000000 */
[----:B------:R-:W-:Y:S01]  /*43180*/  IMAD.MOV.U32 R0, RZ, RZ, R15 ;  /* 0x000000ffff007224 */ /* 0x000fe200078e000f */
[----:B0-----:R-:W2:Y:S04]  /*43190*/  LDL.LU R8, [R1+0x110] ;  /* 0x0001100001087983 */ /* 0x001ea80000300800 */
[----:B------:R-:W2:Y:S04]  /*431a0*/  LDL.LU R9, [R1+0x114] ;  /* 0x0001140001097983 */ /* 0x000ea80000300800 */
[----:B------:R-:W2:Y:S01]  /*431b0*/  LDL.LU R10, [R1+0x118] ;  /* 0x00011800010a7983 */ /* 0x000ea20000300800 */
[----:B------:R-:W-:-:S03]  /*431c0*/  IMAD.MOV.U32 R11, RZ, RZ, R29 ;  /* 0x000000ffff0b7224 */ /* 0x000fc600078e001d */
[----:B------:R-:W3:Y:S01]  /*431d0*/  LDL.LU R16, [R1+0xa44] ;  /* 0x000a440001107983 */ /* 0x000ee20000300800 */
[----:B------:R-:W-:-:S03]  /*431e0*/  IMAD.MOV.U32 R29, RZ, RZ, R14 ;  /* 0x000000ffff1d7224 */ /* 0x000fc600078e000e */
[----:B------:R-:W4:Y:S04]  /*431f0*/  LDL.LU R17, [R1+0xa4c] ;  /* 0x000a4c0001117983 */ /* 0x000f280000300800 */
[----:B------:R-:W4:Y:S04]  /*43200*/  LDL.LU R18, [R1+0xa54] ;  /* 0x000a540001127983 */ /* 0x000f280000300800 */
[----:B------:R-:W4:Y:S04]  /*43210*/  LDL.LU R19, [R1+0xa5c] ;  /* 0x000a5c0001137983 */ /* 0x000f280000300800 */
[----:B------:R0:W-:Y:S04]  /*43220*/  STL.64 [R1+0x250], R12 ;  /* 0x0002500c01007387 */ /* 0x0001e80000100a00 */
[----:B------:R-:W2:Y:S04]  /*43230*/  LDL.LU.64 R14, [R1+0x32e0] ;  /* 0x0032e000010e7983 */ /* 0x000ea80000300a00 */
[----:B0-----:R-:W2:Y:S04]  /*43240*/  LDL.LU.64 R12, [R1+0x32d8] ;  /* 0x0032d800010c7983 */ /* 0x001ea80000300a00 */
[----:B------:R0:W-:Y:S04]  /*43250*/  STL.64 [R1+0x3280], R26 ;  /* 0x0032801a01007387 */ /* 0x0001e80000100a00 */
[----:B0-----:R-:W4:Y:S04]  /*43260*/  LDL.LU R26, [R1+0xa58] ;  /* 0x000a5800011a7983 */ /* 0x001f280000300800 */
[----:B------:R-:W4:Y:S04]  /*43270*/  LDL.LU R27, [R1+0xa60] ;  /* 0x000a6000011b7983 */ /* 0x000f280000300800 */
[----:B------:R0:W-:Y:S04]  /*43280*/  STL.64 [R1+0x3278], R24 ;  /* 0x0032781801007387 */ /* 0x0001e80000100a00 */
[----:B0-----:R-:W3:Y:S04]  /*43290*/  LDL.LU R24, [R1+0xa48] ;  /* 0x000a480001187983 */ /* 0x001ee80000300800 */
[----:B------:R-:W4:Y:S04]  /*432a0*/  LDL.LU R25, [R1+0xa50] ;  /* 0x000a500001197983 */ /* 0x000f280000300800 */
[----:B------:R-:W-:Y:S04]  /*432b0*/  STL [R1+0x2f5c], R0 ;  /* 0x002f5c0001007387 */ /* 0x000fe80000100800 */
[----:B------:R-:W-:Y:S01]  /*432c0*/  STL [R1+0x2f58], R29 ;  /* 0x002f581d01007387 */ /* 0x000fe20000100800 */
        /* <DEDUP_REMOVED lines=17> */
[----:B------:R-:W2:Y:S04]  /*433e0*/  LDL.LU.64 R10, [R1+0x32c0] ;  /* 0x0032c000010a7983 */ /* 0x000ea80000300a00 */
[----:B0-----:R-:W2:Y:S04]  /*433f0*/  LDL.LU.64 R8, [R1+0x32b8] ;  /* 0x0032b80001087983 */ /* 0x001ea80000300a00 */
[----:B------:R-:W-:Y:S04]  /*43400*/  STL.64 [R1+0x32a0], R14 ;  /* 0x0032a00e01007387 */ /* 0x000fe80000100a00 */
[----:B---3--:R0:W-:Y:S04]  /*43410*/  STL.64 [R1+0x3298], R12 ;  /* 0x0032980c01007387 */ /* 0x0081e80000100a00 */
[----:B0-----:R-:W3:Y:S04]  /*43420*/  LDL.LU R12, [R1+0x150] ;  /* 0x00015000010c7983 */ /* 0x001ee80000300800 */
[----:B------:R-:W3:Y:S04]  /*43430*/  LDL.LU R13, [R1+0x154] ;  /* 0x00015400010d7983 */ /* 0x000ee80000300800 */
[----:B------:R-:W3:Y:S04]  /*43440*/  LDL.LU R14, [R1+0x158] ;  /* 0x00015800010e7983 */ /* 0x000ee80000300800 */
[----:B------:R-:W3:Y:S04]  /*43450*/  LDL.LU R15, [R1+0x15c] ;  /* 0x00015c00010f7983 */ /* 0x000ee80000300800 */
[----:B------:R-:W-:Y:S04]  /*43460*/  STL [R1+0x2f64], R29 ;  /* 0x002f641d01007387 */ /* 0x000fe80000100800 */
[----:B------:R-:W-:Y:S01]  /*43470*/  STL [R1+0x2f60], R0 ;  /* 0x002f600001007387 */ /* 0x000fe20000100800 */
[----:B--2---:R-:W-:-:S15]  /*43480*/  HMMA.16816.F32 R8, R4, R2, R8 ;  /* 0x000000020408723c */ /* 0x004fde0000001808 */
[----:B------:R-:W-:-:S08]  /*43490*/  NOP ;  /* 0x0000000000007918 */ /* 0x000fd00000000000 */
[----:B------:R-:W-:Y:S04]  /*434a0*/  STL.64 [R1+0x220], R8 ;  /* 0x0002200801007387 */ /* 0x000fe80000100a00 */
[----:B------:R0:W-:Y:S04]  /*434b0*/  STL.64 [R1+0x228], R10 ;  /* 0x0002280a01007387 */ /* 0x0001e80000100a00 */
[----:B0-----:R-:W3:Y:S04]  /*434c0*/  LDL.LU.64 R10, [R1+0x32b0] ;  /* 0x0032b000010a7983 */ /* 0x001ee80000300a00 */
[----:B------:R-:W2:Y:S01]  /*434d0*/  LDL.LU.64 R8, [R1+0x32a8] ;  /* 0x0032a80001087983 */ /* 0x000ea20000300a00 */
[----:B------:R-:W-:-:S02]  /*434e0*/  IMAD R16, R16, 0x100, R24 ;  /* 0x0000010010107824 */ /* 0x000fc400078e0218 */
[----:B----4-:R-:W-:Y:S02]  /*434f0*/  IMAD R17, R17, 0x100, R25 ;  /* 0x0000010011117824 */ /* 0x010fe400078e0219 */
[----:B------:R-:W-:Y:S02]  /*43500*/  IMAD R18, R18, 0x100, R26 ;  /* 0x0000010012127824 */ /* 0x000fe400078e021a */
[----:B------:R-:W-:Y:S01]  /*43510*/  IMAD R19, R19, 0x100, R27 ;  /* 0x0000010013137824 */ /* 0x000fe200078e021b */
[----:B--2---:R-:W-:Y:S06]  /*43520*/  HMMA.16816.F32 R20, R4, R8, R20 ;  /* 0x000000080414723c */ /* 0x004fec0000001814 */
[----:B------:R-:W-:-:S15]  /*43530*/  STL [R1+0x3230], R9 ;  /* 0x0032300901007387 */ /* 0x000fde0000100800 */
[----:B------:R-:W-:-:S02]  /*43540*/  NOP ;  /* 0x0000000000007918 */ /* 0x000fc40000000000 */
[----:B------:R0:W-:Y:S04]  /*43550*/  STL.64 [R1+0x210], R20 ;  /* 0x0002101401007387 */ /* 0x0001e80000100a00 */
[----:B------:R1:W-:Y:S04]  /*43560*/  STL.64 [R1+0x218], R22 ;  /* 0x0002181601007387 */ /* 0x0003e80000100a00 */
[----:B------:R-:W2:Y:S04]  /*43570*/  LDL.LU R0, [R1+0xa80] ;  /* 0x000a800001007983 */ /* 0x000ea80000300800 */
[----:B------:R-:W2:Y:S04]  /*43580*/  LDL.LU R29, [R1+0xa7c] ;  /* 0x000a7c00011d7983 */ /* 0x000ea80000300800 */
[----:B------:R-:W4:Y:S04]  /*43590*/  LDL.LU R24, [R1+0xe0] ;  /* 0x0000e00001187983 */ /* 0x000f280000300800 */
[----:B------:R-:W4:Y:S04]  /*435a0*/  LDL.LU R25, [R1+0xe4] ;  /* 0x0000e40001197983 */ /* 0x000f280000300800 */
[----:B------:R-:W4:Y:S04]  /*435b0*/  LDL.LU R26, [R1+0xe8] ;  /* 0x0000e800011a7983 */ /* 0x000f280000300800 */
[----:B------:R-:W4:Y:S04]  /*435c0*/  LDL.LU R27, [R1+0xec] ;  /* 0x0000ec00011b7983 */ /* 0x000f280000300800 */
[----:B0-----:R-:W2:Y:S04]  /*435d0*/  LDL.LU R20, [R1+0x140] ;  /* 0x0001400001147983 */ /* 0x001ea80000300800 */
[----:B------:R-:W2:Y:S04]  /*435e0*/  LDL.LU R21, [R1+0x144] ;  /* 0x0001440001157983 */ /* 0x000ea80000300800 */
[----:B-1----:R-:W2:Y:S01]  /*435f0*/  LDL.LU R22, [R1+0x148] ;  /* 0x0001480001167983 */ /* 0x002ea20000300800 */
[----:B---3--:R-:W-:Y:S01]  /*43600*/  HMMA.16816.F32 R12, R4, R10, R12 ;  /* 0x0000000a040c723c */ /* 0x008fe2000000180c */
[----:B------:R-:W-:-:S02]  /*43610*/  IMAD.MOV.U32 R23, RZ, RZ, R28 ;  /* 0x000000ffff177224 */ /* 0x000fc400078e001c */
[----:B------:R-:W3:Y:S04]  /*43620*/  LDL.LU R9, [R1+0xa68] ;  /* 0x000a680001097983 */ /* 0x000ee80000300800 */
[----:B------:R-:W4:Y:S01]  /*43630*/  LDL.LU R28, [R1+0xa6c] ;  /* 0x000a6c00011c7983 */ /* 0x000f220000300800 */
[----:B------:R-:W-:Y:S02]  /*43640*/  F2FP.F16.E4M3.UNPACK_B R16, R16 ;  /* 0x00000010ff10723e */ /* 0x000fe400020006ff */
[----:B------:R-:W-:Y:S02]  /*43650*/  F2FP.F16.E4M3.UNPACK_B R17, R17 ;  /* 0x00000011ff11723e */ /* 0x000fe400020006ff */
[----:B------:R-:W-:-:S11]  /*43660*/  F2FP.F16.E4M3.UNPACK_B R18, R18 ;  /* 0x00000012ff12723e */ /* 0x000fd600020006ff */
[----:B------:R-:W-:Y:S04]  /*43670*/  STL.64 [R1+0x200], R12 ;  /* 0x0002000c01007387 */ /* 0x000fe80000100a00 */
[----:B------:R0:W-:Y:S04]  /*43680*/  STL.64 [R1+0x208], R14 ;  /* 0x0002080e01007387 */ /* 0x0001e80000100a00 */
[----:B0-----:R-:W4:Y:S04]  /*43690*/  LDL.LU.64 R14, [R1+0x32a0] ;  /* 0x0032a000010e7983 */ /* 0x001f280000300a00 */
[----:B------:R-:W2:Y:S04]  /*436a0*/  LDL.LU.64 R12, [R1+0x3298] ;  /* 0x00329800010c7983 */ /* 0x000ea80000300a00 */
[----:B------:R-:W-:Y:S04]  /*436b0*/  STL.64 [R1+0x3240], R10 ;  /* 0x0032400a01007387 */ /* 0x000fe80000100a00 */
[----:B---3--:R0:W-:Y:S04]  /*436c0*/  STL.64 [R1+0x3238], R8 ;  /* 0x0032380801007387 */ /* 0x0081e80000100a00 */
        /* <DEDUP_REMOVED lines=22> */
[----:B------:R-:W2:Y:S01]  /*43830*/  LDL.LU R11, [R1+0xdc] ;  /* 0x0000dc00010b7983 */ /* 0x000ea20000300800 */
[----:B------:R-:W-:-:S03]  /*43840*/  F2FP.F16.E4M3.UNPACK_B R19, R19 ;  /* 0x00000013ff13723e */ /* 0x000fc600020006ff */
[----:B------:R-:W-:Y:S04]  /*43850*/  STL.64 [R1+0x1f0], R20 ;  /* 0x0001f01401007387 */ /* 0x000fe80000100a00 */
[----:B------:R0:W-:Y:S04]  /*43860*/  STL.64 [R1+0x1f8], R22 ;  /* 0x0001f81601007387 */ /* 0x0001e80000100a00 */
[----:B0-----:R-:W3:Y:S04]  /*43870*/  LDL.LU.64 R22, [R1+0x3290] ;  /* 0x0032900001167983 */ /* 0x001ee80000300a00 */
[----:B------:R-:W4:Y:S01]  /*43880*/  LDL.LU.64 R20, [R1+0x3288] ;  /* 0x0032880001147983 */ /* 0x000f220000300a00 */
[----:B---3--:R-:W-:Y:S03]  /*43890*/  HMMA.16816.F32 R4, R4, R22, R24 ;  /* 0x000000160404723c */ /* 0x008fe60000001818 */
[----:B------:R-:W3:Y:S04]  /*438a0*/  LDL.LU.64 R26, [R1+0x3280] ;  /* 0x00328000011a7983 */ /* 0x000ee80000300a00 */
[----:B------:R-:W2:-:S15]  /*438b0*/  LDL.LU.64 R24, [R1+0x3278] ;  /* 0x0032780001187983 */ /* 0x000e9e0000300a00 */
[----:B------:R-:W-:-:S01]  /*438c0*/  NOP ;  /* 0x0000000000007918 */ /* 0x000fc20000000000 */
        /* <DEDUP_REMOVED lines=12> */
[----:B---3--:R-:W-:Y:S04]  /*43990*/  STL.64 [R1+0x3208], R26 ;  /* 0x0032081a01007387 */ /* 0x008fe80000100a00 */
[----:B------:R0:W-:Y:S04]  /*439a0*/  STL.64 [R1+0x3200], R24 ;  /* 0x0032001801007387 */ /* 0x0001e80000100a00 */
        /* <DEDUP_REMOVED lines=32> */
[----:B------:R-:W4:Y:S02]  /*43bb0*/  LDL.LU.64 R8, [R1+0x3238] ;  /* 0x0032380001087983 */ /* 0x000f240000300a00 */
[----:B----4-:R-:W-:-:S02]  /*43bc0*/  IMAD R4, R4, 0x100, R9 ;  /* 0x0000010004047824 */ /* 0x010fc400078e0209 */
[----:B------:R-:W2:Y:S01]  /*43bd0*/  LDL.LU R9, [R1+0x3230] ;  /* 0x0032300001097983 */ /* 0x000ea20000300800 */
[----:B------:R-:W-:Y:S01]  /*43be0*/  IMAD R5, R28, 0x100, R5 ;  /* 0x000001001c057824 */ /* 0x000fe200078e0205 */
[----:B--2---:R-:W-:-:S15]  /*43bf0*/  HMMA.16816.F32 R24, R16, R8, R24 ;  /* 0x000000081018723c */ /* 0x004fde0000001818 */
[----:B------:R-:W-:-:S08]  /*43c00*/  NOP ;  /* 0x0000000000007918 */ /* 0x000fd00000000000 */
[----:B------:R-:W-:Y:S01]  /*43c10*/  STL.64 [R1+0x140], R24 ;  /* 0x0001401801007387 */ /* 0x000fe20000100a00 */
[----:B------:R-:W-:-:S03]  /*43c20*/  IMAD.MOV.U32 R28, RZ, RZ, R27 ;  /* 0x000000ffff1c7224 */ /* 0x000fc600078e001b */
[----:B------:R0:W-:Y:S04]  /*43c30*/  STL [R1+0x148], R26 ;  /* 0x0001481a01007387 */ /* 0x0001e80000100800 */
[----:B0-----:R-:W3:Y:S04]  /*43c40*/  LDL.LU.64 R26, [R1+0x3228] ;  /* 0x00322800011a7983 */ /* 0x001ee80000300a00 */
[----:B------:R-:W3:Y:S01]  /*43c50*/  LDL.LU.64 R24, [R1+0x3220] ;  /* 0x0032200001187983 */ /* 0x000ee20000300a00 */
[----:B------:R-:W-:Y:S01]  /*43c60*/  IMAD R6, R7, 0x100, R6 ;  /* 0x0000010007067824 */ /* 0x000fe200078e0206 */
[----:B------:R-:W-:Y:S01]  /*43c70*/  F2FP.F16.E4M3.UNPACK_B R4, R4 ;  /* 0x00000004ff04723e */ /* 0x000fe200020006ff */
[----:B------:R-:W-:Y:S01]  /*43c80*/  IMAD R7, R29, 0x100, R0 ;  /* 0x000001001d077824 */ /* 0x000fe200078e0200 */
[----:B------:R0:W-:Y:S01]  /*43c90*/  STL [R1+0x2ec0], R28 ;  /* 0x002ec01c01007387 */ /* 0x0001e20000100800 */
[----:B------:R-:W-:-:S02]  /*43ca0*/  F2FP.F16.E4M3.UNPACK_B R5, R5 ;  /* 0x00000005ff05723e */ /* 0x000fc400020006ff */
[----:B------:R-:W-:Y:S01]  /*43cb0*/  F2FP.F16.E4M3.UNPACK_B R6, R6 ;  /* 0x00000006ff06723e */ /* 0x000fe200020006ff */
[----:B---3--:R-:W-:-:S15]  /*43cc0*/  HMMA.16816.F32 R24, R16, R10, R24 ;  /* 0x0000000a1018723c */ /* 0x008fde0000001818 */
[----:B------:R-:W-:-:S08]  /*43cd0*/  NOP ;  /* 0x0000000000007918 */ /* 0x000fd00000000000 */
[----:B------:R-:W-:Y:S01]  /*43ce0*/  STL.64 [R1+0x130], R24 ;  /* 0x0001301801007387 */ /* 0x000fe20000100a00 */
[----:B0-----:R-:W-:-:S03]  /*43cf0*/  IMAD.MOV.U32 R28, RZ, RZ, R26 ;  /* 0x000000ffff1c7224 */ /* 0x001fc600078e001a */
[----:B------:R0:W-:Y:S04]  /*43d00*/  STL [R1+0x13c], R27 ;  /* 0x00013c1b01007387 */ /* 0x0001e80000100800 */
        /* <DEDUP_REMOVED lines=8> */
[----:B------:R-:W4:Y:S04]  /*43d90*/  LDL R0, [R1+0x6b0] ;  /* 0x0006b00001007983 */ /* 0x000f280000100800 */
[----:B------:R-:W4:Y:S04]  /*43da0*/  LDL R29, [R1+0x6b4] ;  /* 0x0006b400011d7983 */ /* 0x000f280000100800 */
[----:B------:R0:W-:Y:S04]  /*43db0*/  STL [R1+0x2f78], R28 ;  /* 0x002f781c01007387 */ /* 0x0001e80000100800 */
[----:B0-----:R-:W4:Y:S01]  /*43dc0*/  LDL R28, [R1+0x6a4] ;  /* 0x0006a400011c7983 */ /* 0x001f220000100800 */
[----:B------:R-:W-:Y:S01]  /*43dd0*/  F2FP.F16.E4M3.UNPACK_B R7, R7 ;  /* 0x00000007ff07723e */ /* 0x000fe200020006ff */
[----:B--2---:R-:W-:-:S15]  /*43de0*/  HMMA.16816.F32 R24, R16, R12, R24 ;  /* 0x0000000c1018723c */ /* 0x004fde0000001818 */
[----:B------:R-:W-:-:S08]  /*43df0*/  NOP ;  /* 0x0000000000007918 */ /* 0x000fd00000000000 */
[----:B------:R-:W-:Y:S04]  /*43e00*/  STL.64 [R1+0x110], R24 ;  /* 0x0001101801007387 */ /* 0x000fe80000100a00 */
[----:B------:R0:W-:Y:S01]  /*43e10*/  STL.64 [R1+0x118], R26 ;  /* 0x0001181a01007387 */ /* 0x0001e20000100a00 */
[----:B---3--:R-:W-:Y:S03]  /*43e20*/  HMMA.16816.F32 R8, R16, R22, R8 ;  /* 0x000000161008723c */ /* 0x008fe60000001808 */
[----:B0-----:R-:W2:Y:S04]  /*43e30*/  LDL.LU.64 R26, [R1+0x3208] ;  /* 0x00320800011a7983 */ /* 0x001ea80000300a00 */
[----:B------:R-:W3:Y:S04]  /*43e40*/  LDL.LU.64 R24, [R1+0x3200] ;  /* 0x0032000001187983 */ /* 0x000ee80000300a00 */
[----:B------:R-:W-:Y:S04]  /*43e50*/  STL.64 [R1+0x31e8], R14 ;  /* 0x0031e80e01007387 */ /* 0x000fe80000100a00 */
[----:B------:R-:W-:Y:S04]  /*43e60*/  STL.64 [R1+0x31e0], R12 ;  /* 0x0031e00c01007387 */ /* 0x000fe80000100a00 */
[----:B------:R-:W-:Y:S04]  /*43e70*/  STL.64 [R1+0x31f8], R22 ;  /* 0x0031f81601007387 */ /* 0x000fe80000100a00 */
[----:B------:R0:W-:Y:S04]  /*43e80*/  STL.64 [R1+0x31f0], R20 ;  /* 0x0031f01401007387 */ /* 0x0001e80000100a00 */
[----:B------:R1:W-:Y:S04]  /*43e90*/  STL.64 [R1+0xf0], R8 ;  /* 0x0000f00801007387 */ /* 0x0003e80000100a00 */
[----:B------:R4:W-:Y:S04]  /*43ea0*/  STL.64 [R1+0xf8], R10 ;  /* 0x0000f80a01007387 */ /* 0x0009e80000100a00 */
[----:B0-----:R-:W3:Y:S04]  /*43eb0*/  LDL.LU R20, [R1+0x70] ;  /* 0x0000700001147983 */ /* 0x001ee80000300800 */
[----:B------:R-:W3:Y:S04]  /*43ec0*/  LDL.LU R21, [R1+0x74] ;  /* 0x0000740001157983 */ /* 0x000ee80000300800 */
[----:B------:R-:W3:Y:S04]  /*43ed0*/  LDL.LU R22, [R1+0x78] ;  /* 0x0000780001167983 */ /* 0x000ee80000300800 */
[----:B------:R-:W3:Y:S04]  /*43ee0*/  LDL.LU R23, [R1+0x7c] ;  /* 0x00007c0001177983 */ /* 0x000ee80000300800 */
[----:B-1----:R-:W2:Y:S04]  /*43ef0*/  LDL.LU R8, [R1+0x40] ;  /* 0x0000400001087983 */ /* 0x002ea80000300800 */
[----:B------:R-:W2:Y:S04]  /*43f00*/  LDL.LU R9, [R1+0x44] ;  /* 0x0000440001097983 */ /* 0x000ea80000300800 */
[----:B----4-:R-:W4:Y:S04]  /*43f10*/  LDL.LU R10, [R1+0x48] ;  /* 0x00004800010a7983 */ /* 0x010f280000300800 */
[----:B------:R-:W4:Y:S04]  /*43f20*/  LDL.LU R11, [R1+0x4c] ;  /* 0x00004c00010b7983 */ /* 0x000f280000300800 */
[----:B------:R-:W3:Y:S04]  /*43f30*/  LDL.LU R12, [R1+0x60] ;  /* 0x00006000010c7983 */ /* 0x000ee80000300800 */
[----:B------:R-:W3:Y:S04]  /*43f40*/  LDL.LU R13, [R1+0x64] ;  /* 0x00006400010d7983 */ /* 0x000ee80000300800 */
[----:B------:R-:W3:Y:S04]  /*43f50*/  LDL.LU R14, [R1+0x68] ;  /* 0x00006800010e7983 */ /* 0x000ee80000300800 */
[----:B------:R-:W3:Y:S04]  /*43f60*/  LDL.LU R15, [R1+0x6c] ;  /* 0x00006c00010f7983 */ /* 0x000ee80000300800 */
[----:B----4-:R-:W-:Y:S04]  /*43f70*/  STL.64 [R1+0x31d8], R10 ;  /* 0x0031d80a01007387 */ /* 0x010fe80000100a00 */
[----:B--2---:R0:W-:Y:S04]  /*43f80*/  STL.64 [R1+0x31d0], R8 ;  /* 0x0031d00801007387 */ /* 0x0041e80000100a00 */
[----:B0-----:R-:W2:Y:S04]  /*43f90*/  LDL.LU R8, [R1+0x50] ;  /* 0x0000500001087983 */ /* 0x001ea80000300800 */
[----:B------:R-:W2:Y:S04]  /*43fa0*/  LDL.LU R9, [R1+0x54] ;  /* 0x0000540001097983 */ /* 0x000ea80000300800 */
[----:B------:R-:W2:Y:S04]  /*43fb0*/  LDL.LU R10, [R1+0x58] ;  /* 0x00005800010a7983 */ /* 0x000ea80000300800 */
[----:B------:R-:W2:Y:S04]  /*43fc0*/  LDL.LU R11, [R1+0x5c] ;  /* 0x00005c00010b7983 */ /* 0x000ea80000300800 */
[----:B------:R-:W4:Y:S04]  /*43fd0*/  LDL.LU R16, [R1+0xa84] ;  /* 0x000a840001107983 */ /* 0x000f280000300800 */
[----:B------:R-:W4:Y:S04]  /*43fe0*/  LDL.LU R17, [R1+0xa8c] ;  /* 0x000a8c0001117983 */ /* 0x000f280000300800 */
[----:B------:R-:W2:Y:S04]  /*43ff0*/  LDL.LU R18, [R1+0xa94] ;  /* 0x000a940001127983 */ /* 0x000ea80000300800 */
[----:B------:R-:W2:Y:S01]  /*44000*/  LDL.LU R19, [R1+0xa9c] ;  /* 0x000a9c0001137983 */ /* 0x000ea20000300800 */
[C---:B---3--:R-:W-:Y:S03]  /*44010*/  HMMA.16816.F32 R20, R4.reuse, R24, R20 ;  /* 0x000000180414723c */ /* 0x048fe60000001814 */
[----:B--2---:R-:W-:Y:S04]  /*44020*/  STL.64 [R1+0x31a8], R18 ;  /* 0x0031a81201007387 */ /* 0x004fe80000100a00 */
[----:B----4-:R0:W-:Y:S04]  /*44030*/  STL.64 [R1+0x31a0], R16 ;  /* 0x0031a01001007387 */ /* 0x0101e80000100a00 */
        /* <DEDUP_REMOVED lines=13> */
[----:B------:R-:W4:Y:S04]  /*44110*/  LDL.LU.64 R20, [R1+0x31f0] ;  /* 0x0031f00001147983 */ /* 0x000f280000300a00 */
[----:B------:R-:W2:Y:S04]  /*44120*/  LDL R25, [R1+0x690] ;  /* 0x0006900001197983 */ /* 0x000ea80000100800 */
[----:B------:R-:W-:Y:S01]  /*44130*/  STL.64 [R1+0x3198], R26 ;  /* 0x0031981a01007387 */ /* 0x000fe20000100a00 */
[C---:B----4-:R-:W-:Y:S03]  /*44140*/  HMMA.16816.F32 R12, R4.reuse, R20, R12 ;  /* 0x00000014040c723c */ /* 0x050fe6000000180c */
[----:B--2---:R0:W-:Y:S04]  /*44150*/  STL [R1+0x3190], R25 ;  /* 0x0031901901007387 */ /* 0x0041e80000100800 */
[----:B------:R-:W2:Y:S04]  /*44160*/  LDL.LU R24, [R1] ;  /* 0x0000000001187983 */ /* 0x000ea80000300800 */
[----:B0-----:R-:W2:Y:S04]  /*44170*/  LDL.LU R25, [R1+0x4] ;  /* 0x0000040001197983 */ /* 0x001ea80000300800 */
[----:B------:R-:W2:Y:S04]  /*44180*/  LDL.LU R26, [R1+0x8] ;  /* 0x00000800011a7983 */ /* 0x000ea80000300800 */
[----:B------:R-:W2:Y:S04]  /*44190*/  LDL.LU R27, [R1+0xc] ;  /* 0x00000c00011b7983 */ /* 0x000ea80000300800 */
[----:B------:R-:W-:Y:S04]  /*441a0*/  STL.64 [R1+0xb0], R12 ;  /* 0x0000b00c01007387 */ /* 0x000fe80000100a00 */
[----:B------:R0:W-:Y:S04]  /*441b0*/  STL.64 [R1+0xb8], R14 ;  /* 0x0000b80e01007387 */ /* 0x0001e80000100a00 */
[----:B0-----:R-:W4:Y:S04]  /*441c0*/  LDL.LU.64 R14, [R1+0x31e8] ;  /* 0x0031e800010e7983 */ /* 0x001f280000300a00 */
[----:B------:R-:W2:Y:S04]  /*441d0*/  LDL.LU.64 R12, [R1+0x31e0] ;  /* 0x0031e000010c7983 */ /* 0x000ea80000300a00 */
[----:B------:R-:W3:Y:S04]  /*441e0*/  LDL.LU R20, [R1+0xaa0] ;  /* 0x000aa00001147983 */ /* 0x000ee80000300800 */
[----:B------:R-:W3:Y:S01]  /*441f0*/  LDL R21, [R1+0x6a0] ;  /* 0x0006a00001157983 */ /* 0x000ee20000100800 */
[----:B----4-:R-:W-:-:S15]  /*44200*/  HMMA.16816.F32 R8, R4, R14, R8 ;  /* 0x0000000e0408723c */ /* 0x010fde0000001808 */
[----:B------:R-:W-:-:S08]  /*44210*/  NOP ;  /* 0x0000000000007918 */ /* 0x000fd00000000000 */
[----:B------:R-:W-:Y:S04]  /*44220*/  STL.64 [R1+0xa0], R8 ;  /* 0x0000a00801007387 */ /* 0x000fe80000100a00 */
[----:B------:R0:W-:Y:S04]  /*44230*/  STL.64 [R1+0xa8], R10 ;  /* 0x0000a80a01007387 */ /* 0x0001e80000100a00 */
[----:B0-----:R-:W4:Y:S04]  /*44240*/  LDL.LU.64 R10, [R1+0x31d8] ;  /* 0x0031d800010a7983 */ /* 0x001f280000300a00 */
[----:B------:R-:W4:Y:S04]  /*44250*/  LDL.LU.64 R8, [R1+0x31d0] ;  /* 0x0031d00001087983 */ /* 0x000f280000300a00 */
[----:B------:R-:W2:Y:S04]  /*44260*/  LDL.LU R14, [R1+0xa90] ;  /* 0x000a9000010e7983 */ /* 0x000ea80000300800 */
[----:B------:R-:W3:Y:S01]  /*44270*/  LDL.LU R15, [R1+0xa98] ;  /* 0x000a9800010f7983 */ /* 0x000ee20000300800 */
[----:B----4-:R-:W-:-:S15]  /*44280*/  HMMA.16816.F32 R8, R4, R2, R8 ;  /* 0x000000020408723c */ /* 0x010fde0000001808 */
[----:B------:R-:W-:-:S08]  /*44290*/  NOP ;  /* 0x0000000000007918 */ /* 0x000fd00000000000 */
[----:B------:R-:W-:Y:S04]  /*442a0*/  STL.64 [R1+0x80], R8 ;  /* 0x0000800801007387 */ /* 0x000fe80000100a00 */
[----:B------:R0:W-:Y:S04]  /*442b0*/  STL.64 [R1+0x88], R10 ;  /* 0x0000880a01007387 */ /* 0x0001e80000100a00 */
[----:B0-----:R-:W4:Y:S04]  /*442c0*/  LDL.LU.64 R10, [R1+0x31c8] ;  /* 0x0031c800010a7983 */ /* 0x001f280000300a00 */
[----:B------:R-:W2:Y:S04]  /*442d0*/  LDL.LU.64 R8, [R1+0x31c0] ;  /* 0x0031c00001087983 */ /* 0x000ea80000300a00 */
[----:B------:R-:W3:Y:S01]  /*442e0*/  LDL.LU R3, [R1+0xa88] ;  /* 0x000a880001037983 */ /* 0x000ee20000300800 */
[----:B--2---:R-:W-:-:S15]  /*442f0*/  HMMA.16816.F32 R16, R4, R8, R16 ;  /* 0x000000080410723c */ /* 0x004fde0000001810 */
[----:B------:R-:W-:-:S08]  /*44300*/  NOP ;  /* 0x0000000000007918 */ /* 0x000fd00000000000 */
[----:B------:R-:W-:Y:S04]  /*44310*/  STL.64 [R1+0x60], R16 ;  /* 0x0000601001007387 */ /* 0x000fe80000100a00 */
[----:B------:R0:W-:Y:S04]  /*44320*/  STL.64 [R1+0x68], R18 ;  /* 0x0000681201007387 */ /* 0x0001e80000100a00 */
[----:B0-----:R-:W4:Y:S04]  /*44330*/  LDL.LU.64 R18, [R1+0x31b8] ;  /* 0x0031b80001127983 */ /* 0x001f280000300a00 */
[----:B------:R-:W4:Y:S02]  /*44340*/  LDL.LU.64 R16, [R1+0x31b0] ;  /* 0x0031b00001107983 */ /* 0x000f240000300a00 */
[----:B----4-:R-:W-:Y:S02]  /*44350*/  HMMA.16816.F32 R8, R4, R10, R16 ;  /* 0x0000000a0408723c */ /* 0x010fe40000001810 */
[----:B------:R-:W3:Y:S04]  /*44360*/  LDL.LU.64 R18, [R1+0x31a8] ;  /* 0x0031a80001127983 */ /* 0x000ee80000300a00 */
[----:B------:R-:W2:-:S15]  /*44370*/  LDL.LU.64 R16, [R1+0x31a0] ;  /* 0x0031a00001107983 */ /* 0x000e9e0000300a00 */
[----:B------:R-:W-:-:S02]  /*44380*/  NOP ;  /* 0x0000000000007918 */ /* 0x000fc40000000000 */
[----:B------:R0:W-:Y:S04]  /*44390*/  STL.64 [R1+0x40], R8 ;  /* 0x0000400801007387 */ /* 0x0001e80000100a00 */
[----:B------:R1:W-:Y:S04]  /*443a0*/  STL.64 [R1+0x48], R10 ;  /* 0x0000480a01007387 */ /* 0x0003e80000100a00 */
[----:B0-----:R-:W4:Y:S04]  /*443b0*/  LDL.LU R8, [R1+0x1a0] ;  /* 0x0001a00001087983 */ /* 0x001f280000300800 */
[----:B------:R-:W4:Y:S04]  /*443c0*/  LDL.LU R9, [R1+0x1a4] ;  /* 0x0001a40001097983 */ /* 0x000f280000300800 */
[----:B-1----:R-:W3:Y:S04]  /*443d0*/  LDL.LU R10, [R1+0x1a8] ;  /* 0x0001a800010a7983 */ /* 0x002ee80000300800 */
[----:B------:R-:W3:Y:S04]  /*443e0*/  LDL.LU R11, [R1+0x1ac] ;  /* 0x0001ac00010b7983 */ /* 0x000ee80000300800 */
[----:B---3--:R-:W-:Y:S04]  /*443f0*/  STL.64 [R1+0x3188], R10 ;  /* 0x0031880a01007387 */ /* 0x008fe80000100a00 */
[----:B----4-:R0:W-:Y:S04]  /*44400*/  STL.64 [R1+0x3180], R8 ;  /* 0x0031800801007387 */ /* 0x0101e80000100a00 */
[----:B0-----:R-:W3:Y:S04]  /*44410*/  LDL.LU R8, [R1+0x20] ;  /* 0x0000200001087983 */ /* 0x001ee80000300800 */
[----:B------:R-:W3:Y:S04]  /*44420*/  LDL.LU R9, [R1+0x24] ;  /* 0x0000240001097983 */ /* 0x000ee80000300800 */
[----:B------:R-:W3:Y:S04]  /*44430*/  LDL.LU R10, [R1+0x28] ;  /* 0x00002800010a7983 */ /* 0x000ee80000300800 */
[----:B------:R-:W3:Y:S01]  /*44440*/  LDL.LU R11, [R1+0x2c] ;  /* 0x00002c00010b7983 */ /* 0x000ee20000300800 */
[----:B--2---:R-:W-:-:S02]  /*44450*/  IMAD R17, R17, 0x100, R14 ;  /* 0x0000010011117824 */ /* 0x004fc400078e020e */
[----:B------:R-:W-:Y:S02]  /*44460*/  IMAD R18, R18, 0x100, R15 ;  /* 0x0000010012127824 */ /* 0x000fe400078e020f */
[----:B------:R-:W-:Y:S01]  /*44470*/  HMMA.16816.F32 R12, R4, R12, R24 ;  /* 0x0000000c040c723c */ /* 0x000fe20000001818 */
[----:B------:R-:W2:Y:S01]  /*44480*/  LDL.LU.64 R26, [R1+0x3198] ;  /* 0x00319800011a7983 */ /* 0x000ea20000300a00 */
[----:B------:R-:W-:Y:S02]  /*44490*/  IMAD R16, R16, 0x100, R3 ;  /* 0x0000010010107824 */ /* 0x000fe400078e0203 */
[----:B------:R-:W-:Y:S01]  /*444a0*/  IMAD R19, R19, 0x100, R20 ;  /* 0x0000010013137824 */ /* 0x000fe200078e0214 */
[----:B------:R-:W4:-:S15]  /*444b0*/  LDL.LU R25, [R1+0x3190] ;  /* 0x0031900001197983 */ /* 0x000f1e0000300800 */
[----:B------:R-:W-:-:S03]  /*444c0*/  NOP ;  /* 0x0000000000007918 */ /* 0x000fc60000000000 */
[----:B------:R0:W-:Y:S04]  /*444d0*/  STL.64 [R1+0x10], R12 ;  /* 0x0000100c01007387 */ /* 0x0001e80000100a00 */
[----:B------:R1:W-:Y:S04]  /*444e0*/  STL.64 [R1+0x18], R14 ;  /* 0x0000180e01007387 */ /* 0x0003e80000100a00 */
[----:B0-----:R-:W2:Y:S04]  /*444f0*/  LDL.LU R12, [R1+0x180] ;  /* 0x00018000010c7983 */ /* 0x001ea80000300800 */
[----:B------:R-:W2:Y:S04]  /*44500*/  LDL.LU R13, [R1+0x184] ;  /* 0x00018400010d7983 */ /* 0x000ea80000300800 */
[----:B-1----:R-:W2:Y:S04]  /*44510*/  LDL.LU R14, [R1+0x188] ;  /* 0x00018800010e7983 */ /* 0x002ea80000300800 */
[----:B------:R-:W2:Y:S01]  /*44520*/  LDL.LU R15, [R1+0x18c] ;  /* 0x00018c00010f7983 */ /* 0x000ea20000300800 */
[----:B---3--:R-:W-:Y:S03]  /*44530*/  HMMA.16816.F32 R4, R4, R22, R8 ;  /* 0x000000160404723c */ /* 0x008fe60000001808 */
[----:B------:R-:W3:Y:S04]  /*44540*/  LDL.LU.64 R10, [R1+0x3188] ;  /* 0x00318800010a7983 */ /* 0x000ee80000300a00 */
[----:B------:R-:W3:Y:S01]  /*44550*/  LDL.LU.64 R8, [R1+0x3180] ;  /* 0x0031800001087983 */ /* 0x000ee20000300a00 */
[----:B------:R-:W-:-:S02]  /*44560*/  F2FP.F16.E4M3.UNPACK_B R16, R16 ;  /* 0x00000010ff10723e */ /* 0x000fc400020006ff */
[----:B------:R-:W-:Y:S02]  /*44570*/  F2FP.F16.E4M3.UNPACK_B R17, R17 ;  /* 0x00000011ff11723e */ /* 0x000fe400020006ff */
[----:B----4-:R-:W-:Y:S02]  /*44580*/  F2FP.F16.E4M3.UNPACK_B R24, R25 ;  /* 0x00000019ff18723e */ /* 0x010fe400020006ff */
[----:B------:R-:W-:Y:S02]  /*44590*/  F2FP.F16.E4M3.UNPACK_B R18, R18 ;  /* 0x00000012ff12723e */ /* 0x000fe400020006ff */
[----:B------:R-:W-:Y:S02]  /*445a0*/  F2FP.F16.E4M3.UNPACK_B R19, R19 ;  /* 0x00000013ff13723e */ /* 0x000fe400020006ff */
[----:B--2---:R-:W-:-:S05]  /*445b0*/  F2FP.F16.E4M3.UNPACK_B R25, R27 ;  /* 0x0000001bff19723e */ /* 0x004fca00020006ff */
[----:B------:R-:W-:Y:S04]  /*445c0*/  STL.64 [R1], R4 ;  /* 0x0000000401007387 */ /* 0x000fe80000100a00 */
[----:B------:R0:W-:Y:S01]  /*445d0*/  STL.64 [R1+0x8], R6 ;  /* 0x0000080601007387 */ /* 0x0001e20000100a00 */
[----:B------:R-:W-:Y:S02]  /*445e0*/  F2FP.F16.E4M3.UNPACK_B R20, R21 ;  /* 0x00000015ff14723e */ /* 0x000fe400020006ff */
[----:B------:R-:W-:Y:S01]  /*445f0*/  F2FP.F16.E4M3.UNPACK_B R21, R28 ;  /* 0x0000001cff15723e */ /* 0x000fe200020006ff */
[----:B------:R-:W-:Y:S01]  /*44600*/  STL.64 [R1+0x3120], R26 ;  /* 0x0031201a01007387 */ /* 0x000fe20000100a00 */
[----:B0-----:R-:W-:Y:S06]  /*44610*/  HMMA.16816.F32 R4, R16, R24, R12 ;  /* 0x000000181004723c */ /* 0x001fec000000180c */
[----:B------:R0:W-:-:S15]  /*44620*/  STL.64 [R1+0x3118], R24 ;  /* 0x0031181801007387 */ /* 0x0001de0000100a00 */
[----:B------:R-:W-:-:S02]  /*44630*/  NOP ;  /* 0x0000000000007918 */ /* 0x000fc40000000000 */
[----:B------:R-:W-:Y:S04]  /*44640*/  STL.64 [R1+0x30], R4 ;  /* 0x0000300401007387 */ /* 0x000fe80000100a00 */
[----:B------:R3:W-:Y:S04]  /*44650*/  STL.64 [R1+0x38], R6 ;  /* 0x0000380601007387 */ /* 0x0007e80000100a00 */
[----:B------:R-:W-:Y:S04]  /*44660*/  STL.64 [R1+0x3148], R20 ;  /* 0x0031481401007387 */ /* 0x000fe80000100a00 */
[----:B0-----:R-:W2:Y:S01]  /*44670*/  LDL.LU R24, [R1+0x350] ;  /* 0x0003500001187983 */ /* 0x001ea20000300800 */
[----:B---3--:R-:W-:-:S15]  /*44680*/  HMMA.16816.F32 R4, R16, R20, R8 ;  /* 0x000000141004723c */ /* 0x008fde0000001808 */
[----:B------:R-:W-:-:S08]  /*44690*/  NOP ;  /* 0x0000000000007918 */ /* 0x000fd00000000000 */
        /* <DEDUP_REMOVED lines=25> */
[----:B------:R-:W-:-:S03]  /*44830*/  F2FP.F16.E4M3.UNPACK_B R14, R0 ;  /* 0x00000000ff0e723e */ /* 0x000fc600020006ff */
        /* <DEDUP_REMOVED lines=13> */
[----:B------:R-:W-:-:S07]  /*44910*/  F2FP.F16.E4M3.UNPACK_B R15, R29 ;  /* 0x0000001dff0f723e */ /* 0x000fce00020006ff */
[----:B--2---:R-:W-:Y:S01]  /*44920*/  HMMA.16816.F32 R4, R16, R14, R4 ;  /* 0x0000000e1004723c */ /* 0x004fe20000001804 */
        /* <DEDUP_REMOVED lines=34> */
[----:B------:R-:W-:Y:S01]  /*44b50*/  F2FP.F16.E4M3.UNPACK_B R11, R11 ;  /* 0x0000000bff0b723e */ /* 0x000fe200020006ff */
[----:B------:R-:W-:Y:S01]  /*44b60*/  IMAD R7, R8, 0x100, R7 ;  /* 0x0000010008077824 */ /* 0x000fe200078e0207 */
[----:B------:R-:W-:-:S02]  /*44b70*/  F2FP.F16.E4M3.UNPACK_B R8, R9 ;  /* 0x00000009ff08723e */ /* 0x000fc400020006ff */
        /* <DEDUP_REMOVED lines=29> */
[----:B------:R-:W-:-:S05]  /*44d50*/  F2FP.F16.E4M3.UNPACK_B R4, R4 ;  /* 0x00000004ff04723e */ /* 0x000fca00020006ff */
[----:B----4-:R-:W-:Y:S01]  /*44d60*/  HMMA.16816.F32 R16, R16, R22, R24 ;  /* 0x000000161010723c */ /* 0x010fe20000001818 */
[----:B------:R-:W4:Y:S04]  /*44d70*/  LDL.LU.64 R26, [R1+0x3120] ;  /* 0x00312000011a7983 */ /* 0x000f280000300a00 */
[----:B------:R-:W3:Y:S04]  /*44d80*/  LDL.LU.64 R24, [R1+0x3118] ;  /* 0x0031180001187983 */ /* 0x000ee80000300a00 */
[----:B------:R-:W2:Y:S01]  /*44d90*/  LDL.LU R11, [R1+0xac8] ;  /* 0x000ac800010b7983 */ /* 0x000ea20000300800 */
[----:B------:R-:W-:-:S02]  /*44da0*/  F2FP.F16.E4M3.UNPACK_B R5, R5 ;  /* 0x00000005ff05723e */ /* 0x000fc400020006ff */
[----:B------:R-:W-:Y:S02]  /*44db0*/  F2FP.F16.E4M3.UNPACK_B R6, R6 ;  /* 0x00000006ff06723e */ /* 0x000fe400020006ff */
[----:B------:R-:W-:-:S09]  /*44dc0*/  F2FP.F16.E4M3.UNPACK_B R7, R7 ;  /* 0x00000007ff07723e */ /* 0x000fd200020006ff */
[----:B------:R-:W-:Y:S04]  /*44dd0*/  STL.64 [R1+0xe0], R16 ;  /* 0x0000e01001007387 */ /* 0x000fe80000100a00 */
[----:B------:R-:W-:Y:S01]  /*44de0*/  STL.64 [R1+0xe8], R18 ;  /* 0x0000e81201007387 */ /* 0x000fe20000100a00 */
[----:B---3--:R-:W-:Y:S03]  /*44df0*/  HMMA.16816.F32 R12, R4, R24, R12 ;  /* 0x00000018040c723c */ /* 0x008fe6000000180c */
[----:B--2---:R-:W-:-:S15]  /*44e00*/  STL.64 [R1+0x30f0], R10 ;  /* 0x0030f00a01007387 */ /* 0x004fde0000100a00 */
[----:B------:R-:W-:-:S05]  /*44e10*/  NOP ;  /* 0x0000000000007918 */ /* 0x000fca0000000000 */
[----:B------:R-:W-:Y:S04]  /*44e20*/  STL.64 [R1+0x100], R12 ;  /* 0x0001000c01007387 */ /* 0x000fe80000100a00 */
[----:B------:R-:W-:Y:S04]  /*44e30*/  STL.64 [R1+0x108], R14 ;  /* 0x0001080e01007387 */ /* 0x000fe80000100a00 */
        /* <DEDUP_REMOVED lines=15> */
[----:B------:R-:W2:Y:S04]  /*44f30*/  LDL.LU R16, [R1+0xac4] ;  /* 0x000ac40001107983 */ /* 0x000ea80000300800 */
[----:B------:R-:W2:Y:S04]  /*44f40*/  LDL.LU R17, [R1+0xad0] ;  /* 0x000ad00001117983 */ /* 0x000ea80000300800 */
[----:B------:R-:W2:Y:S04]  /*44f50*/  LDL.LU R18, [R1+0xacc] ;  /* 0x000acc0001127983 */ /* 0x000ea80000300800 */
[----:B------:R-:W2:Y:S04]  /*44f60*/  LDL.LU R19, [R1+0xad8] ;  /* 0x000ad80001137983 */ /* 0x000ea80000300800 */
[----:B------:R-:W2:Y:S04]  /*44f70*/  LDL.LU R28, [R1+0xad4] ;  /* 0x000ad400011c7983 */ /* 0x000ea80000300800 */
[----:B------:R-:W2:Y:S04]  /*44f80*/  LDL.LU R0, [R1+0xae0] ;  /* 0x000ae00001007983 */ /* 0x000ea80000300800 */
[----:B------:R-:W2:Y:S04]  /*44f90*/  LDL.LU R29, [R1+0xadc] ;  /* 0x000adc00011d7983 */ /* 0x000ea80000300800 */
[----:B----4-:R-:W-:Y:S04]  /*44fa0*/  STL.64 [R1+0x30a8], R26 ;  /* 0x0030a81a01007387 */ /* 0x010fe80000100a00 */
[----:B------:R0:W-:Y:S04]  /*44fb0*/  STL.64 [R1+0x30a0], R24 ;  /* 0x0030a01801007387 */ /* 0x0001e80000100a00 */
[----:B0-----:R-:W4:Y:S04]  /*44fc0*/  LDL.LU R24, [R1+0x4a0] ;  /* 0x0004a00001187983 */ /* 0x001f280000300800 */
[----:B------:R-:W4:Y:S04]  /*44fd0*/  LDL.LU R25, [R1+0x4a4] ;  /* 0x0004a40001197983 */ /* 0x000f280000300800 */
[----:B------:R-:W3:Y:S04]  /*44fe0*/  LDL.LU R26, [R1+0x4a8] ;  /* 0x0004a800011a7983 */ /* 0x000ee80000300800 */
[----:B------:R-:W3:Y:S04]  /*44ff0*/  LDL.LU R27, [R1+0x4ac] ;  /* 0x0004ac00011b7983 */ /* 0x000ee80000300800 */
[----:B---3--:R-:W-:Y:S04]  /*45000*/  STL.64 [R1+0x30b8], R26 ;  /* 0x0030b81a01007387 */ /* 0x008fe80000100a00 */
[----:B----4-:R0:W-:Y:S04]  /*45010*/  STL.64 [R1+0x30b0], R24 ;  /* 0x0030b01801007387 */ /* 0x0101e80000100a00 */
[----:B0-----:R-:W3:Y:S04]  /*45020*/  LDL.LU R24, [R1+0x4f0] ;  /* 0x0004f00001187983 */ /* 0x001ee80000300800 */
[----:B------:R-:W3:Y:S04]  /*45030*/  LDL.LU R25, [R1+0x4f4] ;  /* 0x0004f40001197983 */ /* 0x000ee80000300800 */
[----:B------:R-:W4:Y:S04]  /*45040*/  LDL.LU R26, [R1+0x4f8] ;  /* 0x0004f800011a7983 */ /* 0x000f280000300800 */
[----:B------:R-:W4:Y:S01]  /*45050*/  LDL.LU R27, [R1+0x4fc] ;  /* 0x0004fc00011b7983 */ /* 0x000f220000300800 */
[C---:B------:R-:W-:Y:S03]  /*45060*/  HMMA.16816.F32 R12, R4.reuse, R20, R12 ;  /* 0x00000014040c723c */ /* 0x040fe6000000180c */
[----:B----4-:R-:W-:Y:S04]  /*45070*/  STL.64 [R1+0x30c8], R26 ;  /* 0x0030c81a01007387 */ /* 0x010fe80000100a00 */
        /* <DEDUP_REMOVED lines=32> */
[----:B------:R-:W4:Y:S01]  /*45280*/  LDL.LU R15, [R1+0x49c] ;  /* 0x00049c00010f7983 */ /* 0x000f220000300800 */
[----:B--2---:R-:W-:-:S03]  /*45290*/  IMAD R16, R16, 0x100, R11 ;  /* 0x0000010010107824 */ /* 0x004fc600078e020b */
[----:B------:R-:W3:Y:S02]  /*452a0*/  LDL.LU R11, [R1+0x30e0] ;  /* 0x0030e000010b7983 */ /* 0x000ee40000300800 */
[----:B---3--:R-:W-:-:S15]  /*452b0*/  HMMA.16816.F32 R24, R4, R10, R24 ;  /* 0x0000000a0418723c */ /* 0x008fde0000001818 */
        /* <DEDUP_REMOVED lines=19> */
[----:B------:R-:W-:Y:S02]  /*453f0*/  IMAD R18, R28, 0x100, R19 ;  /* 0x000001001c127824 */ /* 0x000fe400078e0213 */
[----:B------:R-:W-:Y:S01]  /*45400*/  IMAD R19, R29, 0x100, R0 ;  /* 0x000001001d137824 */ /* 0x000fe200078e0200 */
[----:B--2---:R-:W-:Y:S01]  /*45410*/  HMMA.16816.F32 R4, R4, R22, R24 ;  /* 0x000000160404723c */ /* 0x004fe20000001818 */
[----:B------:R-:W2:Y:S04]  /*45420*/  LDL.LU.64 R26, [R1+0x30a8] ;  /* 0x0030a800011a7983 */ /* 0x000ea80000300a00 */
[----:B------:R-:W3:-:S15]  /*45430*/  LDL.LU.64 R24, [R1+0x30a0] ;  /* 0x0030a00001187983 */ /* 0x000ede0000300a00 */
[----:B------:R-:W-:-:S03]  /*45440*/  NOP ;  /* 0x0000000000007918 */ /* 0x000fc60000000000 */
[----:B------:R-:W-:Y:S04]  /*45450*/  STL.64 [R1+0x4a0], R4 ;  /* 0x0004a00401007387 */ /* 0x000fe80000100a00 */
[----:B------:R3:W-:Y:S04]  /*45460*/  STL.64 [R1+0x4a8], R6 ;  /* 0x0004a80601007387 */ /* 0x0007e80000100a00 */
[----:B------:R-:W4:Y:S01]  /*45470*/  LDL.LU R11, [R1+0xae8] ;  /* 0x000ae800010b7983 */ /* 0x000f220000300800 */
[----:B------:R-:W-:Y:S02]  /*45480*/  F2FP.F16.E4M3.UNPACK_B R16, R16 ;  /* 0x00000010ff10723e */ /* 0x000fe400020006ff */
[----:B------:R-:W-:-:S02]  /*45490*/  F2FP.F16.E4M3.UNPACK_B R17, R17 ;  /* 0x00000011ff11723e */ /* 0x000fc400020006ff */
[----:B------:R-:W-:Y:S02]  /*454a0*/  F2FP.F16.E4M3.UNPACK_B R18, R18 ;  /* 0x00000012ff12723e */ /* 0x000fe400020006ff */
[----:B------:R-:W-:-:S07]  /*454b0*/  F2FP.F16.E4M3.UNPACK_B R19, R19 ;  /* 0x00000013ff13723e */ /* 0x000fce00020006ff */
[----:B---3--:R-:W-:Y:S01]  /*454c0*/  HMMA.16816.F32 R4, R16, R24, R12 ;  /* 0x000000181004723c */ /* 0x008fe2000000180c */
[----:B----4-:R-:W-:-:S15]  /*454d0*/  STL.64 [R1+0x3078], R10 ;  /* 0x0030780a01007387 */ /* 0x010fde0000100a00 */
[----:B------:R-:W-:-:S07]  /*454e0*/  NOP ;  /* 0x0000000000007918 */ /* 0x000fce0000000000 */
[----:B------:R-:W-:Y:S04]  /*454f0*/  STL.64 [R1+0x480], R4 ;  /* 0x0004800401007387 */ /* 0x000fe80000100a00 */
        /* <DEDUP_REMOVED lines=16> */
[----:B------:R-:W3:Y:S04]  /*45600*/  LDL.LU R4, [R1+0xae4] ;  /* 0x000ae40001047983 */ /* 0x000ee80000300800 */
[----:B------:R-:W3:Y:S04]  /*45610*/  LDL.LU R5, [R1+0xaf0] ;  /* 0x000af00001057983 */ /* 0x000ee80000300800 */
[----:B------:R-:W3:Y:S04]  /*45620*/  LDL.LU R6, [R1+0xaec] ;  /* 0x000aec0001067983 */ /* 0x000ee80000300800 */
[----:B------:R-:W3:Y:S04]  /*45630*/  LDL.LU R7, [R1+0xaf8] ;  /* 0x000af80001077983 */ /* 0x000ee80000300800 */
[----:B------:R-:W3:Y:S04]  /*45640*/  LDL.LU R28, [R1+0xaf4] ;  /* 0x000af400011c7983 */ /* 0x000ee80000300800 */
[----:B------:R-:W3:Y:S04]  /*45650*/  LDL.LU R0, [R1+0xb00] ;  /* 0x000b000001007983 */ /* 0x000ee80000300800 */
[----:B------:R-:W3:Y:S04]  /*45660*/  LDL.LU R29, [R1+0xafc] ;  /* 0x000afc00011d7983 */ /* 0x000ee80000300800 */
        /* <DEDUP_REMOVED lines=8> */
[----:B0-----:R-:W2:Y:S04]  /*456f0*/  LDL.LU R24, [R1+0x400] ;  /* 0x0004000001187983 */ /* 0x001ea80000300800 */
[----:B------:R-:W2:Y:S04]  /*45700*/  LDL.LU R25, [R1+0x404] ;  /* 0x0004040001197983 */ /* 0x000ea80000300800 */
[----:B------:R-:W4:Y:S04]  /*45710*/  LDL.LU R26, [R1+0x408] ;  /* 0x00040800011a7983 */ /* 0x000f280000300800 */
[----:B------:R-:W4:Y:S01]  /*45720*/  LDL.LU R27, [R1+0x40c] ;  /* 0x00040c00011b7983 */ /* 0x000f220000300800 */
[C---:B------:R-:W-:Y:S03]  /*45730*/  HMMA.16816.F32 R12, R16.reuse, R20, R12 ;  /* 0x00000014100c723c */ /* 0x040fe6000000180c */
[----:B----4-:R-:W-:Y:S04]  /*45740*/  STL.64 [R1+0x3050], R26 ;  /* 0x0030501a01007387 */ /* 0x010fe80000100a00 */
[----:B--2---:R0:W-:Y:S04]  /*45750*/  STL.64 [R1+0x3048], R24 ;  /* 0x0030481801007387 */ /* 0x0041e80000100a00 */
        /* <DEDUP_REMOVED lines=58> */
[----:B------:R-:W3:Y:S01]  /*45b00*/  LDL.LU.64 R24, [R1+0x3028] ;  /* 0x0030280001187983 */ /* 0x000ee20000300a00 */
[----:B------:R-:W-:Y:S02]  /*45b10*/  F2FP.F16.E4M3.UNPACK_B R4, R4 ;  /* 0x00000004ff04723e */ /* 0x000fe400020006ff */
[----:B------:R-:W-:-:S02]  /*45b20*/  F2FP.F16.E4M3.UNPACK_B R5, R5 ;  /* 0x00000005ff05723e */ /* 0x000fc400020006ff */
[----:B------:R-:W-:Y:S02]  /*45b30*/  F2FP.F16.E4M3.UNPACK_B R6, R6 ;  /* 0x00000006ff06723e */ /* 0x000fe400020006ff */
[----:B------:R-:W-:-:S07]  /*45b40*/  F2FP.F16.E4M3.UNPACK_B R7, R7 ;  /* 0x00000007ff07723e */ /* 0x000fce00020006ff */
[C---:B---3--:R-:W-:Y:S01]  /*45b50*/  HMMA.16816.F32 R12, R4.reuse, R24, R12 ;  /* 0x00000018040c723c */ /* 0x048fe2000000180c */
[----:B--2---:R-:W-:Y:S04]  /*45b60*/  STL.64 [R1+0x2fb8], R26 ;  /* 0x002fb81a01007387 */ /* 0x004fe80000100a00 */
[----:B------:R-:W-:Y:S04]  /*45b70*/  STL.64 [R1+0x3e0], R16 ;  /* 0x0003e01001007387 */ /* 0x000fe80000100a00 */
[----:B------:R-:W-:Y:S04]  /*45b80*/  STL.64 [R1+0x3e8], R18 ;  /* 0x0003e81201007387 */ /* 0x000fe80000100a00 */
[----:B------:R0:W-:Y:S10]  /*45b90*/  STL.64 [R1+0x2fb0], R24 ;  /* 0x002fb01801007387 */ /* 0x0001f40000100a00 */
[----:B------:R-:W-:Y:S04]  /*45ba0*/  STL.64 [R1+0x3c0], R12 ;  /* 0x0003c00c01007387 */ /* 0x000fe80000100a00 */
[----:B------:R-:W-:Y:S04]  /*45bb0*/  STL.64 [R1+0x3c8], R14 ;  /* 0x0003c80e01007387 */ /* 0x000fe80000100a00 */
[----:B0-----:R-:W2:Y:S04]  /*45bc0*/  LDL.LU R24, [R1+0x300] ;  /* 0x0003000001187983 */ /* 0x001ea80000300800 */
[----:B------:R-:W2:Y:S04]  /*45bd0*/  LDL.LU R25, [R1+0x304] ;  /* 0x0003040001197983 */ /* 0x000ea80000300800 */
        /* <DEDUP_REMOVED lines=26> */
[----:B---3--:R-:W-:Y:S04]  /*45d80*/  STL.64 [R1+0x2fc8], R26 ;  /* 0x002fc81a01007387 */ /* 0x008fe80000100a00 */
        /* <DEDUP_REMOVED lines=38> */
[----:B------:R-:W4:Y:S04]  /*45ff0*/  LDL.LU R14, [R1+0x2e8] ;  /* 0x0002e800010e7983 */ /* 0x000f280000300800 */
[----:B------:R-:W4:Y:S01]  /*46000*/  LDL.LU R15, [R1+0x2ec] ;  /* 0x0002ec00010f7983 */ /* 0x000f220000300800 */
[----:B---3--:R-:W-:-:S03]  /*46010*/  IMAD R16, R16, 0x100, R11 ;  /* 0x0000010010107824 */ /* 0x008fc600078e020b */
[----:B----4-:R-:W-:Y:S04]  /*46020*/  STL.64 [R1+0x2fa8], R14 ;  /* 0x002fa80e01007387 */ /* 0x010fe80000100a00 */
[----:B--2---:R0:W-:Y:S04]  /*46030*/  STL.64 [R1+0x2fa0], R12 ;  /* 0x002fa00c01007387 */ /* 0x0041e80000100a00 */
[----:B0-----:R-:W2:Y:S04]  /*46040*/  LDL.LU R12, [R1+0x2f0] ;  /* 0x0002f000010c7983 */ /* 0x001ea80000300800 */
[----:B------:R-:W2:Y:S04]  /*46050*/  LDL.LU R13, [R1+0x2f4] ;  /* 0x0002f400010d7983 */ /* 0x000ea80000300800 */
[----:B------:R-:W2:Y:S04]  /*46060*/  LDL.LU R14, [R1+0x2f8] ;  /* 0x0002f800010e7983 */ /* 0x000ea80000300800 */
[----:B------:R-:W2:Y:S04]  /*46070*/  LDL.LU R15, [R1+0x2fc] ;  /* 0x0002fc00010f7983 */ /* 0x000ea80000300800 */
[----:B------:R-:W3:Y:S02]  /*46080*/  LDL.LU R11, [R1+0x2ff0] ;  /* 0x002ff000010b7983 */ /* 0x000ee40000300800 */
[----:B---3--:R-:W-:-:S15]  /*46090*/  HMMA.16816.F32 R24, R4, R10, R24 ;  /* 0x0000000a0418723c */ /* 0x008fde0000001818 */
        /* <DEDUP_REMOVED lines=10> */
[----:B0-----:R-:W3:Y:S04]  /*46140*/  LDL.LU.64 R26, [R1+0x2fd8] ;  /* 0x002fd800011a7983 */ /* 0x001ee80000300a00 */
[----:B------:R-:W3:Y:S01]  /*46150*/  LDL.LU.64 R24, [R1+0x2fd0] ;  /* 0x002fd00001187983 */ /* 0x000ee20000300a00 */
[----:B------:R-:W-:-:S02]  /*46160*/  IMAD R17, R18, 0x100, R17 ;  /* 0x0000010012117824 */ /* 0x000fc400078e0211 */
[----:B------:R-:W-:Y:S02]  /*46170*/  IMAD R18, R28, 0x100, R19 ;  /* 0x000001001c127824 */ /* 0x000fe400078e0213 */
[----:B------:R-:W-:Y:S02]  /*46180*/  IMAD R19, R29, 0x100, R0 ;  /* 0x000001001d137824 */ /* 0x000fe400078e0200 */
        /* <DEDUP_REMOVED lines=8> */
[----:B------:R-:W-:-:S02]  /*46210*/  F2FP.F16.E4M3.UNPACK_B R16, R16 ;  /* 0x00000010ff10723e */ /* 0x000fc400020006ff */
[----:B------:R-:W-:Y:S02]  /*46220*/  F2FP.F16.E4M3.UNPACK_B R17, R17 ;  /* 0x00000011ff11723e */ /* 0x000fe400020006ff */
[----:B------:R-:W-:Y:S01]  /*46230*/  F2FP.F16.E4M3.UNPACK_B R18, R18 ;  /* 0x00000012ff12723e */ /* 0x000fe200020006ff */
[----:B---3--:R-:W-:Y:S01]  /*46240*/  HMMA.16816.F32 R4, R4, R22, R24 ;  /* 0x000000160404723c */ /* 0x008fe20000001818 */
[----:B------:R-:W3:Y:S04]  /*46250*/  LDL.LU.64 R26, [R1+0x2fb8] ;  /* 0x002fb800011a7983 */ /* 0x000ee80000300a00 */
[----:B------:R-:W2:Y:S04]  /*46260*/  LDL.LU.64 R24, [R1+0x2fb0] ;  /* 0x002fb00001187983 */ /* 0x000ea80000300a00 */
[----:B------:R-:W4:Y:S01]  /*46270*/  LDL.LU R11, [R1+0xb2c] ;  /* 0x000b2c00010b7983 */ /* 0x000f220000300800 */
[----:B------:R-:W-:-:S07]  /*46280*/  F2FP.F16.E4M3.UNPACK_B R19, R19 ;  /* 0x00000013ff13723e */ /* 0x000fce00020006ff */
[C---:B--2---:R-:W-:Y:S01]  /*46290*/  HMMA.16816.F32 R12, R16.reuse, R24, R12 ;  /* 0x00000018100c723c */ /* 0x044fe2000000180c */
[----:B----4-:R-:W-:Y:S05]  /*462a0*/  STL.64 [R1+0x2f88], R10 ;  /* 0x002f880a01007387 */ /* 0x010fea0000100a00 */
[----:B------:R-:W-:Y:S04]  /*462b0*/  STL.64 [R1+0x340], R4 ;  /* 0x0003400401007387 */ /* 0x000fe80000100a00 */
[----:B------:R-:W-:Y:S04]  /*462c0*/  STL.64 [R1+0x348], R6 ;  /* 0x0003480601007387 */ /* 0x000fe80000100a00 */
[----:B------:R0:W-:Y:S04]  /*462d0*/  STL.64 [R1+0x2f80], R8 ;  /* 0x002f800801007387 */ /* 0x0001e80000100a00 */
        /* <DEDUP_REMOVED lines=13> */
[----:B---3--:R-:W-:Y:S04]  /*463b0*/  STL [R1+0x2f40], R27 ;  /* 0x002f401b01007387 */ /* 0x008fe80000100800 */
[----:B------:R-:W-:Y:S01]  /*463c0*/  STL.64 [R1+0x2f38], R24 ;  /* 0x002f381801007387 */ /* 0x000fe20000100a00 */
        /* <DEDUP_REMOVED lines=20> */
[----:B---3--:R-:W-:Y:S03]  /*46510*/  HMMA.16816.F32 R8, R16, R12, R8 ;  /* 0x0000000c1008723c */ /* 0x008fe60000001808 */
[----:B----4-:R-:W-:Y:S04]  /*46520*/  STL.64 [R1+0x2f70], R22 ;  /* 0x002f701601007387 */ /* 0x010fe80000100a00 */
        /* <DEDUP_REMOVED lines=14> */
[----:B0-----:R-:W2:Y:S04]  /*46610*/  LDL.LU R12, [R1+0x2a0] ;  /* 0x0002a000010c7983 */ /* 0x001ea80000300800 */
[----:B------:R-:W2:Y:S04]  /*46620*/  LDL.LU R13, [R1+0x2a4] ;  /* 0x0002a400010d7983 */ /* 0x000ea80000300800 */
[----:B------:R-:W2:Y:S04]  /*46630*/  LDL.LU R14, [R1+0x2a8] ;  /* 0x0002a800010e7983 */ /* 0x000ea80000300800 */
[----:B------:R-:W2:Y:S01]  /*46640*/  LDL.LU R15, [R1+0x2ac] ;  /* 0x0002ac00010f7983 */ /* 0x000ea20000300800 */
[----:B----4-:R-:W-:-:S03]  /*46650*/  IMAD R4, R4, 0x100, R11 ;  /* 0x0000010004047824 */ /* 0x010fc600078e020b */
[----:B------:R-:W4:Y:S01]  /*46660*/  LDL.LU R11, [R1+0x2f7c] ;  /* 0x002f7c00010b7983 */ /* 0x000f220000300800 */
[----:B------:R-:W-:-:S03]  /*46670*/  IMAD R5, R5, 0x100, R28 ;  /* 0x0000010005057824 */ /* 0x000fc600078e021c */
[----:B------:R-:W3:Y:S01]  /*46680*/  LDL.LU R28, [R1+0x2f78] ;  /* 0x002f7800011c7983 */ /* 0x000ee20000300800 */
[----:B------:R-:W-:Y:S02]  /*46690*/  IMAD R6, R6, 0x100, R29 ;  /* 0x0000010006067824 */ /* 0x000fe400078e021d */
[----:B------:R-:W-:Y:S01]  /*466a0*/  IMAD R7, R7, 0x100, R0 ;  /* 0x0000010007077824 */ /* 0x000fe200078e0200 */
[C---:B--2---:R-:W-:Y:S06]  /*466b0*/  HMMA.16816.F32 R12, R16.reuse, R8, R12 ;  /* 0x00000008100c723c */ /* 0x044fec000000180c */
[----:B----4-:R-:W-:-:S15]  /*466c0*/  HMMA.16816.F32 R20, R16, R10, R20 ;  /* 0x0000000a1014723c */ /* 0x010fde0000001814 */
[----:B------:R-:W-:-:S08]  /*466d0*/  NOP ;  /* 0x0000000000007918 */ /* 0x000fd00000000000 */
[----:B------:R-:W-:Y:S04]  /*466e0*/  STL.64 [R1+0x2f0], R20 ;  /* 0x0002f01401007387 */ /* 0x000fe80000100a00 */
[----:B------:R0:W-:Y:S04]  /*466f0*/  STL.64 [R1+0x2f8], R22 ;  /* 0x0002f81601007387 */ /* 0x0001e80000100a00 */
[----:B0-----:R-:W2:Y:S04]  /*46700*/  LDL.LU.64 R22, [R1+0x2f70] ;  /* 0x002f700001167983 */ /* 0x001ea80000300a00 */
[----:B------:R-:W2:Y:S04]  /*46710*/  LDL.LU.64 R20, [R1+0x2f68] ;  /* 0x002f680001147983 */ /* 0x000ea80000300a00 */
[----:B------:R-:W4:Y:S04]  /*46720*/  LDL.LU R29, [R1+0x2f64] ;  /* 0x002f6400011d7983 */ /* 0x000f280000300800 */
[----:B------:R-:W3:Y:S04]  /*46730*/  LDL.LU R0, [R1+0x2f60] ;  /* 0x002f600001007983 */ /* 0x000ee80000300800 */
[----:B------:R-:W-:Y:S04]  /*46740*/  STL.64 [R1+0x2f10], R10 ;  /* 0x002f100a01007387 */ /* 0x000fe80000100a00 */
[----:B------:R0:W-:Y:S04]  /*46750*/  STL.64 [R1+0x2f08], R8 ;  /* 0x002f080801007387 */ /* 0x0001e80000100a00 */
[----:B------:R1:W-:Y:S04]  /*46760*/  STL.64 [R1+0x2e0], R12 ;  /* 0x0002e00c01007387 */ /* 0x0003e80000100a00 */
[----:B------:R1:W-:Y:S04]  /*46770*/  STL.64 [R1+0x2e8], R14 ;  /* 0x0002e80e01007387 */ /* 0x0003e80000100a00 */
[----:B0-----:R-:W4:Y:S04]  /*46780*/  LDL.LU R8, [R1+0x220] ;  /* 0x0002200001087983 */ /* 0x001f280000300800 */
[----:B------:R-:W4:Y:S04]  /*46790*/  LDL.LU R9, [R1+0x224] ;  /* 0x0002240001097983 */ /* 0x000f280000300800 */
[----:B------:R-:W3:Y:S04]  /*467a0*/  LDL.LU R10, [R1+0x228] ;  /* 0x00022800010a7983 */ /* 0x000ee80000300800 */
[----:B------:R-:W3:Y:S04]  /*467b0*/  LDL.LU R11, [R1+0x22c] ;  /* 0x00022c00010b7983 */ /* 0x000ee80000300800 */
[----:B-1----:R-:W4:Y:S04]  /*467c0*/  LDL.LU R12, [R1+0x240] ;  /* 0x00024000010c7983 */ /* 0x002f280000300800 */
[----:B------:R-:W4:Y:S04]  /*467d0*/  LDL.LU R13, [R1+0x244] ;  /* 0x00024400010d7983 */ /* 0x000f280000300800 */
[----:B------:R-:W4:Y:S04]  /*467e0*/  LDL.LU R14, [R1+0x248] ;  /* 0x00024800010e7983 */ /* 0x000f280000300800 */
[----:B------:R-:W4:Y:S01]  /*467f0*/  LDL.LU R15, [R1+0x24c] ;  /* 0x00024c00010f7983 */ /* 0x000f220000300800 */
[----:B--2---:R-:W-:Y:S03]  /*46800*/  HMMA.16816.F32 R20, R16, R2, R20 ;  /* 0x000000021014723c */ /* 0x004fe60000001814 */
[----:B---3--:R0:W-:Y:S04]  /*46810*/  STL.64 [R1+0x2f20], R10 ;  /* 0x002f200a01007387 */ /* 0x0081e80000100a00 */
[----:B----4-:R1:W-:Y:S01]  /*46820*/  STL.64 [R1+0x2f18], R8 ;  /* 0x002f180801007387 */ /* 0x0103e20000100a00 */
[----:B0-----:R-:W-:-:S02]  /*46830*/  IMAD.MOV.U32 R10, RZ, RZ, R0 ;  /* 0x000000ffff0a7224 */ /* 0x001fc400078e0000 */
[----:B------:R-:W-:Y:S01]  /*46840*/  IMAD.MOV.U32 R11, RZ, RZ, R29 ;  /* 0x000000ffff0b7224 */ /* 0x000fe200078e001d */
[----:B-1----:R-:W2:Y:S04]  /*46850*/  LDL.LU R8, [R1+0x230] ;  /* 0x0002300001087983 */ /* 0x002ea80000300800 */
[----:B------:R-:W2:Y:S04]  /*46860*/  LDL.LU R9, [R1+0x234] ;  /* 0x0002340001097983 */ /* 0x000ea80000300800 */
[----:B------:R-:W3:Y:S04]  /*46870*/  LDL.LU R0, [R1+0x2f5c] ;  /* 0x002f5c0001007983 */ /* 0x000ee80000300800 */
[----:B------:R-:W4:Y:S04]  /*46880*/  LDL.LU R29, [R1+0x2f58] ;  /* 0x002f5800011d7983 */ /* 0x000f280000300800 */
[----:B------:R-:W-:Y:S04]  /*46890*/  STL.64 [R1+0x2d0], R20 ;  /* 0x0002d01401007387 */ /* 0x000fe80000100a00 */
[----:B------:R0:W-:Y:S04]  /*468a0*/  STL.64 [R1+0x2d8], R22 ;  /* 0x0002d81601007387 */ /* 0x0001e80000100a00 */
[----:B0-----:R-:W2:Y:S04]  /*468b0*/  LDL.LU.64 R22, [R1+0x2f50] ;  /* 0x002f500001167983 */ /* 0x001ea80000300a00 */
[----:B------:R-:W3:Y:S01]  /*468c0*/  LDL.LU.64 R20, [R1+0x2f48] ;  /* 0x002f480001147983 */ /* 0x000ee20000300a00 */
[----:B--2---:R-:W-:Y:S03]  /*468d0*/  HMMA.16816.F32 R16, R16, R22, R24 ;  /* 0x000000161010723c */ /* 0x004fe60000001818 */
[----:B------:R-:W2:Y:S04]  /*468e0*/  LDL.LU R27, [R1+0x2f40] ;  /* 0x002f4000011b7983 */ /* 0x000ea80000300800 */
[----:B------:R-:W2:-:S15]  /*468f0*/  LDL.LU.64 R24, [R1+0x2f38] ;  /* 0x002f380001187983 */ /* 0x000e9e0000300a00 */
[----:B------:R-:W-:-:S01]  /*46900*/  NOP ;  /* 0x0000000000007918 */ /* 0x000fc20000000000 */
[----:B------:R0:W-:Y:S04]  /*46910*/  STL.64 [R1+0x2c0], R16 ;  /* 0x0002c01001007387 */ /* 0x0001e80000100a00 */
[----:B------:R3:W-:Y:S04]  /*46920*/  STL [R1+0x2cc], R19 ;  /* 0x0002cc1301007387 */ /* 0x0007e80000100800 */
[----:B0-----:R-:W2:Y:S04]  /*46930*/  LDL.LU R16, [R1+0x250] ;  /* 0x0002500001107983 */ /* 0x001ea80000300800 */
[----:B------:R-:W2:Y:S01]  /*46940*/  LDL.LU R17, [R1+0x254] ;  /* 0x0002540001117983 */ /* 0x000ea20000300800 */
[----:B------:R-:W-:Y:S01]  /*46950*/  IMAD.MOV.U32 R26, RZ, RZ, R18 ;  /* 0x000000ffff1a7224 */ /* 0x000fe200078e0012 */
[----:B------:R-:W-:Y:S01]  /*46960*/  F2FP.F16.E4M3.UNPACK_B R4, R4 ;  /* 0x00000004ff04723e */ /* 0x000fe200020006ff */
[----:B----4-:R-:W-:Y:S01]  /*46970*/  IMAD.MOV.U32 R18, RZ, RZ, R29 ;  /* 0x000000ffff127224 */ /* 0x010fe200078e001d */
[----:B------:R-:W-:Y:S01]  /*46980*/  F2FP.F16.E4M3.UNPACK_B R5, R5 ;  /* 0x00000005ff05723e */ /* 0x000fe200020006ff */
[----:B---3--:R-:W-:Y:S01]  /*46990*/  IMAD.MOV.U32 R19, RZ, RZ, R0 ;  /* 0x000000ffff137224 */ /* 0x008fe200078e0000 */
[----:B------:R-:W-:-:S02]  /*469a0*/  F2FP.F16.E4M3.UNPACK_B R6, R6 ;  /* 0x00000006ff06723e */ /* 0x000fc400020006ff */
[----:B------:R-:W-:-:S07]  /*469b0*/  F2FP.F16.E4M3.UNPACK_B R7, R7 ;  /* 0x00000007ff07723e */ /* 0x000fce00020006ff */
[----:B--2---:R-:W-:-:S15]  /*469c0*/  HMMA.16816.F32 R16, R4, R24, R16 ;  /* 0x000000180410723c */ /* 0x004fde0000001810 */
[----:B------:R-:W-:-:S08]  /*469d0*/  NOP ;  /* 0x0000000000007918 */ /* 0x000fd00000000000 */
[----:B------:R0:W-:Y:S04]  /*469e0*/  STL.64 [R1+0x2b0], R16 ;  /* 0x0002b01001007387 */ /* 0x0001e80000100a00 */
[----:B------:R1:W-:Y:S04]  /*469f0*/  STL.64 [R1+0x2b8], R18 ;  /* 0x0002b81201007387 */ /* 0x0003e80000100a00 */
[----:B0-----:R-:W2:Y:S04]  /*46a00*/  LDL.LU R16, [R1+0xb4c] ;  /* 0x000b4c0001107983 */ /* 0x001ea80000300800 */
[----:B------:R-:W2:Y:S04]  /*46a10*/  LDL.LU R17, [R1+0xb48] ;  /* 0x000b480001117983 */ /* 0x000ea80000300800 */
[----:B------:R-:W3:Y:S04]  /*46a20*/  LDL.LU R0, [R1+0xb54] ;  /* 0x000b540001007983 */ /* 0x000ee80000300800 */
[----:B------:R-:W3:Y:S04]  /*46a30*/  LDL.LU R29, [R1+0xb50] ;  /* 0x000b5000011d7983 */ /* 0x000ee80000300800 */
[----:B-1----:R-:W4:Y:S04]  /*46a40*/  LDL.LU R18, [R1+0xb58] ;  /* 0x000b580001127983 */ /* 0x002f280000300800 */
[----:B------:R-:W4:Y:S04]  /*46a50*/  LDL.LU R19, [R1+0xb60] ;  /* 0x000b600001137983 */ /* 0x000f280000300800 */
[----:B------:R-:W-:Y:S04]  /*46a60*/  STL.64 [R1+0x2ee0], R26 ;  /* 0x002ee01a01007387 */ /* 0x000fe80000100a00 */
[----:B------:R0:W-:Y:S04]  /*46a70*/  STL.64 [R1+0x2ed8], R24 ;  /* 0x002ed81801007387 */ /* 0x0001e80000100a00 */
        /* <DEDUP_REMOVED lines=33> */
[----:B------:R-:W-:Y:S01]  /*46c90*/  STL.64 [R1+0x2eb8], R14 ;  /* 0x002eb80e01007387 */ /* 0x000fe20000100a00 */
[----:B------:R-:W-:-:S03]  /*46ca0*/  IMAD R16, R17, 0x100, R16 ;  /* 0x0000010011107824 */ /* 0x000fc600078e0210 */
[----:B------:R0:W-:Y:S01]  /*46cb0*/  STL.64 [R1+0x2eb0], R12 ;  /* 0x002eb00c01007387 */ /* 0x0001e20000100a00 */
[----:B------:R-:W-:-:S03]  /*46cc0*/  IMAD R17, R29, 0x100, R0 ;  /* 0x000001001d117824 */ /* 0x000fc600078e0200 */
        /* <DEDUP_REMOVED lines=11> */
[----:B------:R0:W-:Y:S04]  /*46d80*/  STL [R1+0x2e88], R11 ;  /* 0x002e880b01007387 */ /* 0x0001e80000100800 */
[----:B0-----:R-:W2:Y:S04]  /*46d90*/  LDL.LU R11, [R1+0xb64] ;  /* 0x000b6400010b7983 */ /* 0x001ea80000300800 */
[----:B------:R0:W-:Y:S04]  /*46da0*/  STL [R1+0x2bac], R0 ;  /* 0x002bac0001007387 */ /* 0x0001e80000100800 */
[----:B0-----:R-:W4:Y:S04]  /*46db0*/  LDL.LU R0, [R1+0xb5c] ;  /* 0x000b5c0001007983 */ /* 0x001f280000300800 */
[----:B------:R0:W-:Y:S01]  /*46dc0*/  STL [R1+0x2ba8], R29 ;  /* 0x002ba81d01007387 */ /* 0x0001e20000100800 */
[----:B---3--:R-:W-:-:S15]  /*46dd0*/  HMMA.16816.F32 R24, R4, R8, R24 ;  /* 0x000000080418723c */ /* 0x008fde0000001818 */
[----:B------:R-:W-:-:S08]  /*46de0*/  NOP ;  /* 0x0000000000007918 */ /* 0x000fd00000000000 */
[----:B------:R1:W-:Y:S01]  /*46df0*/  STL.64 [R1+0x268], R26 ;  /* 0x0002681a01007387 */ /* 0x0003e20000100a00 */
[----:B0-----:R-:W-:Y:S02]  /*46e00*/  IMAD.MOV.U32 R29, RZ, RZ, R25 ;  /* 0x000000ffff1d7224 */ /* 0x001fe400078e0019 */
[----:B----4-:R-:W-:Y:S02]  /*46e10*/  IMAD R18, R18, 0x100, R0 ;  /* 0x0000010012127824 */ /* 0x010fe400078e0200 */
[----:B------:R-:W-:Y:S01]  /*46e20*/  IMAD.MOV.U32 R0, RZ, RZ, R24 ;  /* 0x000000ffff007224 */ /* 0x000fe200078e0018 */
[----:B-1----:R-:W3:Y:S04]  /*46e30*/  LDL.LU.64 R26, [R1+0x2ef0] ;  /* 0x002ef000011a7983 */ /* 0x002ee80000300a00 */
[----:B------:R-:W3:Y:S04]  /*46e40*/  LDL.LU.64 R24, [R1+0x2ee8] ;  /* 0x002ee80001187983 */ /* 0x000ee80000300a00 */
[----:B------:R0:W-:Y:S04]  /*46e50*/  STL [R1+0x2bf4], R29 ;  /* 0x002bf41d01007387 */ /* 0x0001e80000100800 */
[----:B0-----:R-:W4:Y:S04]  /*46e60*/  LDL.LU R29, [R1+0xb80] ;  /* 0x000b8000011d7983 */ /* 0x001f280000300800 */
[----:B------:R0:W-:Y:S04]  /*46e70*/  STL [R1+0x2bf0], R0 ;  /* 0x002bf00001007387 */ /* 0x0001e80000100800 */
[----:B0-----:R-:W4:Y:S01]  /*46e80*/  LDL.LU R0, [R1+0xb84] ;  /* 0x000b840001007983 */ /* 0x001f220000300800 */
[----:B--2---:R-:W-:Y:S01]  /*46e90*/  IMAD R19, R19, 0x100, R11 ;  /* 0x0000010013137824 */ /* 0x004fe200078e020b */
[C---:B---3--:R-:W-:Y:S06]  /*46ea0*/  HMMA.16816.F32 R24, R4.reuse, R2, R24 ;  /* 0x000000020418723c */ /* 0x048fec0000001818 */
[----:B------:R-:W-:-:S15]  /*46eb0*/  HMMA.16816.F32 R4, R4, R22, R12 ;  /* 0x000000160404723c */ /* 0x000fde000000180c */
[----:B------:R-:W-:-:S02]  /*46ec0*/  NOP ;  /* 0x0000000000007918 */ /* 0x000fc40000000000 */
[----:B------:R-:W-:Y:S04]  /*46ed0*/  STL.64 [R1+0x250], R24 ;  /* 0x0002501801007387 */ /* 0x000fe80000100a00 */
[----:B------:R0:W-:Y:S04]  /*46ee0*/  STL.64 [R1+0x258], R26 ;  /* 0x0002581a01007387 */ /* 0x0001e80000100a00 */
[----:B0-----:R-:W2:Y:S04]  /*46ef0*/  LDL.LU.64 R26, [R1+0x2ee0] ;  /* 0x002ee000011a7983 */ /* 0x001ea80000300a00 */
[----:B------:R-:W3:Y:S04]  /*46f00*/  LDL.LU.64 R24, [R1+0x2ed8] ;  /* 0x002ed80001187983 */ /* 0x000ee80000300a00 */
[----:B------:R-:W-:Y:S04]  /*46f10*/  STL.64 [R1+0x2ed0], R22 ;  /* 0x002ed01601007387 */ /* 0x000fe80000100a00 */
[----:B------:R0:W-:Y:S04]  /*46f20*/  STL.64 [R1+0x2ec8], R20 ;  /* 0x002ec81401007387 */ /* 0x0001e80000100a00 */
[----:B------:R-:W-:Y:S04]  /*46f30*/  STL.64 [R1+0x240], R4 ;  /* 0x0002400401007387 */ /* 0x000fe80000100a00 */
[----:B------:R-:W-:Y:S04]  /*46f40*/  STL.64 [R1+0x248], R6 ;  /* 0x0002480601007387 */ /* 0x000fe80000100a00 */
        /* <DEDUP_REMOVED lines=17> */
[----:B------:R-:W4:Y:S04]  /*47060*/  LDL.LU R10, [R1+0x158] ;  /* 0x00015800010a7983 */ /* 0x000f280000300800 */
        /* <DEDUP_REMOVED lines=17> */
[----:B------:R1:W-:Y:S01]  /*47180*/  STL.64 [R1+0x2e68], R24 ;  /* 0x002e681801007387 */ /* 0x0003e20000100a00 */
[----:B0-----:R-:W-:-:S03]  /*47190*/  IMAD.MOV.U32 R26, RZ, RZ, R28 ;  /* 0x000000ffff1a7224 */ /* 0x001fc600078e001c */
[----:B-1----:R-:W3:Y:S04]  /*471a0*/  LDL.LU R24, [R1+0x130] ;  /* 0x0001300001187983 */ /* 0x002ee80000300800 */
[----:B------:R-:W3:Y:S04]  /*471b0*/  LDL.LU R25, [R1+0x134] ;  /* 0x0001340001197983 */ /* 0x000ee80000300800 */
[----:B------:R-:W4:Y:S04]  /*471c0*/  LDL.LU R28, [R1+0x2ec0] ;  /* 0x002ec000011c7983 */ /* 0x000f280000300800 */
[----:B------:R-:W3:Y:S01]  /*471d0*/  LDL.LU R27, [R1+0x13c] ;  /* 0x00013c00011b7983 */ /* 0x000ee20000300800 */
[----:B--2---:R-:W-:Y:S03]  /*471e0*/  HMMA.16816.F32 R12, R16, R20, R12 ;  /* 0x00000014100c723c */ /* 0x004fe6000000180c */
[----:B---3--:R4:W-:Y:S04]  /*471f0*/  STL.64 [R1+0x2e80], R26 ;  /* 0x002e801a01007387 */ /* 0x0089e80000100a00 */
[----:B------:R0:W-:Y:S01]  /*47200*/  STL.64 [R1+0x2e78], R24 ;  /* 0x002e781801007387 */ /* 0x0001e20000100a00 */
[----:B----4-:R-:W-:-:S03]  /*47210*/  IMAD.MOV.U32 R27, RZ, RZ, R28 ;  /* 0x000000ffff1b7224 */ /* 0x010fc600078e001c */
[----:B0-----:R-:W2:-:S13]  /*47220*/  LDL.LU R24, [R1+0x140] ;  /* 0x0001400001187983 */ /* 0x001e9a0000300800 */
[----:B------:R-:W-:Y:S01]  /*47230*/  IMAD.MOV.U32 R28, RZ, RZ, R15 ;  /* 0x000000ffff1c7224 */ /* 0x000fe200078e000f */
[----:B------:R-:W2:Y:S04]  /*47240*/  LDL.LU R25, [R1+0x144] ;  /* 0x0001440001197983 */ /* 0x000ea80000300800 */
[----:B------:R-:W2:Y:S04]  /*47250*/  LDL.LU R26, [R1+0x148] ;  /* 0x00014800011a7983 */ /* 0x000ea80000300800 */
[----:B------:R-:W-:Y:S04]  /*47260*/  STL.64 [R1+0x220], R12 ;  /* 0x0002200c01007387 */ /* 0x000fe80000100a00 */
[----:B------:R0:W-:Y:S04]  /*47270*/  STL [R1+0x228], R14 ;  /* 0x0002280e01007387 */ /* 0x0001e80000100800 */
[----:B0-----:R-:W3:Y:S04]  /*47280*/  LDL.LU.64 R14, [R1+0x2eb8] ;  /* 0x002eb800010e7983 */ /* 0x001ee80000300a00 */
[----:B------:R-:W4:Y:S04]  /*47290*/  LDL.LU.64 R12, [R1+0x2eb0] ;  /* 0x002eb000010c7983 */ /* 0x000f280000300a00 */
[----:B------:R-:W-:Y:S01]  /*472a0*/  STL [R1+0x2b38], R28 ;  /* 0x002b381c01007387 */ /* 0x000fe20000100800 */
        /* <DEDUP_REMOVED lines=8> */
[----:B------:R-:W-:Y:S01]  /*47330*/  STL.64 [R1+0x200], R8 ;  /* 0x0002000801007387 */ /* 0x000fe20000100a00 */
[----:B------:R-:W-:-:S03]  /*47340*/  IMAD.MOV.U32 R28, RZ, RZ, R11 ;  /* 0x000000ffff1c7224 */ /* 0x000fc600078e000b */
[----:B------:R0:W-:Y:S04]  /*47350*/  STL [R1+0x208], R10 ;  /* 0x0002080a01007387 */ /* 0x0001e80000100800 */
[----:B0-----:R-:W3:Y:S04]  /*47360*/  LDL.LU.64 R10, [R1+0x2e98] ;  /* 0x002e9800010a7983 */ /* 0x001ee80000300a00 */
[----:B------:R-:W4:Y:S04]  /*47370*/  LDL.LU.64 R8, [R1+0x2e90] ;  /* 0x002e900001087983 */ /* 0x000f280000300a00 */
[----:B------:R-:W-:Y:S04]  /*47380*/  STL.64 [R1+0x2e50], R14 ;  /* 0x002e500e01007387 */ /* 0x000fe80000100a00 */
[----:B------:R0:W-:Y:S04]  /*47390*/  STL.64 [R1+0x2e48], R12 ;  /* 0x002e480c01007387 */ /* 0x0001e80000100a00 */
[----:B0-----:R-:W4:Y:S04]  /*473a0*/  LDL.LU R12, [R1+0xf0] ;  /* 0x0000f000010c7983 */ /* 0x001f280000300800 */
[----:B------:R-:W4:Y:S04]  /*473b0*/  LDL.LU R13, [R1+0xf4] ;  /* 0x0000f400010d7983 */ /* 0x000f280000300800 */
[----:B------:R-:W4:Y:S04]  /*473c0*/  LDL.LU R14, [R1+0xf8] ;  /* 0x0000f800010e7983 */ /* 0x000f280000300800 */
[----:B------:R-:W4:Y:S04]  /*473d0*/  LDL.LU R15, [R1+0xfc] ;  /* 0x0000fc00010f7983 */ /* 0x000f280000300800 */
[----:B------:R0:W-:Y:S04]  /*473e0*/  STL [R1+0x2b70], R28 ;  /* 0x002b701c01007387 */ /* 0x0001e80000100800 */
[----:B0-----:R-:W4:Y:S01]  /*473f0*/  LDL.LU R28, [R1+0xb74] ;  /* 0x000b7400011c7983 */ /* 0x001f220000300800 */
[----:B---3--:R-:W-:-:S03]  /*47400*/  IMAD R4, R4, 0x100, R11 ;  /* 0x0000010004047824 */ /* 0x008fc600078e020b */
[----:B------:R-:W2:Y:S02]  /*47410*/  LDL.LU R11, [R1+0x2e88] ;  /* 0x002e8800010b7983 */ /* 0x000ea40000300800 */
        /* <DEDUP_REMOVED lines=18> */
[----:B------:R-:W-:-:S03]  /*47540*/  IMAD R6, R7, 0x100, R6 ;  /* 0x0000010007067824 */ /* 0x000fc600078e0206 */
[----:B------:R-:W-:Y:S01]  /*47550*/  STL [R1+0x2dfc], R2 ;  /* 0x002dfc0201007387 */ /* 0x000fe20000100800 */
[----:B------:R-:W-:-:S03]  /*47560*/  IMAD R7, R29, 0x100, R0 ;  /* 0x000001001d077824 */ /* 0x000fc600078e0200 */
[----:B------:R-:W-:Y:S01]  /*47570*/  STL [R1+0x2df8], R3 ;  /* 0x002df80301007387 */ /* 0x000fe20000100800 */
[----:B----4-:R-:W-:-:S15]  /*47580*/  HMMA.16816.F32 R8, R16, R2, R8 ;  /* 0x000000021008723c */ /* 0x010fde0000001808 */
[----:B------:R-:W-:-:S08]  /*47590*/  NOP ;  /* 0x0000000000007918 */ /* 0x000fd00000000000 */
[----:B------:R0:W-:Y:S04]  /*475a0*/  STL.64 [R1+0x1c0], R8 ;  /* 0x0001c00801007387 */ /* 0x0001e80000100a00 */
[----:B------:R1:W-:Y:S04]  /*475b0*/  STL.64 [R1+0x1c8], R10 ;  /* 0x0001c80a01007387 */ /* 0x0003e80000100a00 */
[----:B------:R-:W4:Y:S01]  /*475c0*/  LDL.LU R0, [R1+0x6d0] ;  /* 0x0006d00001007983 */ /* 0x000f220000300800 */
[----:B------:R-:W-:Y:S03]  /*475d0*/  HMMA.16816.F32 R12, R16, R22, R12 ;  /* 0x00000016100c723c */ /* 0x000fe6000000180c */
[----:B----4-:R-:W-:Y:S04]  /*475e0*/  STL [R1+0x2e00], R0 ;  /* 0x002e000001007387 */ /* 0x010fe80000100800 */
[----:B0-----:R-:W4:-:S15]  /*475f0*/  LDL.LU R8, [R1+0x80] ;  /* 0x0000800001087983 */ /* 0x001f1e0000300800 */
[----:B------:R-:W-:-:S01]  /*47600*/  NOP ;  /* 0x0000000000007918 */ /* 0x000fc20000000000 */
[----:B------:R-:W-:Y:S04]  /*47610*/  STL.64 [R1+0x1b0], R12 ;  /* 0x0001b00c01007387 */ /* 0x000fe80000100a00 */
[----:B------:R-:W-:Y:S04]  /*47620*/  STL.64 [R1+0x1b8], R14 ;  /* 0x0001b80e01007387 */ /* 0x000fe80000100a00 */
[----:B------:R-:W4:Y:S04]  /*47630*/  LDL.LU R9, [R1+0x84] ;  /* 0x0000840001097983 */ /* 0x000f280000300800 */
[----:B-1----:R-:W2:Y:S04]  /*47640*/  LDL.LU R10, [R1+0x88] ;  /* 0x00008800010a7983 */ /* 0x002ea80000300800 */
[----:B------:R-:W2:Y:S04]  /*47650*/  LDL.LU R11, [R1+0x8c] ;  /* 0x00008c00010b7983 */ /* 0x000ea80000300800 */
[----:B--2---:R-:W-:Y:S04]  /*47660*/  STL.64 [R1+0x2e40], R10 ;  /* 0x002e400a01007387 */ /* 0x004fe80000100a00 */
[----:B----4-:R0:W-:Y:S04]  /*47670*/  STL.64 [R1+0x2e38], R8 ;  /* 0x002e380801007387 */ /* 0x0101e80000100a00 */
[----:B0-----:R-:W2:Y:S04]  /*47680*/  LDL.LU R8, [R1+0xa0] ;  /* 0x0000a00001087983 */ /* 0x001ea80000300800 */
[----:B------:R-:W2:Y:S04]  /*47690*/  LDL.LU R9, [R1+0xa4] ;  /* 0x0000a40001097983 */ /* 0x000ea80000300800 */
[----:B------:R-:W4:Y:S04]  /*476a0*/  LDL.LU R10, [R1+0xa8] ;  /* 0x0000a800010a7983 */ /* 0x000f280000300800 */
[----:B------:R-:W4:Y:S04]  /*476b0*/  LDL.LU R11, [R1+0xac] ;  /* 0x0000ac00010b7983 */ /* 0x000f280000300800 */
[----:B----4-:R-:W-:Y:S04]  /*476c0*/  STL.64 [R1+0x2e60], R10 ;  /* 0x002e600a01007387 */ /* 0x010fe80000100a00 */
[----:B--2---:R0:W-:Y:S04]  /*476d0*/  STL.64 [R1+0x2e58], R8 ;  /* 0x002e580801007387 */ /* 0x0041e80000100a00 */
[----:B0-----:R-:W3:Y:S04]  /*476e0*/  LDL.LU R8, [R1+0xd0] ;  /* 0x0000d00001087983 */ /* 0x001ee80000300800 */
[----:B------:R-:W3:Y:S04]  /*476f0*/  LDL.LU R9, [R1+0xd4] ;  /* 0x0000d40001097983 */ /* 0x000ee80000300800 */
[----:B------:R-:W3:Y:S04]  /*47700*/  LDL.LU R10, [R1+0xd8] ;  /* 0x0000d800010a7983 */ /* 0x000ee80000300800 */
[----:B------:R-:W3:Y:S04]  /*47710*/  LDL.LU R11, [R1+0xdc] ;  /* 0x0000dc00010b7983 */ /* 0x000ee80000300800 */
[----:B------:R-:W2:Y:S04]  /*47720*/  LDL.LU R12, [R1+0xb0] ;  /* 0x0000b000010c7983 */ /* 0x000ea80000300800 */
[----:B------:R-:W2:Y:S04]  /*47730*/  LDL.LU R13, [R1+0xb4] ;  /* 0x0000b400010d7983 */ /* 0x000ea80000300800 */
[----:B------:R-:W2:Y:S04]  /*47740*/  LDL.LU R14, [R1+0xb8] ;  /* 0x0000b800010e7983 */ /* 0x000ea80000300800 */
[----:B------:R-:W2:Y:S04]  /*47750*/  LDL.LU R15, [R1+0xbc] ;  /* 0x0000bc00010f7983 */ /* 0x000ea80000300800 */
[----:B------:R0:W-:Y:S04]  /*47760*/  STL [R1+0x2e04], R23 ;  /* 0x002e041701007387 */ /* 0x0001e80000100800 */
[----:B0-----:R-:W4:Y:S04]  /*47770*/  LDL.LU R23, [R1+0xb8c] ;  /* 0x000b8c0001177983 */ /* 0x001f280000300800 */
[----:B------:R-:W3:Y:S04]  /*47780*/  LDL.LU R16, [R1+0xb88] ;  /* 0x000b880001107983 */ /* 0x000ee80000300800 */
[----:B------:R-:W4:Y:S04]  /*47790*/  LDL.LU R0, [R1+0xb94] ;  /* 0x000b940001007983 */ /* 0x000f280000300800 */
[----:B------:R-:W3:Y:S04]  /*477a0*/  LDL.LU R17, [R1+0xb90] ;  /* 0x000b900001117983 */ /* 0x000ee80000300800 */
[----:B------:R-:W4:Y:S04]  /*477b0*/  LDL.LU R2, [R1+0xb9c] ;  /* 0x000b9c0001027983 */ /* 0x000f280000300800 */
[----:B------:R-:W2:Y:S04]  /*477c0*/  LDL.LU R18, [R1+0xb98] ;  /* 0x000b980001127983 */ /* 0x000ea80000300800 */
[----:B------:R-:W4:Y:S04]  /*477d0*/  LDL.LU R3, [R1+0xba4] ;  /* 0x000ba40001037983 */ /* 0x000f280000300800 */
[----:B------:R-:W2:Y:S01]  /*477e0*/  LDL.LU R19, [R1+0xba0] ;  /* 0x000ba00001137983 */ /* 0x000ea20000300800 */
[----:B------:R-:W-:Y:S01]  /*477f0*/  IMAD R5, R5, 0x100, R28 ;  /* 0x0000010005057824 */ /* 0x000fe200078e021c */
[----:B------:R-:W-:-:S02]  /*47800*/  F2FP.F16.E4M3.UNPACK_B R4, R4 ;  /* 0x00000004ff04723e */ /* 0x000fc400020006ff */
[----:B------:R-:W-:Y:S02]  /*47810*/  F2FP.F16.E4M3.UNPACK_B R6, R6 ;  /* 0x00000006ff06723e */ /* 0x000fe400020006ff */
[----:B------:R-:W-:Y:S02]  /*47820*/  F2FP.F16.E4M3.UNPACK_B R5, R5 ;  /* 0x00000005ff05723e */ /* 0x000fe400020006ff */
[----:B------:R-:W-:Y:S01]  /*47830*/  F2FP.F16.E4M3.UNPACK_B R7, R7 ;  /* 0x00000007ff07723e */ /* 0x000fe200020006ff */
[----:B--2---:R-:W-:Y:S04]  /*47840*/  STL.64 [R1+0x2e10], R18 ;  /* 0x002e101201007387 */ /* 0x004fe80000100a00 */
[----:B---3--:R0:W-:Y:S04]  /*47850*/  STL.64 [R1+0x2e08], R16 ;  /* 0x002e081001007387 */ /* 0x0081e80000100a00 */
        /* <DEDUP_REMOVED lines=13> */
[----:B------:R-:W-:Y:S04]  /*47930*/  STL.64 [R1+0x1a0], R8 ;  /* 0x0001a00801007387 */ /* 0x000fe80000100a00 */
[----:B------:R0:W-:Y:S04]  /*47940*/  STL.64 [R1+0x1a8], R10 ;  /* 0x0001a80a01007387 */ /* 0x0001e80000100a00 */
[----:B0-----:R-:W4:Y:S04]  /*47950*/  LDL.LU.64 R10, [R1+0x2e60] ;  /* 0x002e6000010a7983 */ /* 0x001f280000300a00 */
[----:B------:R-:W4:Y:S04]  /*47960*/  LDL.LU.64 R8, [R1+0x2e58] ;  /* 0x002e580001087983 */ /* 0x000f280000300a00 */
[----:B------:R-:W2:Y:S01]  /*47970*/  LDL.LU R25, [R1+0x690] ;  /* 0x0006900001197983 */ /* 0x000ea20000300800 */
[C---:B------:R-:W-:Y:S03]  /*47980*/  HMMA.16816.F32 R12, R4.reuse, R20, R12 ;  /* 0x00000014040c723c */ /* 0x040fe6000000180c */
[----:B------:R-:W-:Y:S04]  /*47990*/  STL.64 [R1+0x2df0], R26 ;  /* 0x002df01a01007387 */ /* 0x000fe80000100a00 */
[----:B--2---:R0:W-:Y:S04]  /*479a0*/  STL [R1+0x2dec], R25 ;  /* 0x002dec1901007387 */ /* 0x0041e80000100800 */
[----:B------:R-:W2:Y:S04]  /*479b0*/  LDL.LU R24, [R1+0x10] ;  /* 0x0000100001187983 */ /* 0x000ea80000300800 */
[----:B0-----:R-:W2:Y:S04]  /*479c0*/  LDL.LU R25, [R1+0x14] ;  /* 0x0000140001197983 */ /* 0x001ea80000300800 */
[----:B------:R-:W2:Y:S04]  /*479d0*/  LDL.LU R26, [R1+0x18] ;  /* 0x00001800011a7983 */ /* 0x000ea80000300800 */
[----:B------:R-:W2:Y:S04]  /*479e0*/  LDL.LU R27, [R1+0x1c] ;  /* 0x00001c00011b7983 */ /* 0x000ea80000300800 */
[----:B------:R-:W-:Y:S04]  /*479f0*/  STL.64 [R1+0x180], R12 ;  /* 0x0001800c01007387 */ /* 0x000fe80000100a00 */
[----:B------:R0:W-:Y:S04]  /*47a00*/  STL.64 [R1+0x188], R14 ;  /* 0x0001880e01007387 */ /* 0x0001e80000100a00 */
[----:B0-----:R-:W4:Y:S04]  /*47a10*/  LDL.LU.64 R14, [R1+0x2e50] ;  /* 0x002e5000010e7983 */ /* 0x001f280000300a00 */
[----:B------:R-:W3:Y:S04]  /*47a20*/  LDL.LU.64 R12, [R1+0x2e48] ;  /* 0x002e4800010c7983 */ /* 0x000ee80000300a00 */
        /* <DEDUP_REMOVED lines=8> */
[----:B------:R-:W4:Y:S01]  /*47ab0*/  LDL.LU R15, [R1+0x6b0] ;  /* 0x0006b000010f7983 */ /* 0x000f220000300800 */
[----:B---3--:R-:W-:-:S15]  /*47ac0*/  HMMA.16816.F32 R8, R4, R12, R8 ;  /* 0x0000000c0408723c */ /* 0x008fde0000001808 */
[----:B------:R-:W-:-:S08]  /*47ad0*/  NOP ;  /* 0x0000000000007918 */ /* 0x000fd00000000000 */
[----:B------:R-:W-:Y:S04]  /*47ae0*/  STL.64 [R1+0x150], R8 ;  /* 0x0001500801007387 */ /* 0x000fe80000100a00 */
[----:B------:R0:W-:Y:S04]  /*47af0*/  STL.64 [R1+0x158], R10 ;  /* 0x0001580a01007387 */ /* 0x0001e80000100a00 */
[----:B0-----:R-:W3:Y:S04]  /*47b00*/  LDL.LU.64 R10, [R1+0x2e30] ;  /* 0x002e3000010a7983 */ /* 0x001ee80000300a00 */
[----:B------:R-:W2:Y:S04]  /*47b10*/  LDL.LU.64 R8, [R1+0x2e28] ;  /* 0x002e280001087983 */ /* 0x000ea80000300a00 */
[----:B----4-:R0:W-:Y:S04]  /*47b20*/  STL [R1+0x2de8], R15 ;  /* 0x002de80f01007387 */ /* 0x0101e80000100800 */
[----:B------:R-:W4:Y:S04]  /*47b30*/  LDL.LU R12, [R1] ;  /* 0x00000000010c7983 */ /* 0x000f280000300800 */
[----:B------:R-:W4:Y:S04]  /*47b40*/  LDL.LU R13, [R1+0x4] ;  /* 0x00000400010d7983 */ /* 0x000f280000300800 */
[----:B------:R-:W4:Y:S04]  /*47b50*/  LDL.LU R14, [R1+0x8] ;  /* 0x00000800010e7983 */ /* 0x000f280000300800 */
[----:B0-----:R-:W4:Y:S01]  /*47b60*/  LDL.LU R15, [R1+0xc] ;  /* 0x00000c00010f7983 */ /* 0x001f220000300800 */
[----:B---3--:R-:W-:-:S15]  /*47b70*/  HMMA.16816.F32 R16, R4, R10, R16 ;  /* 0x0000000a0410723c */ /* 0x008fde0000001810 */
        /* <DEDUP_REMOVED lines=15> */
[----:B--2---:R-:W-:-:S02]  /*47c70*/  IMAD R18, R18, 0x100, R2 ;  /* 0x0000010012127824 */ /* 0x004fc400078e0202 */
[----:B---3--:R-:W-:Y:S02]  /*47c80*/  IMAD R16, R16, 0x100, R23 ;  /* 0x0000010010107824 */ /* 0x008fe400078e0217 */
[----:B------:R-:W4:Y:S01]  /*47c90*/  LDL.LU R23, [R1+0x2e04] ;  /* 0x002e040001177983 */ /* 0x000f220000300800 */
[----:B------:R-:W-:Y:S02]  /*47ca0*/  IMAD R17, R17, 0x100, R0 ;  /* 0x0000010011117824 */ /* 0x000fe400078e0200 */
[----:B------:R-:W-:Y:S01]  /*47cb0*/  IMAD R19, R19, 0x100, R3 ;  /* 0x0000010013137824 */ /* 0x000fe200078e0203 */
[----:B------:R-:W2:Y:S04]  /*47cc0*/  LDL.LU R0, [R1+0x2e00] ;  /* 0x002e000001007983 */ /* 0x000ea80000300800 */
[----:B------:R-:W3:Y:S04]  /*47cd0*/  LDL.LU R2, [R1+0x2dfc] ;  /* 0x002dfc0001027983 */ /* 0x000ee80000300800 */
[----:B------:R-:W3:Y:S02]  /*47ce0*/  LDL.LU R3, [R1+0x2df8] ;  /* 0x002df80001037983 */ /* 0x000ee40000300800 */
[----:B---3--:R-:W-:-:S15]  /*47cf0*/  HMMA.16816.F32 R24, R4, R2, R24 ;  /* 0x000000020418723c */ /* 0x008fde0000001818 */
[----:B------:R-:W-:-:S08]  /*47d00*/  NOP ;  /* 0x0000000000007918 */ /* 0x000fd00000000000 */
[----:B------:R-:W-:Y:S04]  /*47d10*/  STL.64 [R1+0x20], R24 ;  /* 0x0000201801007387 */ /* 0x000fe80000100a00 */
[----:B------:R0:W-:Y:S04]  /*47d20*/  STL.64 [R1+0x28], R26 ;  /* 0x0000281a01007387 */ /* 0x0001e80000100a00 */
[----:B0-----:R-:W3:Y:S04]  /*47d30*/  LDL.LU.64 R26, [R1+0x2df0] ;  /* 0x002df000011a7983 */ /* 0x001ee80000300a00 */
[----:B------:R-:W2:Y:S01]  /*47d40*/  LDL.LU R25, [R1+0x2dec] ;  /* 0x002dec0001197983 */ /* 0x000ea20000300800 */
[----:B----4-:R-:W-:Y:S03]  /*47d50*/  HMMA.16816.F32 R4, R4, R22, R12 ;  /* 0x000000160404723c */ /* 0x010fe6000000180c */
[----:B------:R-:W4:-:S15]  /*47d60*/  LDL.LU R15, [R1+0x2de8] ;  /* 0x002de800010f7983 */ /* 0x000f1e0000300800 */
[----:B------:R-:W-:-:S05]  /*47d70*/  NOP ;  /* 0x0000000000007918 */ /* 0x000fca0000000000 */
[----:B------:R0:W-:Y:S04]  /*47d80*/  STL.64 [R1], R4 ;  /* 0x0000000401007387 */ /* 0x0001e80000100a00 */
[----:B------:R1:W-:Y:S04]  /*47d90*/  STL [R1+0x8], R6 ;  /* 0x0000080601007387 */ /* 0x0003e80000100800 */
[----:B0-----:R-:W4:Y:S04]  /*47da0*/  LDL.LU R4, [R1+0x30] ;  /* 0x0000300001047983 */ /* 0x001f280000300800 */
[----:B------:R-:W4:Y:S04]  /*47db0*/  LDL.LU R5, [R1+0x34] ;  /* 0x0000340001057983 */ /* 0x000f280000300800 */
[----:B-1----:R-:W4:Y:S01]  /*47dc0*/  LDL.LU R6, [R1+0x38] ;  /* 0x0000380001067983 */ /* 0x002f220000300800 */
[----:B--2---:R-:W-:-:S02]  /*47dd0*/  F2FP.F16.E4M3.UNPACK_B R24, R25.H1 ;  /* 0x00000019ff18723e */ /* 0x004fc400030006ff */
[----:B---3--:R-:W-:Y:S01]  /*47de0*/  F2FP.F16.E4M3.UNPACK_B R25, R27.H1 ;  /* 0x0000001bff19723e */ /* 0x008fe200030006ff */
[----:B------:R-:W-:Y:S02]  /*47df0*/  IMAD.MOV.U32 R27, RZ, RZ, R7 ;  /* 0x000000ffff1b7224 */ /* 0x000fe400078e0007 */
[----:B------:R-:W4:Y:S01]  /*47e00*/  LDL.LU R7, [R1+0x3c] ;  /* 0x00003c0001077983 */ /* 0x000f220000300800 */
[----:B------:R-:W-:Y:S02]  /*47e10*/  F2FP.F16.E4M3.UNPACK_B R16, R16 ;  /* 0x00000010ff10723e */ /* 0x000fe400020006ff */
[----:B------:R-:W-:Y:S02]  /*47e20*/  F2FP.F16.E4M3.UNPACK_B R17, R17 ;  /* 0x00000011ff11723e */ /* 0x000fe400020006ff */
[----:B------:R-:W-:Y:S02]  /*47e30*/  F2FP.F16.E4M3.UNPACK_B R18, R18 ;  /* 0x00000012ff12723e */ /* 0x000fe400020006ff */
[----:B------:R-:W-:-:S02]  /*47e40*/  F2FP.F16.E4M3.UNPACK_B R19, R19 ;  /* 0x00000013ff13723e */ /* 0x000fc400020006ff */
[----:B------:R-:W-:Y:S02]  /*47e50*/  F2FP.F16.E4M3.UNPACK_B R20, R20.H1 ;  /* 0x00000014ff14723e */ /* 0x000fe400030006ff */
[----:B------:R-:W-:Y:S01]  /*47e60*/  F2FP.F16.E4M3.UNPACK_B R21, R21.H1 ;  /* 0x00000015ff15723e */ /* 0x000fe200030006ff */
[----:B------:R-:W-:Y:S04]  /*47e70*/  STL.64 [R1+0x2d98], R26 ;  /* 0x002d981a01007387 */ /* 0x000fe80000100a00 */
[----:B------:R-:W-:Y:S01]  /*47e80*/  STL.64 [R1+0x2d90], R24 ;  /* 0x002d901801007387 */ /* 0x000fe20000100a00 */
[----:B------:R-:W-:Y:S02]  /*47e90*/  F2FP.F16.E4M3.UNPACK_B R12, R0.H1 ;  /* 0x00000000ff0c723e */ /* 0x000fe400030006ff */
[----:B------:R-:W-:Y:S01]  /*47ea0*/  F2FP.F16.E4M3.UNPACK_B R13, R29.H1 ;  /* 0x0000001dff0d723e */ /* 0x000fe200030006ff */
[----:B----4-:R-:W-:-:S15]  /*47eb0*/  HMMA.16816.F32 R4, R16, R24, R4 ;  /* 0x000000181004723c */ /* 0x010fde0000001804 */
[----:B------:R-:W-:-:S08]  /*47ec0*/  NOP ;  /* 0x0000000000007918 */ /* 0x000fd00000000000 */
[----:B------:R-:W-:Y:S04]  /*47ed0*/  STL.64 [R1+0x10], R4 ;  /* 0x0000100401007387 */ /* 0x000fe80000100a00 */
[----:B------:R0:W-:Y:S02]  /*47ee0*/  STL.64 [R1+0x18], R6 ;  /* 0x0000180601007387 */ /* 0x0001e40000100a00 */
[----:B0-----:R-:W-:Y:S06]  /*47ef0*/  HMMA.16816.F32 R4, R16, R20, R8 ;  /* 0x000000141004723c */ /* 0x001fec0000001808 */
[----:B------:R-:W-:-:S15]  /*47f00*/  STL.64 [R1+0x2db0], R20 ;  /* 0x002db01401007387 */ /* 0x000fde0000100a00 */
[----:B------:R-:W-:-:S02]  /*47f10*/  NOP ;  /* 0x0000000000007918 */ /* 0x000fc40000000000 */
[----:B------:R0:W-:Y:S04]  /*47f20*/  STL.64 [R1+0x30], R4 ;  /* 0x0000300401007387 */ /* 0x0001e80000100a00 */
[----:B------:R-:W-:Y:S04]  /*47f30*/  STL.64 [R1+0x38], R6 ;  /* 0x0000380601007387 */ /* 0x000fe80000100a00 */
[----:B------:R-:W-:Y:S04]  /*47f40*/  STL [R1+0x2dc8], R12 ;  /* 0x002dc80c01007387 */ /* 0x000fe80000100800 */
[----:B0-----:R-:W2:Y:S04]  /*47f50*/  LDL.LU R4, [R1+0xba8] ;  /* 0x000ba80001047983 */ /* 0x001ea80000300800 */
[----:B------:R0:W-:Y:S04]  /*47f60*/  STL [R1+0x2dcc], R13 ;  /* 0x002dcc0d01007387 */ /* 0x0001e80000100800 */
[----:B0-----:R-:W3:Y:S04]  /*47f70*/  LDL.LU R13, [R1+0xbb4] ;  /* 0x000bb400010d7983 */ /* 0x001ee80000300800 */
[----:B---3--:R0:W-:Y:S04]  /*47f80*/  STL [R1+0x2dd0], R13 ;  /* 0x002dd00d01007387 */ /* 0x0081e80000100800 */
[----:B0-----:R-:W3:Y:S04]  /*47f90*/  LDL.LU R13, [R1+0xbac] ;  /* 0x000bac00010d7983 */ /* 0x001ee80000300800 */
[----:B------:R-:W2:Y:S04]  /*47fa0*/  LDL.LU R5, [R1+0xbb0] ;  /* 0x000bb00001057983 */ /* 0x000ea80000300800 */
[----:B------:R-:W4:Y:S04]  /*47fb0*/  LDL.LU R12, [R1+0xbbc] ;  /* 0x000bbc00010c7983 */ /* 0x000f280000300800 */
[----:B------:R-:W3:Y:S04]  /*47fc0*/  LDL.LU R6, [R1+0xbb8] ;  /* 0x000bb80001067983 */ /* 0x000ee80000300800 */
[----:B------:R-:W4:Y:S04]  /*47fd0*/  LDL.LU R10, [R1+0x6c0] ;  /* 0x0006c000010a7983 */ /* 0x000f280000300800 */
[----:B------:R-:W4:Y:S04]  /*47fe0*/  LDL.LU R11, [R1+0x6c4] ;  /* 0x0006c400010b7983 */ /* 0x000f280000300800 */
        /* <DEDUP_REMOVED lines=10> */
[----:B------:R-:W2:Y:S04]  /*48090*/  LDL.LU R22, [R1+0xc8] ;  /* 0x0000c80001167983 */ /* 0x000ea80000300800 */
[----:B------:R-:W2:Y:S01]  /*480a0*/  LDL.LU R23, [R1+0xcc] ;  /* 0x0000cc0001177983 */ /* 0x000ea20000300800 */
[----:B------:R-:W-:-:S02]  /*480b0*/  F2FP.F16.E4M3.UNPACK_B R14, R15.H1 ;  /* 0x0000000fff0e723e */ /* 0x000fc400030006ff */
[----:B------:R-:W-:Y:S01]  /*480c0*/  F2FP.F16.E4M3.UNPACK_B R15, R28.H1 ;  /* 0x0000001cff0f723e */ /* 0x000fe200030006ff */
[----:B--2---:R-:W-:Y:S04]  /*480d0*/  STL.64 [R1+0x2dc0], R22 ;  /* 0x002dc01601007387 */ /* 0x004fe80000100a00 */
[----:B----4-:R0:W-:Y:S04]  /*480e0*/  STL.64 [R1+0x2db8], R20 ;  /* 0x002db81401007387 */ /* 0x0101e80000100a00 */
[----:B0-----:R-:W2:Y:S04]  /*480f0*/  LDL.LU R20, [R1+0x90] ;  /* 0x0000900001147983 */ /* 0x001ea80000300800 */
[----:B------:R-:W2:Y:S04]  /*48100*/  LDL.LU R21, [R1+0x94] ;  /* 0x0000940001157983 */ /* 0x000ea80000300800 */
[----:B------:R-:W2:Y:S04]  /*48110*/  LDL.LU R22, [R1+0x98] ;  /* 0x0000980001167983 */ /* 0x000ea80000300800 */
[----:B------:R-:W2:Y:S04]  /*48120*/  LDL.LU R23, [R1+0x9c] ;  /* 0x00009c0001177983 */ /* 0x000ea80000300800 */
[----:B------:R-:W4:Y:S04]  /*48130*/  LDL.LU R8, [R1+0x6e0] ;  /* 0x0006e00001087983 */ /* 0x000f280000300800 */
[----:B------:R-:W3:Y:S04]  /*48140*/  LDL.LU R9, [R1+0x6e4] ;  /* 0x0006e40001097983 */ /* 0x000ee80000300800 */
[----:B------:R-:W2:Y:S04]  /*48150*/  LDL.LU R24, [R1+0x120] ;  /* 0x0001200001187983 */ /* 0x000ea80000300800 */
[----:B------:R-:W2:Y:S04]  /*48160*/  LDL.LU R25, [R1+0x124] ;  /* 0x0001240001197983 */ /* 0x000ea80000300800 */
[----:B------:R-:W4:Y:S04]  /*48170*/  LDL.LU R26, [R1+0x128] ;  /* 0x00012800011a7983 */ /* 0x000f280000300800 */
[----:B------:R-:W4:Y:S01]  /*48180*/  LDL.LU R27, [R1+0x12c] ;  /* 0x00012c00011b7983 */ /* 0x000f220000300800 */
[----:B------:R-:W-:Y:S03]  /*48190*/  HMMA.16816.F32 R4, R16, R14, R4 ;  /* 0x0000000e1004723c */ /* 0x000fe60000001804 */
        /* <DEDUP_REMOVED lines=12> */
[----:B0-----:R-:W4:Y:S04]  /*48260*/  LDL.LU.64 R6, [R1+0x2de0] ;  /* 0x002de00001067983 */ /* 0x001f280000300a00 */
[----:B------:R-:W3:Y:S02]  /*48270*/  LDL.LU.64 R4, [R1+0x2dd8] ;  /* 0x002dd80001047983 */ /* 0x000ee40000300a00 */
[----:B---3--:R-:W-:-:S02]  /*48280*/  IMAD R4, R4, 0x100, R13 ;  /* 0x0000010004047824 */ /* 0x008fc400078e020d */
[----:B------:R-:W3:Y:S01]  /*48290*/  LDL.LU R13, [R1+0x2dd0] ;  /* 0x002dd000010d7983 */ /* 0x000ee20000300800 */
[----:B----4-:R-:W-:Y:S02]  /*482a0*/  IMAD R6, R6, 0x100, R12 ;  /* 0x0000010006067824 */ /* 0x010fe400078e020c */
[----:B---3--:R-:W-:Y:S02]  /*482b0*/  IMAD R5, R5, 0x100, R13 ;  /* 0x0000010005057824 */ /* 0x008fe400078e020d */
[----:B------:R-:W3:Y:S04]  /*482c0*/  LDL.LU R13, [R1+0x2dcc] ;  /* 0x002dcc00010d7983 */ /* 0x000ee80000300800 */
[----:B------:R-:W3:Y:S02]  /*482d0*/  LDL.LU R12, [R1+0x2dc8] ;  /* 0x002dc800010c7983 */ /* 0x000ee40000300800 */
[----:B---3--:R-:W-:-:S15]  /*482e0*/  HMMA.16816.F32 R20, R16, R12, R20 ;  /* 0x0000000c1014723c */ /* 0x008fde0000001814 */
[----:B------:R-:W-:-:S08]  /*482f0*/  NOP ;  /* 0x0000000000007918 */ /* 0x000fd00000000000 */
[----:B------:R-:W-:Y:S04]  /*48300*/  STL.64 [R1+0x50], R20 ;  /* 0x0000501401007387 */ /* 0x000fe80000100a00 */
[----:B------:R0:W-:Y:S04]  /*48310*/  STL.64 [R1+0x58], R22 ;  /* 0x0000581601007387 */ /* 0x0001e80000100a00 */
[----:B0-----:R-:W3:Y:S04]  /*48320*/  LDL.LU.64 R22, [R1+0x2dc0] ;  /* 0x002dc00001167983 */ /* 0x001ee80000300a00 */
[----:B------:R-:W3:Y:S01]  /*48330*/  LDL.LU.64 R20, [R1+0x2db8] ;  /* 0x002db80001147983 */ /* 0x000ee20000300a00 */
[----:B------:R-:W-:-:S02]  /*48340*/  F2FP.F16.E4M3.UNPACK_B R10, R10.H1 ;  /* 0x0000000aff0a723e */ /* 0x000fc400030006ff */
[----:B------:R-:W-:Y:S02]  /*48350*/  F2FP.F16.E4M3.UNPACK_B R11, R11.H1 ;  /* 0x0000000bff0b723e */ /* 0x000fe400030006ff */
[----:B------:R-:W-:Y:S02]  /*48360*/  F2FP.F16.E4M3.UNPACK_B R8, R8.H1 ;  /* 0x00000008ff08723e */ /* 0x000fe400030006ff */
[----:B------:R-:W-:-:S07]  /*48370*/  F2FP.F16.E4M3.UNPACK_B R9, R9.H1 ;  /* 0x00000009ff09723e */ /* 0x000fce00030006ff */
[C---:B--2---:R-:W-:Y:S01]  /*48380*/  HMMA.16816.F32 R24, R16.reuse, R8, R24 ;  /* 0x000000081018723c */ /* 0x044fe20000001818 */
[----:B------:R-:W-:Y:S04]  /*48390*/  STL.64 [R1+0x2d78], R14 ;  /* 0x002d780e01007387 */ /* 0x000fe80000100a00 */
[----:B------:R0:W-:Y:S04]  /*483a0*/  STL.64 [R1+0x2d70], R12 ;  /* 0x002d700c01007387 */ /* 0x0001e80000100a00 */
[----:B0-----:R-:W2:Y:S04]  /*483b0*/  LDL.LU R12, [R1+0xe0] ;  /* 0x0000e000010c7983 */ /* 0x001ea80000300800 */
[----:B------:R-:W2:Y:S04]  /*483c0*/  LDL.LU R13, [R1+0xe4] ;  /* 0x0000e400010d7983 */ /* 0x000ea80000300800 */
[----:B------:R-:W2:Y:S04]  /*483d0*/  LDL.LU R14, [R1+0xe8] ;  /* 0x0000e800010e7983 */ /* 0x000ea80000300800 */
[----:B------:R-:W2:Y:S01]  /*483e0*/  LDL.LU R15, [R1+0xec] ;  /* 0x0000ec00010f7983 */ /* 0x000ea20000300800 */
[----:B---3--:R-:W-:-:S15]  /*483f0*/  HMMA.16816.F32 R20, R16, R10, R20 ;  /* 0x0000000a1014723c */ /* 0x008fde0000001814 */
[----:B------:R-:W-:-:S08]  /*48400*/  NOP ;  /* 0x0000000000007918 */ /* 0x000fd00000000000 */
[----:B------:R0:W-:Y:S04]  /*48410*/  STL.64 [R1+0x60], R20 ;  /* 0x0000601401007387 */ /* 0x0001e80000100a00 */
[----:B------:R-:W-:Y:S04]  /*48420*/  STL.64 [R1+0x68], R22 ;  /* 0x0000681601007387 */ /* 0x000fe80000100a00 */
[----:B0-----:R-:W3:Y:S04]  /*48430*/  LDL.LU.64 R20, [R1+0x2db0] ;  /* 0x002db00001147983 */ /* 0x001ee80000300a00 */
[----:B------:R-:W-:Y:S04]  /*48440*/  STL [R1+0x2d48], R11 ;  /* 0x002d480b01007387 */ /* 0x000fe80000100800 */
[----:B------:R-:W-:Y:S04]  /*48450*/  STL.64 [R1+0x680], R24 ;  /* 0x0006801801007387 */ /* 0x000fe80000100a00 */
[----:B------:R0:W-:Y:S04]  /*48460*/  STL.64 [R1+0x688], R26 ;  /* 0x0006881a01007387 */ /* 0x0001e80000100a00 */
[----:B0-----:R-:W4:Y:S04]  /*48470*/  LDL.LU.64 R26, [R1+0x2da8] ;  /* 0x002da800011a7983 */ /* 0x001f280000300a00 */
[----:B------:R-:W4:Y:S01]  /*48480*/  LDL.LU.64 R24, [R1+0x2da0] ;  /* 0x002da00001187983 */ /* 0x000f220000300a00 */
[----:B------:R-:W-:Y:S01]  /*48490*/  IMAD R7, R2, 0x100, R7 ;  /* 0x0000010002077824 */ /* 0x000fe200078e0207 */
[----:B------:R-:W-:-:S02]  /*484a0*/  F2FP.F16.E4M3.UNPACK_B R2, R3.H1 ;  /* 0x00000003ff02723e */ /* 0x000fc400030006ff */
[----:B------:R-:W-:Y:S02]  /*484b0*/  F2FP.F16.E4M3.UNPACK_B R3, R28.H1 ;  /* 0x0000001cff03723e */ /* 0x000fe400030006ff */
[----:B------:R-:W-:Y:S01]  /*484c0*/  F2FP.F16.E4M3.UNPACK_B R22, R0.H1 ;  /* 0x00000000ff16723e */ /* 0x000fe200030006ff */
[----:B------:R-:W3:Y:S01]  /*484d0*/  LDL.LU R28, [R1+0xbf4] ;  /* 0x000bf400011c7983 */ /* 0x000ee20000300800 */
[----:B------:R-:W-:-:S03]  /*484e0*/  F2FP.F16.E4M3.UNPACK_B R23, R29.H1 ;  /* 0x0000001dff17723e */ /* 0x000fc600030006ff */
[----:B------:R-:W3:Y:S04]  /*484f0*/  LDL.LU R0, [R1+0xc00] ;  /* 0x000c000001007983 */ /* 0x000ee80000300800 */
[C---:B--2---:R-:W-:Y:S01]  /*48500*/  HMMA.16816.F32 R12, R16.reuse, R22, R12 ;  /* 0x00000016100c723c */ /* 0x044fe2000000180c */
[----:B------:R-:W2:Y:S05]  /*48510*/  LDL.LU R29, [R1+0xbfc] ;  /* 0x000bfc00011d7983 */ /* 0x000eaa0000300800 */
[----:B----4-:R-:W-:-:S15]  /*48520*/  HMMA.16816.F32 R24, R16, R2, R24 ;  /* 0x000000021018723c */ /* 0x010fde0000001818 */
[----:B------:R-:W-:-:S08]  /*48530*/  NOP ;  /* 0x0000000000007918 */ /* 0x000fd00000000000 */
[----:B------:R-:W-:Y:S04]  /*48540*/  STL.64 [R1+0x670], R24 ;  /* 0x0006701801007387 */ /* 0x000fe80000100a00 */
[----:B------:R0:W-:Y:S04]  /*48550*/  STL.64 [R1+0x678], R26 ;  /* 0x0006781a01007387 */ /* 0x0001e80000100a00 */
[----:B0-----:R-:W4:Y:S04]  /*48560*/  LDL.LU.64 R26, [R1+0x2d98] ;  /* 0x002d9800011a7983 */ /* 0x001f280000300a00 */
[----:B------:R-:W2:Y:S04]  /*48570*/  LDL.LU.64 R24, [R1+0x2d90] ;  /* 0x002d900001187983 */ /* 0x000ea80000300a00 */
[----:B------:R-:W-:Y:S04]  /*48580*/  STL.64 [R1+0x2d88], R22 ;  /* 0x002d881601007387 */ /* 0x000fe80000100a00 */
[----:B---3--:R0:W-:Y:S04]  /*48590*/  STL.64 [R1+0x2d80], R20 ;  /* 0x002d801401007387 */ /* 0x0081e80000100a00 */
[----:B------:R1:W-:Y:S04]  /*485a0*/  STL.64 [R1+0x120], R12 ;  /* 0x0001200c01007387 */ /* 0x0003e80000100a00 */
[----:B------:R3:W-:Y:S04]  /*485b0*/  STL.64 [R1+0x128], R14 ;  /* 0x0001280e01007387 */ /* 0x0007e80000100a00 */
[----:B0-----:R-:W2:Y:S04]  /*485c0*/  LDL.LU R20, [R1+0x100] ;  /* 0x0001000001147983 */ /* 0x001ea80000300800 */
[----:B------:R-:W2:Y:S04]  /*485d0*/  LDL.LU R21, [R1+0x104] ;  /* 0x0001040001157983 */ /* 0x000ea80000300800 */
[----:B------:R-:W2:Y:S04]  /*485e0*/  LDL.LU R22, [R1+0x108] ;  /* 0x0001080001167983 */ /* 0x000ea80000300800 */
[----:B------:R-:W2:Y:S04]  /*485f0*/  LDL.LU R23, [R1+0x10c] ;  /* 0x00010c0001177983 */ /* 0x000ea80000300800 */
[----:B-1----:R-:W4:Y:S04]  /*48600*/  LDL.LU R12, [R1+0x170] ;  /* 0x00017000010c7983 */ /* 0x002f280000300800 */
[----:B------:R-:W4:Y:S04]  /*48610*/  LDL.LU R13, [R1+0x174] ;  /* 0x00017400010d7983 */ /* 0x000f280000300800 */
[----:B---3--:R-:W3:Y:S04]  /*48620*/  LDL.LU R14, [R1+0x178] ;  /* 0x00017800010e7983 */ /* 0x008ee80000300800 */
        /* <DEDUP_REMOVED lines=86> */
[----:B------:R-:W3:Y:S04]  /*48b90*/  LDL.LU R28, [R1+0xc14] ;  /* 0x000c1400011c7983 */ /* 0x000ee80000300800 */
[----:B------:R-:W4:Y:S04]  /*48ba0*/  LDL.LU R0, [R1+0xc20] ;  /* 0x000c200001007983 */ /* 0x000f280000300800 */
[----:B------:R-:W4:Y:S01]  /*48bb0*/  LDL.LU R29, [R1+0xc1c] ;  /* 0x000c1c00011d7983 */ /* 0x000f220000300800 */
[C---:B--2---:R-:W-:Y:S06]  /*48bc0*/  HMMA.16816.F32 R24, R4.reuse, R2, R24 ;  /* 0x000000020418723c */ /* 0x044fec0000001818 */
        /* <DEDUP_REMOVED lines=93> */
[----:B------:R-:W-:-:S02]  /*491a0*/  IMAD R5, R6, 0x100, R5 ;  /* 0x0000010006057824 */ /* 0x000fc400078e0205 */
[----:B------:R-:W-:Y:S01]  /*491b0*/  IMAD R6, R28, 0x100, R7 ;  /* 0x000001001c067824 */ /* 0x000fe200078e0207 */
[----:B------:R-:W-:Y:S01]  /*491c0*/  STL [R1+0x2c58], R11 ;  /* 0x002c580b01007387 */ /* 0x000fe20000100800 */
[----:B------:R-:W-:-:S03]  /*491d0*/  IMAD R7, R29, 0x100, R0 ;  /* 0x000001001d077824 */ /* 0x000fc600078e0200 */
        /* <DEDUP_REMOVED lines=15> */
[----:B------:R-:W2:Y:S04]  /*492d0*/  LDL.LU.64 R24, [R1+0x2ca0] ;  /* 0x002ca00001187983 */ /* 0x000ea80000300a00 */
[----:B------:R-:W-:Y:S04]  /*492e0*/  STL.64 [R1+0x2c98], R22 ;  /* 0x002c981601007387 */ /* 0x000fe80000100a00 */
[----:B------:R0:W-:Y:S04]  /*492f0*/  STL.64 [R1+0x2c90], R20 ;  /* 0x002c901401007387 */ /* 0x0001e80000100a00 */
        /* <DEDUP_REMOVED lines=105> */
[----:B------:R-:W-:Y:S01]  /*49990*/  IMAD R19, R29, 0x100, R0 ;  /* 0x000001001d137824 */ /* 0x000fe200078e0200 */
[----:B------:R-:W-:Y:S02]  /*499a0*/  F2FP.F16.E4M3.UNPACK_B R16, R16 ;  /* 0x00000010ff10723e */ /* 0x000fe400020006ff */
[----:B------:R-:W-:Y:S02]  /*499b0*/  F2FP.F16.E4M3.UNPACK_B R17, R17 ;  /* 0x00000011ff11723e */ /* 0x000fe400020006ff */
[----:B------:R-:W-:Y:S02]  /*499c0*/  F2FP.F16.E4M3.UNPACK_B R18, R18 ;  /* 0x00000012ff12723e */ /* 0x000fe400020006ff */
[----:B------:R-:W-:Y:S01]  /*499d0*/  F2FP.F16.E4M3.UNPACK_B R19, R19 ;  /* 0x00000013ff13723e */ /* 0x000fe200020006ff */
[----:B---3--:R-:W-:-:S15]  /*499e0*/  HMMA.16816.F32 R8, R4, R22, R8 ;  /* 0x000000160408723c */ /* 0x008fde0000001808 */
[----:B------:R-:W-:-:S08]  /*499f0*/  NOP ;  /* 0x0000000000007918 */ /* 0x000fd00000000000 */
[----:B------:R0:W-:Y:S04]  /*49a00*/  STL.64 [R1+0x550], R8 ;  /* 0x0005500801007387 */ /* 0x0001e80000100a00 */
[----:B------:R1:W-:Y:S04]  /*49a10*/  STL.64 [R1+0x558], R10 ;  /* 0x0005580a01007387 */ /* 0x0003e80000100a00 */
[----:B0-----:R-:W3:Y:S01]  /*49a20*/  LDL.LU R8, [R1+0x300] ;  /* 0x0003000001087983 */ /* 0x001ee20000300800 */
[----:B----4-:R-:W-:-:S15]  /*49a30*/  HMMA.16816.F32 R4, R16, R24, R12 ;  /* 0x000000181004723c */ /* 0x010fde000000180c */
[----:B------:R-:W-:-:S08]  /*49a40*/  NOP ;  /* 0x0000000000007918 */ /* 0x000fd00000000000 */
[----:B------:R-:W-:Y:S04]  /*49a50*/  STL.64 [R1+0x190], R4 ;  /* 0x0001900401007387 */ /* 0x000fe80000100a00 */
[----:B------:R-:W-:Y:S04]  /*49a60*/  STL.64 [R1+0x198], R6 ;  /* 0x0001980601007387 */ /* 0x000fe80000100a00 */
[----:B------:R-:W3:Y:S04]  /*49a70*/  LDL.LU R9, [R1+0x304] ;  /* 0x0003040001097983 */ /* 0x000ee80000300800 */
[----:B-1----:R-:W4:Y:S04]  /*49a80*/  LDL.LU R10, [R1+0x308] ;  /* 0x00030800010a7983 */ /* 0x002f280000300800 */
        /* <DEDUP_REMOVED lines=18> */
[----:B--2---:R-:W-:Y:S04]  /*49bb0*/  STL [R1+0x2bb8], R27 ;  /* 0x002bb81b01007387 */ /* 0x004fe80000100800 */
[----:B------:R0:W-:Y:S04]  /*49bc0*/  STL.64 [R1+0x2bb0], R24 ;  /* 0x002bb01801007387 */ /* 0x0001e80000100a00 */
[----:B0-----:R-:W2:Y:S04]  /*49bd0*/  LDL.LU R24, [R1+0x2c0] ;  /* 0x0002c00001187983 */ /* 0x001ea80000300800 */
[----:B------:R-:W2:Y:S04]  /*49be0*/  LDL.LU R25, [R1+0x2c4] ;  /* 0x0002c40001197983 */ /* 0x000ea80000300800 */
        /* <DEDUP_REMOVED lines=52> */
[----:B------:R0:W-:Y:S04]  /*49f30*/  STL [R1+0x2b74], R11 ;  /* 0x002b740b01007387 */ /* 0x0001e80000100800 */
[----:B0-----:R-:W2:Y:S01]  /*49f40*/  LDL.LU R11, [R1+0xc58] ;  /* 0x000c5800010b7983 */ /* 0x001ea20000300800 */
        /* <DEDUP_REMOVED lines=11> */
[----:B------:R-:W3:Y:S01]  /*4a000*/  LDL.LU.64 R24, [R1+0x2bc0] ;  /* 0x002bc00001187983 */ /* 0x000ee20000300a00 */
[----:B--2---:R-:W-:-:S02]  /*4a010*/  IMAD R6, R6, 0x100, R11 ;  /* 0x0000010006067824 */ /* 0x004fc400078e020b */
[----:B------:R-:W-:Y:S01]  /*4a020*/  IMAD R7, R28, 0x100, R7 ;  /* 0x000001001c077824 */ /* 0x000fe200078e0207 */
[----:B------:R-:W-:Y:S01]  /*4a030*/  F2FP.F16.E4M3.UNPACK_B R4, R4 ;  /* 0x00000004ff04723e */ /* 0x000fe200020006ff */
[----:B---3--:R-:W-:Y:S01]  /*4a040*/  HMMA.16816.F32 R16, R16, R22, R24 ;  /* 0x000000161010723c */ /* 0x008fe20000001818 */
[----:B------:R-:W2:Y:S04]  /*4a050*/  LDL.LU R27, [R1+0x2bb8] ;  /* 0x002bb800011b7983 */ /* 0x000ea80000300800 */
[----:B------:R-:W4:Y:S01]  /*4a060*/  LDL.LU.64 R24, [R1+0x2bb0] ;  /* 0x002bb00001187983 */ /* 0x000f220000300a00 */
[----:B------:R-:W-:Y:S02]  /*4a070*/  F2FP.F16.E4M3.UNPACK_B R5, R5 ;  /* 0x00000005ff05723e */ /* 0x000fe400020006ff */
[----:B------:R-:W-:-:S02]  /*4a080*/  F2FP.F16.E4M3.UNPACK_B R6, R6 ;  /* 0x00000006ff06723e */ /* 0x000fc400020006ff */
[----:B------:R-:W-:-:S13]  /*4a090*/  F2FP.F16.E4M3.UNPACK_B R7, R7 ;  /* 0x00000007ff07723e */ /* 0x000fda00020006ff */
[----:B------:R-:W-:Y:S01]  /*4a0a0*/  STL.64 [R1+0x510], R16 ;  /* 0x0005101001007387 */ /* 0x000fe20000100a00 */
[----:B------:R-:W-:-:S03]  /*4a0b0*/  IMAD.MOV.U32 R26, RZ, RZ, R18 ;  /* 0x000000ffff1a7224 */ /* 0x000fc600078e0012 */
[----:B------:R4:W-:Y:S04]  /*4a0c0*/  STL [R1+0x51c], R19 ;  /* 0x00051c1301007387 */ /* 0x0009e80000100800 */
[----:B------:R-:W-:Y:S01]  /*4a0d0*/  STL [R1+0x2a60], R26 ;  /* 0x002a601a01007387 */ /* 0x000fe20000100800 */
[----:B----4-:R-:W-:Y:S03]  /*4a0e0*/  HMMA.16816.F32 R16, R4, R24, R12 ;  /* 0x000000180410723c */ /* 0x010fe6000000180c */
[----:B------:R-:W3:-:S15]  /*4a0f0*/  LDL.LU R12, [R1+0x2a0] ;  /* 0x0002a000010c7983 */ /* 0x000ede0000300800 */
[----:B------:R-:W-:-:S05]  /*4a100*/  NOP ;  /* 0x0000000000007918 */ /* 0x000fca0000000000 */
[----:B------:R-:W-:Y:S04]  /*4a110*/  STL.64 [R1+0x500], R16 ;  /* 0x0005001001007387 */ /* 0x000fe80000100a00 */
[----:B------:R-:W-:Y:S04]  /*4a120*/  STL.64 [R1+0x508], R18 ;  /* 0x0005081201007387 */ /* 0x000fe80000100a00 */
        /* <DEDUP_REMOVED lines=21> */
[----:B------:R-:W-:Y:S04]  /*4a280*/  STL [R1+0x2b48], R27 ;  /* 0x002b481b01007387 */ /* 0x000fe80000100800 */
[----:B------:R0:W-:Y:S04]  /*4a290*/  STL.64 [R1+0x2b40], R24 ;  /* 0x002b401801007387 */ /* 0x0001e80000100a00 */
[----:B0-----:R-:W2:Y:S04]  /*4a2a0*/  LDL.LU R24, [R1+0x250] ;  /* 0x0002500001187983 */ /* 0x001ea80000300800 */
[----:B------:R-:W2:Y:S04]  /*4a2b0*/  LDL.LU R25, [R1+0x254] ;  /* 0x0002540001197983 */ /* 0x000ea80000300800 */
[----:B------:R-:W4:Y:S04]  /*4a2c0*/  LDL.LU R26, [R1+0x258] ;  /* 0x00025800011a7983 */ /* 0x000f280000300800 */
[----:B------:R-:W4:Y:S01]  /*4a2d0*/  LDL.LU R27, [R1+0x25c] ;  /* 0x00025c00011b7983 */ /* 0x000f220000300800 */
[----:B---3--:R-:W-:Y:S03]  /*4a2e0*/  HMMA.16816.F32 R12, R4, R20, R12 ;  /* 0x00000014040c723c */ /* 0x008fe6000000180c */
[----:B----4-:R-:W-:Y:S04]  /*4a2f0*/  STL.64 [R1+0x2b58], R26 ;  /* 0x002b581a01007387 */ /* 0x010fe80000100a00 */
[----:B--2---:R0:W-:Y:S02]  /*4a300*/  STL.64 [R1+0x2b50], R24 ;  /* 0x002b501801007387 */ /* 0x0041e40000100a00 */
[----:B0-----:R-:W-:-:S02]  /*4a310*/  IMAD.MOV.U32 R24, RZ, RZ, R0 ;  /* 0x000000ffff187224 */ /* 0x001fc400078e0000 */
[----:B------:R-:W2:Y:S01]  /*4a320*/  LDL.LU R0, [R1+0x2bac] ;  /* 0x002bac0001007983 */ /* 0x000ea20000300800 */
[----:B------:R-:W-:-:S03]  /*4a330*/  IMAD.MOV.U32 R25, RZ, RZ, R29 ;  /* 0x000000ffff197224 */ /* 0x000fc600078e001d */
[----:B------:R-:W3:Y:S04]  /*4a340*/  LDL.LU R29, [R1+0x2ba8] ;  /* 0x002ba800011d7983 */ /* 0x000ee80000300800 */
[----:B------:R-:W4:Y:S04]  /*4a350*/  LDL.LU R26, [R1+0x268] ;  /* 0x00026800011a7983 */ /* 0x000f280000300800 */
[----:B------:R-:W4:Y:S04]  /*4a360*/  LDL.LU R27, [R1+0x26c] ;  /* 0x00026c00011b7983 */ /* 0x000f280000300800 */
[----:B----4-:R-:W-:Y:S04]  /*4a370*/  STL.64 [R1+0x2b68], R26 ;  /* 0x002b681a01007387 */ /* 0x010fe80000100a00 */
[----:B------:R0:W-:Y:S04]  /*4a380*/  STL.64 [R1+0x2b60], R24 ;  /* 0x002b601801007387 */ /* 0x0001e80000100a00 */
[----:B0-----:R-:W4:Y:S04]  /*4a390*/  LDL.LU R24, [R1+0x270] ;  /* 0x0002700001187983 */ /* 0x001f280000300800 */
[----:B------:R-:W4:Y:S04]  /*4a3a0*/  LDL.LU R25, [R1+0x274] ;  /* 0x0002740001197983 */ /* 0x000f280000300800 */
[----:B------:R-:W-:Y:S04]  /*4a3b0*/  STL.64 [R1+0x4f0], R12 ;  /* 0x0004f00c01007387 */ /* 0x000fe80000100a00 */
[----:B------:R0:W-:Y:S04]  /*4a3c0*/  STL.64 [R1+0x4f8], R14 ;  /* 0x0004f80e01007387 */ /* 0x0001e80000100a00 */
[----:B0-----:R-:W4:Y:S01]  /*4a3d0*/  LDL.LU.64 R14, [R1+0x2ba0] ;  /* 0x002ba000010e7983 */ /* 0x001f220000300a00 */
[----:B---3--:R-:W-:-:S02]  /*4a3e0*/  IMAD.MOV.U32 R26, RZ, RZ, R29 ;  /* 0x000000ffff1a7224 */ /* 0x008fc400078e001d */
[----:B--2---:R-:W-:Y:S01]  /*4a3f0*/  IMAD.MOV.U32 R27, RZ, RZ, R0 ;  /* 0x000000ffff1b7224 */ /* 0x004fe200078e0000 */
[----:B------:R-:W2:Y:S01]  /*4a400*/  LDL.LU.64 R12, [R1+0x2b98] ;  /* 0x002b9800010c7983 */ /* 0x000ea20000300a00 */
[----:B----4-:R-:W-:-:S15]  /*4a410*/  HMMA.16816.F32 R8, R4, R14, R8 ;  /* 0x0000000e0408723c */ /* 0x010fde0000001808 */
[----:B------:R-:W-:-:S08]  /*4a420*/  NOP ;  /* 0x0000000000007918 */ /* 0x000fd00000000000 */
[----:B------:R0:W-:Y:S01]  /*4a430*/  STL.64 [R1+0x4e0], R8 ;  /* 0x0004e00801007387 */ /* 0x0001e20000100a00 */
[----:B------:R-:W-:Y:S02]  /*4a440*/  IMAD.MOV.U32 R29, RZ, RZ, R10 ;  /* 0x000000ffff1d7224 */ /* 0x000fe400078e000a */
[----:B------:R-:W-:Y:S02]  /*4a450*/  IMAD.MOV.U32 R0, RZ, RZ, R11 ;  /* 0x000000ffff007224 */ /* 0x000fe400078e000b */
[----:B------:R-:W2:Y:S04]  /*4a460*/  LDL.LU.64 R10, [R1+0x2b90] ;  /* 0x002b9000010a7983 */ /* 0x000ea80000300a00 */
[----:B0-----:R-:W2:Y:S04]  /*4a470*/  LDL.LU.64 R8, [R1+0x2b88] ;  /* 0x002b880001087983 */ /* 0x001ea80000300a00 */
[----:B------:R0:W-:Y:S04]  /*4a480*/  STL [R1+0x2834], R0 ;  /* 0x0028340001007387 */ /* 0x0001e80000100800 */
[----:B0-----:R-:W3:Y:S04]  /*4a490*/  LDL.LU R0, [R1+0xc80] ;  /* 0x000c800001007983 */ /* 0x001ee80000300800 */
[----:B------:R0:W-:Y:S04]  /*4a4a0*/  STL [R1+0x2830], R29 ;  /* 0x0028301d01007387 */ /* 0x0001e80000100800 */
[----:B0-----:R-:W4:Y:S01]  /*4a4b0*/  LDL.LU R29, [R1+0xc78] ;  /* 0x000c7800011d7983 */ /* 0x001f220000300800 */
        /* <DEDUP_REMOVED lines=12> */
[----:B--2---:R-:W-:-:S03]  /*4a580*/  IMAD R16, R16, 0x100, R11 ;  /* 0x0000010010107824 */ /* 0x004fc600078e020b */
        /* <DEDUP_REMOVED lines=15> */
[----:B------:R-:W2:Y:S01]  /*4a680*/  LDL.LU.64 R24, [R1+0x2b50] ;  /* 0x002b500001187983 */ /* 0x000ea20000300a00 */
[----:B----4-:R-:W-:-:S02]  /*4a690*/  IMAD R18, R18, 0x100, R29 ;  /* 0x0000010012127824 */ /* 0x010fc400078e021d */
[----:B------:R-:W-:Y:S01]  /*4a6a0*/  IMAD R19, R19, 0x100, R0 ;  /* 0x0000010013137824 */ /* 0x000fe200078e0200 */
[----:B------:R-:W3:Y:S04]  /*4a6b0*/  LDL.LU R29, [R1+0x2090] ;  /* 0x00209000011d7983 */ /* 0x000ee80000300800 */
[----:B------:R-:W3:Y:S01]  /*4a6c0*/  LDL.LU R0, [R1+0x208c] ;  /* 0x00208c0001007983 */ /* 0x000ee20000300800 */
[C---:B--2---:R-:W-:Y:S06]  /*4a6d0*/  HMMA.16816.F32 R24, R4.reuse, R2, R24 ;  /* 0x000000020418723c */ /* 0x044fec0000001818 */
[----:B------:R-:W-:-:S15]  /*4a6e0*/  HMMA.16816.F32 R4, R4, R22, R12 ;  /* 0x000000160404723c */ /* 0x000fde000000180c */
[----:B------:R-:W-:-:S02]  /*4a6f0*/  NOP ;  /* 0x0000000000007918 */ /* 0x000fc40000000000 */
[----:B------:R-:W-:Y:S04]  /*4a700*/  STL.64 [R1+0x5d0], R24 ;  /* 0x0005d01801007387 */ /* 0x000fe80000100a00 */
[----:B------:R0:W-:Y:S04]  /*4a710*/  STL.64 [R1+0x5d8], R26 ;  /* 0x0005d81a01007387 */ /* 0x0001e80000100a00 */
[----:B0-----:R-:W2:Y:S04]  /*4a720*/  LDL.LU R27, [R1+0x2b48] ;  /* 0x002b4800011b7983 */ /* 0x001ea80000300800 */
[----:B------:R-:W4:Y:S04]  /*4a730*/  LDL.LU.64 R24, [R1+0x2b40] ;  /* 0x002b400001187983 */ /* 0x000f280000300a00 */
[----:B------:R-:W-:Y:S04]  /*4a740*/  STL.64 [R1+0x2b30], R22 ;  /* 0x002b301601007387 */ /* 0x000fe80000100a00 */
[----:B------:R0:W-:Y:S04]  /*4a750*/  STL.64 [R1+0x2b28], R20 ;  /* 0x002b281401007387 */ /* 0x0001e80000100a00 */
[----:B------:R-:W-:Y:S04]  /*4a760*/  STL.64 [R1+0x4b0], R4 ;  /* 0x0004b00401007387 */ /* 0x000fe80000100a00 */
[----:B------:R-:W-:Y:S04]  /*4a770*/  STL.64 [R1+0x4b8], R6 ;  /* 0x0004b80601007387 */ /* 0x000fe80000100a00 */
[----:B0-----:R-:W4:Y:S04]  /*4a780*/  LDL.LU R20, [R1+0x230] ;  /* 0x0002300001147983 */ /* 0x001f280000300800 */
[----:B------:R-:W4:Y:S04]  /*4a790*/  LDL.LU R21, [R1+0x234] ;  /* 0x0002340001157983 */ /* 0x000f280000300800 */
[----:B------:R-:W4:Y:S04]  /*4a7a0*/  LDL.LU R22, [R1+0x238] ;  /* 0x0002380001167983 */ /* 0x000f280000300800 */
[----:B------:R-:W4:Y:S04]  /*4a7b0*/  LDL.LU R23, [R1+0x23c] ;  /* 0x00023c0001177983 */ /* 0x000f280000300800 */
[----:B------:R-:W3:Y:S01]  /*4a7c0*/  LDL.LU R11, [R1+0x2078] ;  /* 0x00207800010b7983 */ /* 0x000ee20000300800 */
[----:B------:R-:W-:-:S02]  /*4a7d0*/  F2FP.F16.E4M3.UNPACK_B R16, R16 ;  /* 0x00000010ff10723e */ /* 0x000fc400020006ff */
[----:B------:R-:W-:Y:S02]  /*4a7e0*/  F2FP.F16.E4M3.UNPACK_B R17, R17 ;  /* 0x00000011ff11723e */ /* 0x000fe400020006ff */
[----:B------:R-:W-:Y:S02]  /*4a7f0*/  F2FP.F16.E4M3.UNPACK_B R18, R18 ;  /* 0x00000012ff12723e */ /* 0x000fe400020006ff */
[----:B------:R-:W-:Y:S01]  /*4a800*/  F2FP.F16.E4M3.UNPACK_B R19, R19 ;  /* 0x00000013ff13723e */ /* 0x000fe200020006ff */
[----:B---3--:R-:W-:Y:S04]  /*4a810*/  STL.64 [R1+0x2b00], R10 ;  /* 0x002b000a01007387 */ /* 0x008fe80000100a00 */
[----:B------:R0:W-:Y:S04]  /*4a820*/  STL.64 [R1+0x2af8], R8 ;  /* 0x002af80801007387 */ /* 0x0001e80000100a00 */
[----:B0-----:R-:W3:Y:S04]  /*4a830*/  LDL.LU R8, [R1+0x200] ;  /* 0x0002000001087983 */ /* 0x001ee80000300800 */
[----:B------:R-:W3:Y:S04]  /*4a840*/  LDL.LU R9, [R1+0x204] ;  /* 0x0002040001097983 */ /* 0x000ee80000300800 */
[----:B------:R-:W2:Y:S01]  /*4a850*/  LDL.LU R10, [R1+0x208] ;  /* 0x00020800010a7983 */ /* 0x000ea20000300800 */
[----:B------:R-:W-:-:S03]  /*4a860*/  IMAD.MOV.U32 R11, RZ, RZ, R28 ;  /* 0x000000ffff0b7224 */ /* 0x000fc600078e001c */
[----:B------:R-:W3:Y:S01]  /*4a870*/  LDL.LU R28, [R1+0x2b38] ;  /* 0x002b3800011c7983 */ /* 0x000ee20000300800 */
[----:B----4-:R-:W-:Y:S03]  /*4a880*/  HMMA.16816.F32 R20, R16, R24, R20 ;  /* 0x000000181014723c */ /* 0x010fe60000001814 */
[----:B--2---:R-:W-:Y:S04]  /*4a890*/  STL.64 [R1+0x2b10], R10 ;  /* 0x002b100a01007387 */ /* 0x004fe80000100a00 */
[----:B---3--:R0:W-:Y:S01]  /*4a8a0*/  STL.64 [R1+0x2b08], R8 ;  /* 0x002b080801007387 */ /* 0x0081e20000100a00 */
[----:B------:R-:W-:-:S03]  /*4a8b0*/  IMAD.MOV.U32 R15, RZ, RZ, R28 ;  /* 0x000000ffff0f7224 */ /* 0x000fc600078e001c */
[----:B0-----:R-:W2:Y:S04]  /*4a8c0*/  LDL.LU R8, [R1+0x210] ;  /* 0x0002100001087983 */ /* 0x001ea80000300800 */
[----:B------:R-:W2:Y:S04]  /*4a8d0*/  LDL.LU R9, [R1+0x214] ;  /* 0x0002140001097983 */ /* 0x000ea80000300800 */
[----:B------:R-:W2:Y:S04]  /*4a8e0*/  LDL.LU R10, [R1+0x218] ;  /* 0x00021800010a7983 */ /* 0x000ea80000300800 */
[----:B------:R-:W2:Y:S04]  /*4a8f0*/  LDL.LU R11, [R1+0x21c] ;  /* 0x00021c00010b7983 */ /* 0x000ea80000300800 */
[----:B------:R-:W3:Y:S04]  /*4a900*/  LDL.LU R12, [R1+0x220] ;  /* 0x00022000010c7983 */ /* 0x000ee80000300800 */
[----:B------:R-:W3:Y:S04]  /*4a910*/  LDL.LU R13, [R1+0x224] ;  /* 0x00022400010d7983 */ /* 0x000ee80000300800 */
[----:B------:R-:W3:Y:S04]  /*4a920*/  LDL.LU R14, [R1+0x228] ;  /* 0x00022800010e7983 */ /* 0x000ee80000300800 */
[----:B------:R-:W4:Y:S04]  /*4a930*/  LDL.LU R4, [R1+0x2074] ;  /* 0x0020740001047983 */ /* 0x000f280000300800 */
[----:B------:R-:W4:Y:S01]  /*4a940*/  LDL.LU R5, [R1+0x207c] ;  /* 0x00207c0001057983 */ /* 0x000f220000300800 */
[----:B------:R-:W-:-:S03]  /*4a950*/  IMAD.MOV.U32 R28, RZ, RZ, R23 ;  /* 0x000000ffff1c7224 */ /* 0x000fc600078e0017 */
[----:B------:R-:W4:Y:S04]  /*4a960*/  LDL.LU R6, [R1+0x2088] ;  /* 0x0020880001067983 */ /* 0x000f280000300800 */
[----:B------:R-:W4:Y:S04]  /*4a970*/  LDL.LU R7, [R1+0x2084] ;  /* 0x0020840001077983 */ /* 0x000f280000300800 */
[----:B------:R-:W-:Y:S04]  /*4a980*/  STL.64 [R1+0x4a0], R20 ;  /* 0x0004a01401007387 */ /* 0x000fe80000100a00 */
[----:B------:R0:W-:Y:S04]  /*4a990*/  STL [R1+0x4a8], R22 ;  /* 0x0004a81601007387 */ /* 0x0001e80000100800 */
[----:B0-----:R-:W4:Y:S04]  /*4a9a0*/  LDL.LU.64 R22, [R1+0x2b30] ;  /* 0x002b300001167983 */ /* 0x001f280000300a00 */
[----:B------:R-:W3:Y:S04]  /*4a9b0*/  LDL.LU.64 R20, [R1+0x2b28] ;  /* 0x002b280001147983 */ /* 0x000ee80000300a00 */
[----:B------:R-:W-:Y:S04]  /*4a9c0*/  STL [R1+0x2ab8], R27 ;  /* 0x002ab81b01007387 */ /* 0x000fe80000100800 */
        /* <DEDUP_REMOVED lines=24> */
[----:B------:R0:W-:Y:S04]  /*4ab50*/  STL [R1+0x2848], R28 ;  /* 0x0028481c01007387 */ /* 0x0001e80000100800 */
[----:B0-----:R-:W3:Y:S04]  /*4ab60*/  LDL.LU R28, [R1+0x2080] ;  /* 0x00208000011c7983 */ /* 0x001ee80000300800 */
        /* <DEDUP_REMOVED lines=16> */
[----:B--2---:R-:W-:-:S03]  /*4ac70*/  IMAD R4, R4, 0x100, R11 ;  /* 0x0000010004047824 */ /* 0x004fc600078e020b */
        /* <DEDUP_REMOVED lines=17> */
[----:B------:R-:W4:Y:S04]  /*4ad90*/  LDL.LU R10, [R1+0x188] ;  /* 0x00018800010a7983 */ /* 0x000f280000300800 */
[----:B------:R-:W4:Y:S01]  /*4ada0*/  LDL.LU R11, [R1+0x18c] ;  /* 0x00018c00010b7983 */ /* 0x000f220000300800 */
[----:B---3--:R-:W-:Y:S01]  /*4adb0*/  IMAD R5, R5, 0x100, R28 ;  /* 0x0000010005057824 */ /* 0x008fe200078e021c */
[----:B--2---:R-:W-:-:S15]  /*4adc0*/  HMMA.16816.F32 R24, R16, R2, R24 ;  /* 0x000000021018723c */ /* 0x004fde0000001818 */
[----:B------:R-:W-:-:S08]  /*4add0*/  NOP ;  /* 0x0000000000007918 */ /* 0x000fd00000000000 */
[----:B------:R-:W-:Y:S04]  /*4ade0*/  STL.64 [R1+0x5b0], R24 ;  /* 0x0005b01801007387 */ /* 0x000fe80000100a00 */
[----:B------:R0:W-:Y:S04]  /*4adf0*/  STL.64 [R1+0x5b8], R26 ;  /* 0x0005b81a01007387 */ /* 0x0001e80000100a00 */
[----:B0-----:R-:W2:Y:S04]  /*4ae00*/  LDL.LU.64 R26, [R1+0x2ac8] ;  /* 0x002ac800011a7983 */ /* 0x001ea80000300a00 */
[----:B------:R-:W2:Y:S04]  /*4ae10*/  LDL.LU.64 R24, [R1+0x2ac0] ;  /* 0x002ac00001187983 */ /* 0x000ea80000300a00 */
[----:B------:R-:W-:Y:S04]  /*4ae20*/  STL [R1+0x2a68], R2 ;  /* 0x002a680201007387 */ /* 0x000fe80000100800 */
[----:B------:R-:W-:Y:S04]  /*4ae30*/  STL [R1+0x2a64], R3 ;  /* 0x002a640301007387 */ /* 0x000fe80000100800 */
[----:B------:R-:W3:Y:S01]  /*4ae40*/  LDL R28, [R1+0x6ac] ;  /* 0x0006ac00011c7983 */ /* 0x000ee20000100800 */
[----:B------:R-:W-:-:S02]  /*4ae50*/  IMAD R6, R7, 0x100, R6 ;  /* 0x0000010007067824 */ /* 0x000fc400078e0206 */
[----:B------:R-:W-:Y:S01]  /*4ae60*/  IMAD R7, R0, 0x100, R29 ;  /* 0x0000010000077824 */ /* 0x000fe200078e021d */
[----:B--2---:R-:W-:Y:S01]  /*4ae70*/  HMMA.16816.F32 R16, R16, R22, R24 ;  /* 0x000000161010723c */ /* 0x004fe20000001818 */
[----:B---3--:R-:W-:Y:S04]  /*4ae80*/  STL [R1+0x2a6c], R28 ;  /* 0x002a6c1c01007387 */ /* 0x008fe80000100800 */
[----:B------:R-:W2:Y:S04]  /*4ae90*/  LDL R29, [R1+0x6b8] ;  /* 0x0006b800011d7983 */ /* 0x000ea80000100800 */
[----:B------:R-:W3:Y:S04]  /*4aea0*/  LDL R0, [R1+0x6bc] ;  /* 0x0006bc0001007983 */ /* 0x000ee80000100800 */
[----:B------:R-:W2:Y:S04]  /*4aeb0*/  LDL.LU R27, [R1+0x2ab8] ;  /* 0x002ab800011b7983 */ /* 0x000ea80000300800 */
[----:B------:R-:W4:Y:S06]  /*4aec0*/  LDL.LU.64 R24, [R1+0x2ab0] ;  /* 0x002ab00001187983 */ /* 0x000f2c0000300a00 */
[----:B------:R0:W-:Y:S04]  /*4aed0*/  STL.64 [R1+0x470], R16 ;  /* 0x0004701001007387 */ /* 0x0001e80000100a00 */
[----:B------:R1:W-:Y:S04]  /*4aee0*/  STL.64 [R1+0x478], R18 ;  /* 0x0004781201007387 */ /* 0x0003e80000100a00 */
[----:B0-----:R-:W4:Y:S04]  /*4aef0*/  LDL.LU R16, [R1+0x1a0] ;  /* 0x0001a00001107983 */ /* 0x001f280000300800 */
[----:B------:R-:W4:Y:S04]  /*4af00*/  LDL.LU R17, [R1+0x1a4] ;  /* 0x0001a40001117983 */ /* 0x000f280000300800 */
[----:B-1----:R-:W4:Y:S04]  /*4af10*/  LDL.LU R18, [R1+0x1a8] ;  /* 0x0001a80001127983 */ /* 0x002f280000300800 */
[----:B------:R-:W4:Y:S01]  /*4af20*/  LDL.LU R19, [R1+0x1ac] ;  /* 0x0001ac0001137983 */ /* 0x000f220000300800 */
[----:B------:R-:W-:-:S02]  /*4af30*/  F2FP.F16.E4M3.UNPACK_B R4, R4 ;  /* 0x00000004ff04723e */ /* 0x000fc400020006ff */
[----:B------:R-:W-:Y:S02]  /*4af40*/  F2FP.F16.E4M3.UNPACK_B R5, R5 ;  /* 0x00000005ff05723e */ /* 0x000fe400020006ff */
[----:B------:R-:W-:Y:S02]  /*4af50*/  F2FP.F16.E4M3.UNPACK_B R6, R6 ;  /* 0x00000006ff06723e */ /* 0x000fe400020006ff */
[----:B------:R-:W-:-:S07]  /*4af60*/  F2FP.F16.E4M3.UNPACK_B R7, R7 ;  /* 0x00000007ff07723e */ /* 0x000fce00020006ff */
[----:B----4-:R-:W-:-:S15]  /*4af70*/  HMMA.16816.F32 R16, R4, R24, R16 ;  /* 0x000000180410723c */ /* 0x010fde0000001810 */
[----:B------:R-:W-:-:S08]  /*4af80*/  NOP ;  /* 0x0000000000007918 */ /* 0x000fd00000000000 */
[----:B------:R-:W-:Y:S04]  /*4af90*/  STL.64 [R1+0x460], R16 ;  /* 0x0004601001007387 */ /* 0x000fe80000100a00 */
[----:B------:R0:W-:Y:S02]  /*4afa0*/  STL.64 [R1+0x468], R18 ;  /* 0x0004681201007387 */ /* 0x0001e40000100a00 */
[----:B0-----:R-:W-:Y:S02]  /*4afb0*/  HMMA.16816.F32 R16, R4, R20, R8 ;  /* 0x000000140410723c */ /* 0x001fe40000001808 */
[----:B------:R-:W4:-:S15]  /*4afc0*/  LDL.LU R8, [R1+0x150] ;  /* 0x0001500001087983 */ /* 0x000f1e0000300800 */
[----:B------:R-:W-:-:S06]  /*4afd0*/  NOP ;  /* 0x0000000000007918 */ /* 0x000fcc0000000000 */
[----:B------:R-:W-:Y:S04]  /*4afe0*/  STL.64 [R1+0x450], R16 ;  /* 0x0004501001007387 */ /* 0x000fe80000100a00 */
[----:B------:R-:W-:Y:S04]  /*4aff0*/  STL.64 [R1+0x458], R18 ;  /* 0x0004581201007387 */ /* 0x000fe80000100a00 */
[----:B------:R-:W4:Y:S04]  /*4b000*/  LDL.LU R9, [R1+0x154] ;  /* 0x0001540001097983 */ /* 0x000f280000300800 */
[----:B------:R-:W3:Y:S04]  /*4b010*/  LDL.LU R10, [R1+0x158] ;  /* 0x00015800010a7983 */ /* 0x000ee80000300800 */
[----:B------:R-:W3:Y:S04]  /*4b020*/  LDL.LU R11, [R1+0x15c] ;  /* 0x00015c00010b7983 */ /* 0x000ee80000300800 */
[----:B---3--:R-:W-:Y:S04]  /*4b030*/  STL.64 [R1+0x2aa8], R10 ;  /* 0x002aa80a01007387 */ /* 0x008fe80000100a00 */
[----:B----4-:R0:W-:Y:S04]  /*4b040*/  STL.64 [R1+0x2aa0], R8 ;  /* 0x002aa00801007387 */ /* 0x0101e80000100a00 */
        /* <DEDUP_REMOVED lines=8> */
[----:B------:R-:W4:Y:S04]  /*4b0d0*/  LDL.LU R3, [R1+0x20a8] ;  /* 0x0020a80001037983 */ /* 0x000f280000300800 */
[----:B------:R-:W3:Y:S04]  /*4b0e0*/  LDL.LU R18, [R1+0x20a4] ;  /* 0x0020a40001127983 */ /* 0x000ee80000300800 */
[----:B------:R-:W4:Y:S04]  /*4b0f0*/  LDL.LU R26, [R1+0x20b0] ;  /* 0x0020b000011a7983 */ /* 0x000f280000300800 */
        /* <DEDUP_REMOVED lines=17> */
[----:B------:R-:W-:Y:S04]  /*4b210*/  STL.64 [R1+0x2a58], R22 ;  /* 0x002a581601007387 */ /* 0x000fe80000100a00 */
[----:B---3--:R0:W-:Y:S04]  /*4b220*/  STL [R1+0x2a50], R21 ;  /* 0x002a501501007387 */ /* 0x0081e80000100800 */
[----:B------:R-:W3:Y:S04]  /*4b230*/  LDL.LU R20, [R1+0x20] ;  /* 0x0000200001147983 */ /* 0x000ee80000300800 */
[----:B0-----:R-:W3:Y:S04]  /*4b240*/  LDL.LU R21, [R1+0x24] ;  /* 0x0000240001157983 */ /* 0x001ee80000300800 */
[----:B------:R-:W3:Y:S04]  /*4b250*/  LDL.LU R22, [R1+0x28] ;  /* 0x0000280001167983 */ /* 0x000ee80000300800 */
[----:B------:R-:W3:Y:S04]  /*4b260*/  LDL.LU R23, [R1+0x2c] ;  /* 0x00002c0001177983 */ /* 0x000ee80000300800 */
        /* <DEDUP_REMOVED lines=17> */
[----:B0-----:R-:W2:Y:S04]  /*4b380*/  LDL.LU R12, [R1] ;  /* 0x00000000010c7983 */ /* 0x001ea80000300800 */
[----:B------:R-:W2:Y:S04]  /*4b390*/  LDL.LU R13, [R1+0x4] ;  /* 0x00000400010d7983 */ /* 0x000ea80000300800 */
[----:B------:R-:W2:Y:S04]  /*4b3a0*/  LDL.LU R14, [R1+0x8] ;  /* 0x00000800010e7983 */ /* 0x000ea80000300800 */
[----:B------:R-:W-:Y:S04]  /*4b3b0*/  STL.64 [R1+0x400], R16 ;  /* 0x0004001001007387 */ /* 0x000fe80000100a00 */
[----:B------:R0:W-:Y:S04]  /*4b3c0*/  STL.64 [R1+0x408], R18 ;  /* 0x0004081201007387 */ /* 0x0001e80000100a00 */
[----:B0-----:R-:W3:Y:S04]  /*4b3d0*/  LDL.LU.64 R18, [R1+0x2a88] ;  /* 0x002a880001127983 */ /* 0x001ee80000300a00 */
[----:B------:R-:W3:Y:S02]  /*4b3e0*/  LDL.LU.64 R16, [R1+0x2a80] ;  /* 0x002a800001107983 */ /* 0x000ee40000300a00 */
[----:B---3--:R-:W-:Y:S02]  /*4b3f0*/  HMMA.16816.F32 R8, R4, R8, R16 ;  /* 0x000000080408723c */ /* 0x008fe40000001810 */
[----:B------:R-:W3:Y:S04]  /*4b400*/  LDL.LU.64 R18, [R1+0x2a78] ;  /* 0x002a780001127983 */ /* 0x000ee80000300a00 */
[----:B------:R-:W4:Y:S01]  /*4b410*/  LDL.LU.64 R16, [R1+0x2a70] ;  /* 0x002a700001107983 */ /* 0x000f220000300a00 */
[----:B------:R-:W-:-:S15]  /*4b420*/  IMAD.MOV.U32 R15, RZ, RZ, R27 ;  /* 0x000000ffff0f7224 */ /* 0x000fde00078e001b */
[----:B------:R-:W-:-:S01]  /*4b430*/  NOP ;  /* 0x0000000000007918 */ /* 0x000fc20000000000 */
[----:B------:R0:W-:Y:S01]  /*4b440*/  STL.64 [R1+0x3d0], R8 ;  /* 0x0003d00801007387 */ /* 0x0001e20000100a00 */
[----:B------:R-:W-:-:S03]  /*4b450*/  IMAD.MOV.U32 R27, RZ, RZ, R11 ;  /* 0x000000ffff1b7224 */ /* 0x000fc600078e000b */
[----:B------:R1:W-:Y:S04]  /*4b460*/  STL [R1+0x3d8], R10 ;  /* 0x0003d80a01007387 */ /* 0x0003e80000100800 */
[----:B0-----:R-:W2:Y:S04]  /*4b470*/  LDL.LU R8, [R1+0x30] ;  /* 0x0000300001087983 */ /* 0x001ea80000300800 */
[----:B------:R-:W2:Y:S04]  /*4b480*/  LDL.LU R9, [R1+0x34] ;  /* 0x0000340001097983 */ /* 0x000ea80000300800 */
[----:B-1----:R-:W2:Y:S04]  /*4b490*/  LDL.LU R10, [R1+0x38] ;  /* 0x00003800010a7983 */ /* 0x002ea80000300800 */
[----:B------:R-:W2:Y:S01]  /*4b4a0*/  LDL.LU R11, [R1+0x3c] ;  /* 0x00003c00010b7983 */ /* 0x000ea20000300800 */
[----:B---3--:R-:W-:-:S02]  /*4b4b0*/  IMAD R18, R18, 0x100, R3 ;  /* 0x0000010012127824 */ /* 0x008fc400078e0203 */
[----:B----4-:R-:W-:Y:S02]  /*4b4c0*/  IMAD R16, R16, 0x100, R28 ;  /* 0x0000010010107824 */ /* 0x010fe400078e021c */
[----:B------:R-:W3:Y:S01]  /*4b4d0*/  LDL.LU R28, [R1+0x2a6c] ;  /* 0x002a6c00011c7983 */ /* 0x000ee20000300800 */
[----:B------:R-:W-:-:S03]  /*4b4e0*/  IMAD R17, R17, 0x100, R2 ;  /* 0x0000010011117824 */ /* 0x000fc600078e0202 */
[----:B------:R-:W4:Y:S04]  /*4b4f0*/  LDL.LU R2, [R1+0x2a68] ;  /* 0x002a680001027983 */ /* 0x000f280000300800 */
[----:B------:R-:W4:Y:S01]  /*4b500*/  LDL.LU R3, [R1+0x2a64] ;  /* 0x002a640001037983 */ /* 0x000f220000300800 */
[----:B------:R-:W-:-:S03]  /*4b510*/  IMAD R19, R19, 0x100, R26 ;  /* 0x0000010013137824 */ /* 0x000fc600078e021a */
[----:B------:R-:W3:Y:S01]  /*4b520*/  LDL.LU R26, [R1+0x2a60] ;  /* 0x002a6000011a7983 */ /* 0x000ee20000300800 */
[----:B----4-:R-:W-:-:S15]  /*4b530*/  HMMA.16816.F32 R20, R4, R2, R20 ;  /* 0x000000020414723c */ /* 0x010fde0000001814 */
[----:B------:R-:W-:-:S08]  /*4b540*/  NOP ;  /* 0x0000000000007918 */ /* 0x000fd00000000000 */
[----:B------:R-:W-:Y:S04]  /*4b550*/  STL.64 [R1+0x3c0], R20 ;  /* 0x0003c01401007387 */ /* 0x000fe80000100a00 */
[----:B------:R0:W-:Y:S04]  /*4b560*/  STL.64 [R1+0x3c8], R22 ;  /* 0x0003c81601007387 */ /* 0x0001e80000100a00 */
[----:B0-----:R-:W2:Y:S04]  /*4b570*/  LDL.LU.64 R22, [R1+0x2a58] ;  /* 0x002a580001167983 */ /* 0x001ea80000300a00 */
[----:B------:R-:W4:Y:S01]  /*4b580*/  LDL.LU R21, [R1+0x2a50] ;  /* 0x002a500001157983 */ /* 0x000f220000300800 */
[----:B------:R-:W-:Y:S01]  /*4b590*/  F2FP.F16.E4M3.UNPACK_B R16, R16 ;  /* 0x00000010ff10723e */ /* 0x000fe200020006ff */
[----:B--2---:R-:W-:Y:S02]  /*4b5a0*/  HMMA.16816.F32 R4, R4, R22, R12 ;  /* 0x000000160404723c */ /* 0x004fe4000000180c */
[----:B------:R-:W2:Y:S04]  /*4b5b0*/  LDL.LU.64 R14, [R1+0x2a48] ;  /* 0x002a4800010e7983 */ /* 0x000ea80000300a00 */
[----:B------:R-:W2:Y:S01]  /*4b5c0*/  LDL.LU.64 R12, [R1+0x2a40] ;  /* 0x002a4000010c7983 */ /* 0x000ea20000300a00 */
[----:B------:R-:W-:-:S02]  /*4b5d0*/  F2FP.F16.E4M3.UNPACK_B R17, R17 ;  /* 0x00000011ff11723e */ /* 0x000fc400020006ff */
[----:B------:R-:W-:Y:S02]  /*4b5e0*/  F2FP.F16.E4M3.UNPACK_B R18, R18 ;  /* 0x00000012ff12723e */ /* 0x000fe400020006ff */
[----:B------:R-:W-:Y:S02]  /*4b5f0*/  F2FP.F16.E4M3.UNPACK_B R19, R19 ;  /* 0x00000013ff13723e */ /* 0x000fe400020006ff */
[----:B------:R-:W-:Y:S02]  /*4b600*/  F2FP.F16.E4M3.UNPACK_B R24, R24 ;  /* 0x00000018ff18723e */ /* 0x000fe400020006ff */
[----:B------:R-:W-:-:S08]  /*4b610*/  F2FP.F16.E4M3.UNPACK_B R25, R25 ;  /* 0x00000019ff19723e */ /* 0x000fd000020006ff */
[----:B------:R-:W-:Y:S04]  /*4b620*/  STL.64 [R1], R4 ;  /* 0x0000000401007387 */ /* 0x000fe80000100a00 */
[----:B------:R2:W-:Y:S01]  /*4b630*/  STL.64 [R1+0x8], R6 ;  /* 0x0000080601007387 */ /* 0x0005e20000100a00 */
[----:B----4-:R-:W-:Y:S02]  /*4b640*/  F2FP.F16.E4M3.UNPACK_B R20, R21 ;  /* 0x00000015ff14723e */ /* 0x010fe400020006ff */
[----:B---3--:R-:W-:Y:S01]  /*4b650*/  F2FP.F16.E4M3.UNPACK_B R21, R28 ;  /* 0x0000001cff15723e */ /* 0x008fe200020006ff */
[----:B------:R-:W-:Y:S04]  /*4b660*/  STL.64 [R1+0x29e0], R26 ;  /* 0x0029e01a01007387 */ /* 0x000fe80000100a00 */
[----:B------:R-:W-:Y:S01]  /*4b670*/  STL.64 [R1+0x29d8], R24 ;  /* 0x0029d81801007387 */ /* 0x000fe20000100a00 */
[----:B--2---:R-:W-:-:S15]  /*4b680*/  HMMA.16816.F32 R4, R16, R24, R12 ;  /* 0x000000181004723c */ /* 0x004fde000000180c */
[----:B------:R-:W-:-:S08]  /*4b690*/  NOP ;  /* 0x0000000000007918 */ /* 0x000fd00000000000 */
        /* <DEDUP_REMOVED lines=441> */
[----:B------:R-:W-:Y:S01]  /*4d230*/  IMAD R19, R0, 0x100, R29 ;  /* 0x0000010000137824 */ /* 0x000fe200078e021d */
[----:B---3--:R-:W-:Y:S01]  /*4d240*/  HMMA.16816.F32 R4, R4, R22, R24 ;  /* 0x000000160404723c */ /* 0x008fe20000001818 */
[----:B------:R-:W3:Y:S04]  /*4d250*/  LDL.LU.64 R26, [R1+0x2878] ;  /* 0x00287800011a7983 */ /* 0x000ee80000300a00 */
[----:B------:R-:W2:Y:S01]  /*4d260*/  LDL.LU.64 R24, [R1+0x2870] ;  /* 0x0028700001187983 */ /* 0x000ea20000300a00 */
[----:B------:R-:W-:Y:S02]  /*4d270*/  F2FP.F16.E4M3.UNPACK_B R16, R16 ;  /* 0x00000010ff10723e */ /* 0x000fe400020006ff */
[----:B------:R-:W-:-:S02]  /*4d280*/  F2FP.F16.E4M3.UNPACK_B R17, R17 ;  /* 0x00000011ff11723e */ /* 0x000fc400020006ff */
[----:B------:R-:W-:Y:S02]  /*4d290*/  F2FP.F16.E4M3.UNPACK_B R18, R18 ;  /* 0x00000012ff12723e */ /* 0x000fe400020006ff */
[----:B------:R-:W-:-:S11]  /*4d2a0*/  F2FP.F16.E4M3.UNPACK_B R19, R19 ;  /* 0x00000013ff13723e */ /* 0x000fd600020006ff */
        /* <DEDUP_REMOVED lines=28> */
[----:B------:R-:W-:Y:S04]  /*4d470*/  STL.64 [R1+0x170], R20 ;  /* 0x0001701401007387 */ /* 0x000fe80000100a00 */
[----:B------:R4:W-:Y:S04]  /*4d480*/  STL.64 [R1+0x178], R22 ;  /* 0x0001781601007387 */ /* 0x0009e80000100a00 */
[----:B------:R-:W2:Y:S01]  /*4d490*/  LDL.LU R11, [R1+0x2138] ;  /* 0x00213800010b7983 */ /* 0x000ea20000300800 */
[----:B----4-:R-:W-:Y:S03]  /*4d4a0*/  HMMA.16816.F32 R20, R16, R12, R4 ;  /* 0x0000000c1014723c */ /* 0x010fe60000001804 */
[----:B------:R-:W2:-:S15]  /*4d4b0*/  LDL.LU R4, [R1+0x2134] ;  /* 0x0021340001047983 */ /* 0x000e9e0000300800 */
[----:B------:R-:W-:-:S05]  /*4d4c0*/  NOP ;  /* 0x0000000000007918 */ /* 0x000fca0000000000 */
[----:B------:R-:W-:Y:S04]  /*4d4d0*/  STL.64 [R1+0x160], R20 ;  /* 0x0001601401007387 */ /* 0x000fe80000100a00 */
[----:B------:R-:W-:Y:S04]  /*4d4e0*/  STL.64 [R1+0x168], R22 ;  /* 0x0001681601007387 */ /* 0x000fe80000100a00 */
[----:B------:R-:W3:Y:S04]  /*4d4f0*/  LDL.LU R28, [R1+0x2140] ;  /* 0x00214000011c7983 */ /* 0x000ee80000300800 */
[----:B------:R-:W3:Y:S04]  /*4d500*/  LDL.LU R5, [R1+0x213c] ;  /* 0x00213c0001057983 */ /* 0x000ee80000300800 */
[----:B------:R-:W4:Y:S04]  /*4d510*/  LDL.LU R0, [R1+0x2148] ;  /* 0x0021480001007983 */ /* 0x000f280000300800 */
[----:B------:R-:W4:Y:S04]  /*4d520*/  LDL.LU R6, [R1+0x2144] ;  /* 0x0021440001067983 */ /* 0x000f280000300800 */
[----:B------:R-:W4:Y:S04]  /*4d530*/  LDL.LU R29, [R1+0x2150] ;  /* 0x00215000011d7983 */ /* 0x000f280000300800 */
[----:B------:R-:W4:Y:S04]  /*4d540*/  LDL.LU R7, [R1+0x214c] ;  /* 0x00214c0001077983 */ /* 0x000f280000300800 */
[----:B------:R-:W2:Y:S04]  /*4d550*/  LDL.LU R24, [R1+0x510] ;  /* 0x0005100001187983 */ /* 0x000ea80000300800 */
[----:B------:R-:W2:Y:S04]  /*4d560*/  LDL.LU R25, [R1+0x514] ;  /* 0x0005140001197983 */ /* 0x000ea80000300800 */
[----:B------:R-:W3:Y:S04]  /*4d570*/  LDL.LU R27, [R1+0x51c] ;  /* 0x00051c00011b7983 */ /* 0x000ee80000300800 */
        /* <DEDUP_REMOVED lines=18> */
[----:B0-----:R-:W4:Y:S04]  /*4d6a0*/  LDL.LU R12, [R1+0x4f0] ;  /* 0x0004f000010c7983 */ /* 0x001f280000300800 */
[----:B------:R-:W4:Y:S04]  /*4d6b0*/  LDL.LU R13, [R1+0x4f4] ;  /* 0x0004f400010d7983 */ /* 0x000f280000300800 */
[----:B------:R-:W2:Y:S04]  /*4d6c0*/  LDL.LU R14, [R1+0x4f8] ;  /* 0x0004f800010e7983 */ /* 0x000ea80000300800 */
[----:B------:R-:W2:Y:S01]  /*4d6d0*/  LDL.LU R15, [R1+0x4fc] ;  /* 0x0004fc00010f7983 */ /* 0x000ea20000300800 */
[----:B------:R-:W-:-:S03]  /*4d6e0*/  IMAD R4, R4, 0x100, R11 ;  /* 0x0000010004047824 */ /* 0x000fc600078e020b */
[----:B--2---:R-:W-:Y:S04]  /*4d6f0*/  STL.64 [R1+0x27f8], R14 ;  /* 0x0027f80e01007387 */ /* 0x004fe80000100a00 */
[----:B----4-:R0:W-:Y:S04]  /*4d700*/  STL.64 [R1+0x27f0], R12 ;  /* 0x0027f00c01007387 */ /* 0x0101e80000100a00 */
[----:B0-----:R-:W2:Y:S04]  /*4d710*/  LDL.LU R12, [R1+0x500] ;  /* 0x00050000010c7983 */ /* 0x001ea80000300800 */
[----:B------:R-:W2:Y:S04]  /*4d720*/  LDL.LU R13, [R1+0x504] ;  /* 0x00050400010d7983 */ /* 0x000ea80000300800 */
[----:B------:R-:W2:Y:S04]  /*4d730*/  LDL.LU R14, [R1+0x508] ;  /* 0x00050800010e7983 */ /* 0x000ea80000300800 */
[----:B------:R-:W2:Y:S04]  /*4d740*/  LDL.LU R15, [R1+0x50c] ;  /* 0x00050c00010f7983 */ /* 0x000ea80000300800 */
[----:B------:R-:W4:Y:S01]  /*4d750*/  LDL.LU R11, [R1+0x284c] ;  /* 0x00284c00010b7983 */ /* 0x000f220000300800 */
[----:B------:R-:W-:-:S03]  /*4d760*/  IMAD R5, R5, 0x100, R28 ;  /* 0x0000010005057824 */ /* 0x000fc600078e021c */
[----:B------:R-:W2:Y:S01]  /*4d770*/  LDL.LU R28, [R1+0x2848] ;  /* 0x00284800011c7983 */ /* 0x000ea20000300800 */
[----:B----4-:R-:W-:-:S15]  /*4d780*/  HMMA.16816.F32 R24, R16, R10, R24 ;  /* 0x0000000a1018723c */ /* 0x010fde0000001818 */
[----:B------:R-:W-:-:S08]  /*4d790*/  NOP ;  /* 0x0000000000007918 */ /* 0x000fd00000000000 */
[----:B------:R-:W-:Y:S04]  /*4d7a0*/  STL.64 [R1+0x150], R24 ;  /* 0x0001501801007387 */ /* 0x000fe80000100a00 */
[----:B------:R0:W-:Y:S04]  /*4d7b0*/  STL.64 [R1+0x158], R26 ;  /* 0x0001581a01007387 */ /* 0x0001e80000100a00 */
[----:B0-----:R-:W4:Y:S04]  /*4d7c0*/  LDL.LU.64 R26, [R1+0x2840] ;  /* 0x00284000011a7983 */ /* 0x001f280000300a00 */
[----:B------:R-:W4:Y:S01]  /*4d7d0*/  LDL.LU.64 R24, [R1+0x2838] ;  /* 0x0028380001187983 */ /* 0x000f220000300a00 */
[----:B------:R-:W-:-:S02]  /*4d7e0*/  IMAD R6, R6, 0x100, R0 ;  /* 0x0000010006067824 */ /* 0x000fc400078e0200 */
[----:B------:R-:W-:Y:S01]  /*4d7f0*/  IMAD R7, R7, 0x100, R29 ;  /* 0x0000010007077824 */ /* 0x000fe200078e021d */
[----:B------:R-:W2:Y:S04]  /*4d800*/  LDL.LU R0, [R1+0x2834] ;  /* 0x0028340001007983 */ /* 0x000ea80000300800 */
[----:B------:R-:W2:Y:S01]  /*4d810*/  LDL.LU R29, [R1+0x2830] ;  /* 0x00283000011d7983 */ /* 0x000ea20000300800 */
        /* <DEDUP_REMOVED lines=16> */
[----:B------:R-:W2:Y:S08]  /*4d920*/  LDL.LU R9, [R1+0x4e4] ;  /* 0x0004e40001097983 */ /* 0x000eb00000300800 */
[----:B------:R-:W-:Y:S04]  /*4d930*/  STL.64 [R1+0x260], R20 ;  /* 0x0002601401007387 */ /* 0x000fe80000100a00 */
[----:B------:R0:W-:Y:S04]  /*4d940*/  STL.64 [R1+0x268], R22 ;  /* 0x0002681601007387 */ /* 0x0001e80000100a00 */
[----:B0-----:R-:W3:Y:S04]  /*4d950*/  LDL.LU.64 R22, [R1+0x2818] ;  /* 0x0028180001167983 */ /* 0x001ee80000300a00 */
[----:B------:R-:W4:Y:S01]  /*4d960*/  LDL.LU.64 R20, [R1+0x2810] ;  /* 0x0028100001147983 */ /* 0x000f220000300a00 */
[----:B------:R-:W-:Y:S01]  /*4d970*/  F2FP.F16.E4M3.UNPACK_B R4, R4 ;  /* 0x00000004ff04723e */ /* 0x000fe200020006ff */
[----:B---3--:R-:W-:Y:S02]  /*4d980*/  HMMA.16816.F32 R16, R16, R22, R24 ;  /* 0x000000161010723c */ /* 0x008fe40000001818 */
[----:B------:R-:W3:Y:S04]  /*4d990*/  LDL.LU R27, [R1+0x2808] ;  /* 0x00280800011b7983 */ /* 0x000ee80000300800 */
[----:B------:R-:W2:Y:S01]  /*4d9a0*/  LDL.LU.64 R24, [R1+0x2800] ;  /* 0x0028000001187983 */ /* 0x000ea20000300a00 */
[----:B------:R-:W-:-:S02]  /*4d9b0*/  F2FP.F16.E4M3.UNPACK_B R5, R5 ;  /* 0x00000005ff05723e */ /* 0x000fc400020006ff */
[----:B------:R-:W-:Y:S02]  /*4d9c0*/  F2FP.F16.E4M3.UNPACK_B R6, R6 ;  /* 0x00000006ff06723e */ /* 0x000fe400020006ff */
[----:B------:R-:W-:-:S12]  /*4d9d0*/  F2FP.F16.E4M3.UNPACK_B R7, R7 ;  /* 0x00000007ff07723e */ /* 0x000fd800020006ff */
[----:B------:R0:W-:Y:S04]  /*4d9e0*/  STL.64 [R1+0x140], R16 ;  /* 0x0001401001007387 */ /* 0x0001e80000100a00 */
[----:B------:R1:W-:Y:S04]  /*4d9f0*/  STL.64 [R1+0x148], R18 ;  /* 0x0001481201007387 */ /* 0x0003e80000100a00 */
[----:B0-----:R-:W3:Y:S04]  /*4da00*/  LDL.LU R16, [R1+0x2154] ;  /* 0x0021540001107983 */ /* 0x001ee80000300800 */
[----:B------:R-:W3:Y:S04]  /*4da10*/  LDL.LU R17, [R1+0x215c] ;  /* 0x00215c0001117983 */ /* 0x000ee80000300800 */
[----:B-1----:R-:W3:Y:S04]  /*4da20*/  LDL.LU R18, [R1+0x2164] ;  /* 0x0021640001127983 */ /* 0x002ee80000300800 */
        /* <DEDUP_REMOVED lines=11> */
[----:B0-----:R-:W2:Y:S01]  /*4dae0*/  LDL.LU.64 R14, [R1+0x27e8] ;  /* 0x0027e800010e7983 */ /* 0x001ea20000300a00 */
[----:B------:R-:W-:Y:S02]  /*4daf0*/  IMAD.MOV.U32 R10, RZ, RZ, R29 ;  /* 0x000000ffff0a7224 */ /* 0x000fe400078e001d */
[----:B------:R-:W-:Y:S01]  /*4db00*/  IMAD.MOV.U32 R11, RZ, RZ, R0 ;  /* 0x000000ffff0b7224 */ /* 0x000fe200078e0000 */
        /* <DEDUP_REMOVED lines=14> */
[----:B------:R-:W-:-:S09]  /*4dbf0*/  NOP ;  /* 0x0000000000007918 */ /* 0x000fd20000000000 */
[----:B------:R-:W-:Y:S01]  /*4dc00*/  IMAD.MOV.U32 R26, RZ, RZ, R10 ;  /* 0x000000ffff1a7224 */ /* 0x000fe200078e000a */
[----:B------:R0:W-:Y:S01]  /*4dc10*/  STL [R1+0x100], R8 ;  /* 0x0001000801007387 */ /* 0x0001e20000100800 */
[----:B------:R-:W-:Y:S02]  /*4dc20*/  IMAD.MOV.U32 R0, RZ, RZ, R11 ;  /* 0x000000ffff007224 */ /* 0x000fe400078e000b */
[----:B------:R-:W-:Y:S01]  /*4dc30*/  IMAD.MOV.U32 R29, RZ, RZ, R9 ;  /* 0x000000ffff1d7224 */ /* 0x000fe200078e0009 */
[----:B------:R-:W2:Y:S04]  /*4dc40*/  LDL.LU.64 R10, [R1+0x27c8] ;  /* 0x0027c800010a7983 */ /* 0x000ea80000300a00 */
[----:B0-----:R-:W4:Y:S04]  /*4dc50*/  LDL.LU.64 R8, [R1+0x27c0] ;  /* 0x0027c00001087983 */ /* 0x001f280000300a00 */
[----:B---3--:R-:W-:Y:S04]  /*4dc60*/  STL.64 [R1+0x2798], R26 ;  /* 0x0027981a01007387 */ /* 0x008fe80000100a00 */
[----:B------:R0:W-:Y:S04]  /*4dc70*/  STL.64 [R1+0x2790], R24 ;  /* 0x0027901801007387 */ /* 0x0001e80000100a00 */
[----:B0-----:R-:W2:Y:S04]  /*4dc80*/  LDL.LU R24, [R1+0x4c0] ;  /* 0x0004c00001187983 */ /* 0x001ea80000300800 */
[----:B------:R-:W2:Y:S04]  /*4dc90*/  LDL.LU R25, [R1+0x4c4] ;  /* 0x0004c40001197983 */ /* 0x000ea80000300800 */
[----:B------:R-:W2:Y:S04]  /*4dca0*/  LDL.LU R26, [R1+0x4c8] ;  /* 0x0004c800011a7983 */ /* 0x000ea80000300800 */
[----:B------:R-:W2:Y:S04]  /*4dcb0*/  LDL.LU R27, [R1+0x4cc] ;  /* 0x0004cc00011b7983 */ /* 0x000ea80000300800 */
[----:B------:R-:W-:Y:S04]  /*4dcc0*/  STL.64 [R1+0x2778], R14 ;  /* 0x0027780e01007387 */ /* 0x000fe80000100a00 */
[----:B------:R2:W-:Y:S04]  /*4dcd0*/  STL.64 [R1+0x2770], R12 ;  /* 0x0027700c01007387 */ /* 0x0005e80000100a00 */
[----:B------:R-:W-:Y:S04]  /*4dce0*/  STL [R1+0x24b4], R0 ;  /* 0x0024b40001007387 */ /* 0x000fe80000100800 */
[----:B------:R-:W-:Y:S01]  /*4dcf0*/  STL [R1+0x24b0], R29 ;  /* 0x0024b01d01007387 */ /* 0x000fe20000100800 */
[----:B--2---:R-:W-:-:S15]  /*4dd00*/  HMMA.16816.F32 R12, R4, R10, R24 ;  /* 0x0000000a040c723c */ /* 0x004fde0000001818 */
[----:B------:R-:W-:-:S08]  /*4dd10*/  NOP ;  /* 0x0000000000007918 */ /* 0x000fd00000000000 */
[----:B------:R-:W-:Y:S04]  /*4dd20*/  STL.64 [R1+0xf0], R12 ;  /* 0x0000f00c01007387 */ /* 0x000fe80000100a00 */
[----:B------:R-:W-:Y:S04]  /*4dd30*/  STL.64 [R1+0xf8], R14 ;  /* 0x0000f80e01007387 */ /* 0x000fe80000100a00 */
[----:B------:R-:W2:Y:S04]  /*4dd40*/  LDL.LU R24, [R1+0x4b0] ;  /* 0x0004b00001187983 */ /* 0x000ea80000300800 */
[----:B------:R-:W2:Y:S04]  /*4dd50*/  LDL.LU R25, [R1+0x4b4] ;  /* 0x0004b40001197983 */ /* 0x000ea80000300800 */
[----:B------:R-:W3:Y:S04]  /*4dd60*/  LDL.LU R26, [R1+0x4b8] ;  /* 0x0004b800011a7983 */ /* 0x000ee80000300800 */
[----:B------:R-:W3:Y:S01]  /*4dd70*/  LDL.LU R27, [R1+0x4bc] ;  /* 0x0004bc00011b7983 */ /* 0x000ee20000300800 */
[----:B------:R-:W-:-:S02]  /*4dd80*/  IMAD R16, R16, 0x100, R20 ;  /* 0x0000010010107824 */ /* 0x000fc400078e0214 */
[----:B------:R-:W-:Y:S02]  /*4dd90*/  IMAD R17, R17, 0x100, R21 ;  /* 0x0000010011117824 */ /* 0x000fe400078e0215 */
[----:B------:R-:W-:Y:S02]  /*4dda0*/  IMAD R18, R18, 0x100, R22 ;  /* 0x0000010012127824 */ /* 0x000fe400078e0216 */
[----:B------:R-:W-:Y:S01]  /*4ddb0*/  IMAD R19, R19, 0x100, R23 ;  /* 0x0000010013137824 */ /* 0x000fe200078e0217 */
[----:B---3--:R-:W-:Y:S04]  /*4ddc0*/  STL.64 [R1+0x27b8], R26 ;  /* 0x0027b81a01007387 */ /* 0x008fe80000100a00 */
[----:B--2---:R0:W-:Y:S04]  /*4ddd0*/  STL.64 [R1+0x27b0], R24 ;  /* 0x0027b01801007387 */ /* 0x0041e80000100a00 */
[----:B0-----:R-:W4:Y:S04]  /*4dde0*/  LDL.LU R24, [R1+0x5e0] ;  /* 0x0005e00001187983 */ /* 0x001f280000300800 */
[----:B------:R-:W4:Y:S04]  /*4ddf0*/  LDL.LU R25, [R1+0x5e4] ;  /* 0x0005e40001197983 */ /* 0x000f280000300800 */
[----:B------:R-:W4:Y:S04]  /*4de00*/  LDL.LU R26, [R1+0x5e8] ;  /* 0x0005e800011a7983 */ /* 0x000f280000300800 */
[----:B------:R-:W4:Y:S04]  /*4de10*/  LDL.LU R27, [R1+0x5ec] ;  /* 0x0005ec00011b7983 */ /* 0x000f280000300800 */
[----:B------:R-:W2:Y:S04]  /*4de20*/  LDL.LU R20, [R1+0x5d0] ;  /* 0x0005d00001147983 */ /* 0x000ea80000300800 */
[----:B------:R-:W2:Y:S04]  /*4de30*/  LDL.LU R21, [R1+0x5d4] ;  /* 0x0005d40001157983 */ /* 0x000ea80000300800 */
[----:B------:R-:W2:Y:S04]  /*4de40*/  LDL.LU R22, [R1+0x5d8] ;  /* 0x0005d80001167983 */ /* 0x000ea80000300800 */
[----:B------:R-:W2:Y:S04]  /*4de50*/  LDL.LU R23, [R1+0x5dc] ;  /* 0x0005dc0001177983 */ /* 0x000ea80000300800 */
[----:B------:R-:W3:Y:S04]  /*4de60*/  LDL.LU R12, [R1+0x490] ;  /* 0x00049000010c7983 */ /* 0x000ee80000300800 */
[----:B------:R-:W3:Y:S04]  /*4de70*/  LDL.LU R13, [R1+0x494] ;  /* 0x00049400010d7983 */ /* 0x000ee80000300800 */
[----:B------:R-:W2:Y:S04]  /*4de80*/  LDL.LU R14, [R1+0x498] ;  /* 0x00049800010e7983 */ /* 0x000ea80000300800 */
[----:B------:R-:W2:Y:S01]  /*4de90*/  LDL.LU R15, [R1+0x49c] ;  /* 0x00049c00010f7983 */ /* 0x000ea20000300800 */
[----:B----4-:R-:W-:Y:S03]  /*4dea0*/  HMMA.16816.F32 R24, R4, R8, R24 ;  /* 0x000000080418723c */ /* 0x010fe60000001818 */
[----:B--2---:R0:W-:Y:S04]  /*4deb0*/  STL.64 [R1+0x2788], R14 ;  /* 0x0027880e01007387 */ /* 0x0041e80000100a00 */
[----:B---3--:R1:W-:Y:S01]  /*4dec0*/  STL.64 [R1+0x2780], R12 ;  /* 0x0027800c01007387 */ /* 0x0083e20000100a00 */
[----:B0-----:R-:W-:-:S03]  /*4ded0*/  IMAD.MOV.U32 R15, RZ, RZ, R28 ;  /* 0x000000ffff0f7224 */ /* 0x001fc600078e001c */
[----:B-1----:R-:W2:Y:S04]  /*4dee0*/  LDL.LU R12, [R1+0x4a0] ;  /* 0x0004a000010c7983 */ /* 0x002ea80000300800 */
[----:B------:R-:W2:Y:S04]  /*4def0*/  LDL.LU R13, [R1+0x4a4] ;  /* 0x0004a400010d7983 */ /* 0x000ea80000300800 */
[----:B------:R-:W2:Y:S04]  /*4df00*/  LDL.LU R14, [R1+0x4a8] ;  /* 0x0004a800010e7983 */ /* 0x000ea80000300800 */
[----:B------:R-:W3:Y:S04]  /*4df10*/  LDL.LU R29, [R1+0x2174] ;  /* 0x00217400011d7983 */ /* 0x000ee80000300800 */
[----:B------:R-:W4:Y:S04]  /*4df20*/  LDL.LU R0, [R1+0x2180] ;  /* 0x0021800001007983 */ /* 0x000f280000300800 */
        /* <DEDUP_REMOVED lines=22> */
[----:B------:R-:W-:Y:S01]  /*4e090*/  F2FP.F16.E4M3.UNPACK_B R16, R16 ;  /* 0x00000010ff10723e */ /* 0x000fe200020006ff */
[----:B--2---:R-:W-:Y:S02]  /*4e0a0*/  HMMA.16816.F32 R4, R4, R22, R24 ;  /* 0x000000160404723c */ /* 0x004fe40000001818 */
[----:B------:R-:W2:Y:S04]  /*4e0b0*/  LDL.LU.64 R26, [R1+0x2798] ;  /* 0x00279800011a7983 */ /* 0x000ea80000300a00 */
[----:B------:R-:W3:Y:S01]  /*4e0c0*/  LDL.LU.64 R24, [R1+0x2790] ;  /* 0x0027900001187983 */ /* 0x000ee20000300a00 */
[----:B------:R-:W-:-:S02]  /*4e0d0*/  F2FP.F16.E4M3.UNPACK_B R17, R17 ;  /* 0x00000011ff11723e */ /* 0x000fc400020006ff */
[----:B------:R-:W-:Y:S02]  /*4e0e0*/  F2FP.F16.E4M3.UNPACK_B R18, R18 ;  /* 0x00000012ff12723e */ /* 0x000fe400020006ff */
[----:B------:R-:W-:-:S12]  /*4e0f0*/  F2FP.F16.E4M3.UNPACK_B R19, R19 ;  /* 0x00000013ff13723e */ /* 0x000fd800020006ff */
[----:B------:R0:W-:Y:S04]  /*4e100*/  STL.64 [R1+0xe0], R4 ;  /* 0x0000e00401007387 */ /* 0x0001e80000100a00 */
[----:B------:R1:W-:Y:S04]  /*4e110*/  STL.64 [R1+0xe8], R6 ;  /* 0x0000e80601007387 */ /* 0x0003e80000100a00 */
[----:B0-----:R-:W4:Y:S04]  /*4e120*/  LDL.LU R5, [R1+0x2178] ;  /* 0x0021780001057983 */ /* 0x001f280000300800 */
[----:B-1----:R-:W4:Y:S04]  /*4e130*/  LDL.LU R6, [R1+0x2184] ;  /* 0x0021840001067983 */ /* 0x002f280000300800 */
[----:B------:R-:W4:Y:S01]  /*4e140*/  LDL.LU R7, [R1+0x218c] ;  /* 0x00218c0001077983 */ /* 0x000f220000300800 */
[----:B---3--:R-:W-:-:S15]  /*4e150*/  HMMA.16816.F32 R12, R16, R24, R12 ;  /* 0x00000018100c723c */ /* 0x008fde000000180c */
[----:B------:R-:W-:-:S08]  /*4e160*/  NOP ;  /* 0x0000000000007918 */ /* 0x000fd00000000000 */
[----:B------:R-:W-:Y:S04]  /*4e170*/  STL.64 [R1+0xd0], R12 ;  /* 0x0000d00c01007387 */ /* 0x000fe80000100a00 */
[----:B------:R0:W-:Y:S04]  /*4e180*/  STL.64 [R1+0xd8], R14 ;  /* 0x0000d80e01007387 */ /* 0x0001e80000100a00 */
[----:B0-----:R-:W4:Y:S04]  /*4e190*/  LDL.LU.64 R14, [R1+0x2788] ;  /* 0x00278800010e7983 */ /* 0x001f280000300a00 */
[----:B------:R-:W4:Y:S04]  /*4e1a0*/  LDL.LU.64 R12, [R1+0x2780] ;  /* 0x00278000010c7983 */ /* 0x000f280000300a00 */
[----:B--2---:R0:W-:Y:S04]  /*4e1b0*/  STL.64 [R1+0x2738], R26 ;  /* 0x0027381a01007387 */ /* 0x0041e80000100a00 */
[----:B0-----:R-:W2:Y:S04]  /*4e1c0*/  LDL.LU R26, [R1+0x2188] ;  /* 0x00218800011a7983 */ /* 0x001ea80000300800 */
[----:B------:R-:W3:Y:S04]  /*4e1d0*/  LDL.LU R27, [R1+0x2190] ;  /* 0x00219000011b7983 */ /* 0x000ee80000300800 */
[----:B------:R-:W-:Y:S01]  /*4e1e0*/  STL.64 [R1+0x2730], R24 ;  /* 0x0027301801007387 */ /* 0x000fe20000100a00 */
        /* <DEDUP_REMOVED lines=30> */
[----:B------:R-:W-:-:S02]  /*4e3d0*/  IMAD R4, R29, 0x100, R5 ;  /* 0x000001001d047824 */ /* 0x000fc400078e0205 */
[----:B------:R-:W-:Y:S01]  /*4e3e0*/  IMAD R5, R28, 0x100, R0 ;  /* 0x000001001c057824 */ /* 0x000fe200078e0200 */
[----:B------:R-:W4:Y:S04]  /*4e3f0*/  LDL.LU R29, [R1+0x698] ;  /* 0x00069800011d7983 */ /* 0x000f280000300800 */
[----:B------:R-:W4:Y:S01]  /*4e400*/  LDL.LU R0, [R1+0x69c] ;  /* 0x00069c0001007983 */ /* 0x000f220000300800 */
[----:B------:R-:W-:Y:S02]  /*4e410*/  IMAD R6, R6, 0x100, R26 ;  /* 0x0000010006067824 */ /* 0x000fe400078e021a */
[----:B---3--:R-:W-:Y:S01]  /*4e420*/  IMAD R7, R7, 0x100, R27 ;  /* 0x0000010007077824 */ /* 0x008fe200078e021b */
[----:B--2---:R-:W-:-:S15]  /*4e430*/  HMMA.16816.F32 R20, R16, R10, R20 ;  /* 0x0000000a1014723c */ /* 0x004fde0000001814 */
[----:B------:R-:W-:-:S09]  /*4e440*/  NOP ;  /* 0x0000000000007918 */ /* 0x000fd20000000000 */
[----:B------:R-:W-:Y:S01]  /*4e450*/  IMAD.MOV.U32 R28, RZ, RZ, R23 ;  /* 0x000000ffff1c7224 */ /* 0x000fe200078e0017 */
[----:B----4-:R-:W-:Y:S01]  /*4e460*/  HMMA.16816.F32 R12, R16, R8, R12 ;  /* 0x00000008100c723c */ /* 0x010fe2000000180c */
[----:B------:R0:W-:Y:S04]  /*4e470*/  STL.64 [R1+0x90], R20 ;  /* 0x0000901401007387 */ /* 0x0001e80000100a00 */
[----:B------:R1:W-:Y:S04]  /*4e480*/  STL [R1+0x98], R22 ;  /* 0x0000981601007387 */ /* 0x0003e80000100800 */
[----:B------:R2:W-:Y:S04]  /*4e490*/  STL [R1+0x23d8], R28 ;  /* 0x0023d81c01007387 */ /* 0x0005e80000100800 */
[----:B------:R-:W3:Y:S04]  /*4e4a0*/  LDL.LU R24, [R1+0x470] ;  /* 0x0004700001187983 */ /* 0x000ee80000300800 */
[----:B------:R-:W3:Y:S04]  /*4e4b0*/  LDL.LU R25, [R1+0x474] ;  /* 0x0004740001197983 */ /* 0x000ee80000300800 */
[----:B------:R-:W3:Y:S04]  /*4e4c0*/  LDL.LU R26, [R1+0x478] ;  /* 0x00047800011a7983 */ /* 0x000ee80000300800 */
[----:B------:R-:W3:Y:S04]  /*4e4d0*/  LDL.LU R27, [R1+0x47c] ;  /* 0x00047c00011b7983 */ /* 0x000ee80000300800 */
[----:B0-----:R-:W4:Y:S04]  /*4e4e0*/  LDL.LU R20, [R1+0x5b0] ;  /* 0x0005b00001147983 */ /* 0x001f280000300800 */
[----:B------:R-:W4:Y:S04]  /*4e4f0*/  LDL.LU R21, [R1+0x5b4] ;  /* 0x0005b40001157983 */ /* 0x000f280000300800 */
[----:B-1----:R-:W4:Y:S04]  /*4e500*/  LDL.LU R22, [R1+0x5b8] ;  /* 0x0005b80001167983 */ /* 0x002f280000300800 */
[----:B------:R-:W4:Y:S04]  /*4e510*/  LDL.LU R23, [R1+0x5bc] ;  /* 0x0005bc0001177983 */ /* 0x000f280000300800 */
[----:B------:R-:W-:Y:S04]  /*4e520*/  STL.64 [R1+0x230], R12 ;  /* 0x0002300c01007387 */ /* 0x000fe80000100a00 */
[----:B------:R-:W-:Y:S04]  /*4e530*/  STL [R1+0x238], R14 ;  /* 0x0002380e01007387 */ /* 0x000fe80000100800 */
[----:B------:R-:W-:Y:S04]  /*4e540*/  STL.64 [R1+0x26f8], R10 ;  /* 0x0026f80a01007387 */ /* 0x000fe80000100a00 */
[----:B------:R0:W-:Y:S01]  /*4e550*/  STL.64 [R1+0x26f0], R8 ;  /* 0x0026f00801007387 */ /* 0x0001e20000100a00 */
[----:B--2---:R-:W-:-:S03]  /*4e560*/  IMAD.MOV.U32 R28, RZ, RZ, R15 ;  /* 0x000000ffff1c7224 */ /* 0x004fc600078e000f */
[----:B0-----:R-:W2:Y:S04]  /*4e570*/  LDL.LU R8, [R1+0x410] ;  /* 0x0004100001087983 */ /* 0x001ea80000300800 */
[----:B------:R-:W2:Y:S04]  /*4e580*/  LDL.LU R9, [R1+0x414] ;  /* 0x0004140001097983 */ /* 0x000ea80000300800 */
[----:B------:R-:W3:Y:S04]  /*4e590*/  LDL.LU R10, [R1+0x418] ;  /* 0x00041800010a7983 */ /* 0x000ee80000300800 */
[----:B------:R-:W3:Y:S04]  /*4e5a0*/  LDL.LU R11, [R1+0x41c] ;  /* 0x00041c00010b7983 */ /* 0x000ee80000300800 */
[----:B------:R-:W2:Y:S04]  /*4e5b0*/  LDL.LU R12, [R1+0x450] ;  /* 0x00045000010c7983 */ /* 0x000ea80000300800 */
        /* <DEDUP_REMOVED lines=14> */
[----:B------:R-:W3:Y:S04]  /*4e6a0*/  LDL.LU R10, [R1+0x448] ;  /* 0x00044800010a7983 */ /* 0x000ee80000300800 */
[----:B------:R-:W3:Y:S04]  /*4e6b0*/  LDL.LU R11, [R1+0x44c] ;  /* 0x00044c00010b7983 */ /* 0x000ee80000300800 */
[----:B------:R0:W-:Y:S04]  /*4e6c0*/  STL [R1+0x2440], R28 ;  /* 0x0024401c01007387 */ /* 0x0001e80000100800 */
[----:B0-----:R-:W4:Y:S04]  /*4e6d0*/  LDL.LU R28, [R1+0x21ac] ;  /* 0x0021ac00011c7983 */ /* 0x001f280000300800 */
[----:B------:R-:W-:Y:S04]  /*4e6e0*/  STL.64 [R1+0x220], R20 ;  /* 0x0002201401007387 */ /* 0x000fe80000100a00 */
[----:B------:R0:W-:Y:S04]  /*4e6f0*/  STL.64 [R1+0x228], R22 ;  /* 0x0002281601007387 */ /* 0x0001e80000100a00 */
[----:B0-----:R-:W2:Y:S04]  /*4e700*/  LDL.LU.64 R22, [R1+0x2748] ;  /* 0x0027480001167983 */ /* 0x001ea80000300a00 */
[----:B------:R-:W3:Y:S01]  /*4e710*/  LDL.LU.64 R20, [R1+0x2740] ;  /* 0x0027400001147983 */ /* 0x000ee20000300a00 */
[----:B--2---:R-:W-:Y:S03]  /*4e720*/  HMMA.16816.F32 R16, R16, R22, R24 ;  /* 0x000000161010723c */ /* 0x004fe60000001818 */
[----:B------:R-:W2:Y:S04]  /*4e730*/  LDL.LU.64 R26, [R1+0x2738] ;  /* 0x00273800011a7983 */ /* 0x000ea80000300a00 */
[----:B------:R-:W4:-:S15]  /*4e740*/  LDL.LU.64 R24, [R1+0x2730] ;  /* 0x0027300001187983 */ /* 0x000f1e0000300a00 */
[----:B------:R-:W-:-:S01]  /*4e750*/  NOP ;  /* 0x0000000000007918 */ /* 0x000fc20000000000 */
[----:B------:R0:W-:Y:S04]  /*4e760*/  STL.64 [R1+0x80], R16 ;  /* 0x0000801001007387 */ /* 0x0001e80000100a00 */
[----:B------:R1:W-:Y:S04]  /*4e770*/  STL.64 [R1+0x88], R18 ;  /* 0x0000881201007387 */ /* 0x0003e80000100a00 */
[----:B0-----:R-:W3:Y:S04]  /*4e780*/  LDL.LU R16, [R1+0x2194] ;  /* 0x0021940001107983 */ /* 0x001ee80000300800 */
[----:B------:R-:W3:Y:S04]  /*4e790*/  LDL.LU R17, [R1+0x219c] ;  /* 0x00219c0001117983 */ /* 0x000ee80000300800 */
[----:B-1----:R-:W2:Y:S04]  /*4e7a0*/  LDL.LU R18, [R1+0x21a4] ;  /* 0x0021a40001127983 */ /* 0x002ea80000300800 */
[----:B------:R-:W2:Y:S01]  /*4e7b0*/  LDL.LU R19, [R1+0x21b0] ;  /* 0x0021b00001137983 */ /* 0x000ea20000300800 */
[----:B------:R-:W-:-:S02]  /*4e7c0*/  F2FP.F16.E4M3.UNPACK_B R4, R4 ;  /* 0x00000004ff04723e */ /* 0x000fc400020006ff */
[----:B------:R-:W-:Y:S02]  /*4e7d0*/  F2FP.F16.E4M3.UNPACK_B R5, R5 ;  /* 0x00000005ff05723e */ /* 0x000fe400020006ff */
[----:B------:R-:W-:Y:S02]  /*4e7e0*/  F2FP.F16.E4M3.UNPACK_B R6, R6 ;  /* 0x00000006ff06723e */ /* 0x000fe400020006ff */
[----:B------:R-:W-:-:S07]  /*4e7f0*/  F2FP.F16.E4M3.UNPACK_B R7, R7 ;  /* 0x00000007ff07723e */ /* 0x000fce00020006ff */
[C---:B----4-:R-:W-:Y:S01]  /*4e800*/  HMMA.16816.F32 R12, R4.reuse, R24, R12 ;  /* 0x00000018040c723c */ /* 0x050fe2000000180c */
        /* <DEDUP_REMOVED lines=12> */
[----:B------:R-:W-:Y:S01]  /*4e8d0*/  STL [R1+0x26d8], R26 ;  /* 0x0026d81a01007387 */ /* 0x000fe20000100800 */
[C---:B---3--:R-:W-:Y:S03]  /*4e8e0*/  HMMA.16816.F32 R12, R4.reuse, R20, R12 ;  /* 0x00000014040c723c */ /* 0x048fe6000000180c */
[----:B----4-:R0:W-:Y:S04]  /*4e8f0*/  STL.64 [R1+0x26d0], R24 ;  /* 0x0026d01801007387 */ /* 0x0101e80000100a00 */
[----:B0-----:R-:W3:Y:S04]  /*4e900*/  LDL.LU R24, [R1+0x3d0] ;  /* 0x0003d00001187983 */ /* 0x001ee80000300800 */
[----:B------:R-:W3:Y:S04]  /*4e910*/  LDL.LU R25, [R1+0x3d4] ;  /* 0x0003d40001197983 */ /* 0x000ee80000300800 */
[----:B------:R-:W3:Y:S08]  /*4e920*/  LDL.LU R26, [R1+0x3d8] ;  /* 0x0003d800011a7983 */ /* 0x000ef00000300800 */
        /* <DEDUP_REMOVED lines=28> */
[----:B------:R-:W2:Y:S04]  /*4eaf0*/  LDL.LU R26, [R1+0x26d8] ;  /* 0x0026d800011a7983 */ /* 0x000ea80000300800 */
[----:B------:R-:W3:Y:S01]  /*4eb00*/  LDL.LU.64 R24, [R1+0x26d0] ;  /* 0x0026d00001187983 */ /* 0x000ee20000300a00 */
[----:B------:R-:W-:-:S03]  /*4eb10*/  IMAD.MOV.U32 R27, RZ, RZ, R11 ;  /* 0x000000ffff1b7224 */ /* 0x000fc600078e000b */
[----:B------:R-:W-:Y:S04]  /*4eb20*/  STL.64 [R1+0x20], R8 ;  /* 0x0000200801007387 */ /* 0x000fe80000100a00 */
[----:B------:R4:W-:Y:S02]  /*4eb30*/  STL [R1+0x28], R10 ;  /* 0x0000280a01007387 */ /* 0x0009e40000100800 */
[----:B----4-:R-:W-:Y:S02]  /*4eb40*/  HMMA.16816.F32 R8, R4, R2, R12 ;  /* 0x000000020408723c */ /* 0x010fe4000000180c */
[----:B------:R0:W-:-:S15]  /*4eb50*/  STL [R1+0x23a0], R27 ;  /* 0x0023a01b01007387 */ /* 0x0001de0000100800 */
[----:B------:R-:W-:-:S07]  /*4eb60*/  NOP ;  /* 0x0000000000007918 */ /* 0x000fce0000000000 */
[----:B0-----:R-:W-:Y:S01]  /*4eb70*/  IMAD.MOV.U32 R27, RZ, RZ, R10 ;  /* 0x000000ffff1b7224 */ /* 0x001fe200078e000a */
[----:B------:R-:W-:Y:S04]  /*4eb80*/  STL.64 [R1+0x10], R8 ;  /* 0x0000100801007387 */ /* 0x000fe80000100a00 */
[----:B------:R-:W-:Y:S01]  /*4eb90*/  STL [R1+0x1c], R11 ;  /* 0x00001c0b01007387 */ /* 0x000fe20000100800 */
[----:B---3--:R-:W-:Y:S01]  /*4eba0*/  IMAD R17, R17, 0x100, R24 ;  /* 0x0000010011117824 */ /* 0x008fe200078e0218 */
[----:B------:R-:W-:Y:S01]  /*4ebb0*/  F2FP.F16.E4M3.UNPACK_B R24, R29.H1 ;  /* 0x0000001dff18723e */ /* 0x000fe200030006ff */
[----:B--2---:R-:W-:Y:S01]  /*4ebc0*/  IMAD R18, R18, 0x100, R25 ;  /* 0x0000010012127824 */ /* 0x004fe200078e0219 */
[----:B------:R-:W-:Y:S01]  /*4ebd0*/  F2FP.F16.E4M3.UNPACK_B R25, R0.H1 ;  /* 0x00000000ff19723e */ /* 0x000fe200030006ff */
[----:B------:R-:W-:Y:S04]  /*4ebe0*/  STL.64 [R1+0x26c8], R26 ;  /* 0x0026c81a01007387 */ /* 0x000fe80000100a00 */
[----:B------:R0:W-:Y:S04]  /*4ebf0*/  STL.64 [R1+0x26c0], R24 ;  /* 0x0026c01801007387 */ /* 0x0001e80000100a00 */
[----:B0-----:R-:W2:Y:S04]  /*4ec00*/  LDL.LU R24, [R1] ;  /* 0x0000000001187983 */ /* 0x001ea80000300800 */
[----:B------:R-:W2:Y:S04]  /*4ec10*/  LDL.LU R25, [R1+0x4] ;  /* 0x0000040001197983 */ /* 0x000ea80000300800 */
[----:B------:R-:W2:Y:S04]  /*4ec20*/  LDL.LU R26, [R1+0x8] ;  /* 0x00000800011a7983 */ /* 0x000ea80000300800 */
[----:B------:R-:W2:Y:S04]  /*4ec30*/  LDL.LU R27, [R1+0xc] ;  /* 0x00000c00011b7983 */ /* 0x000ea80000300800 */
[----:B------:R-:W3:Y:S04]  /*4ec40*/  LDL.LU R10, [R1+0x6d8] ;  /* 0x0006d800010a7983 */ /* 0x000ee80000300800 */
[----:B------:R-:W3:Y:S04]  /*4ec50*/  LDL.LU R11, [R1+0x6dc] ;  /* 0x0006dc00010b7983 */ /* 0x000ee80000300800 */
[----:B------:R-:W4:Y:S04]  /*4ec60*/  LDL.LU R12, [R1+0x21b4] ;  /* 0x0021b400010c7983 */ /* 0x000f280000300800 */
[----:B------:R-:W2:Y:S04]  /*4ec70*/  LDL.LU R8, [R1+0x21c0] ;  /* 0x0021c00001087983 */ /* 0x000ea80000300800 */
[----:B------:R-:W4:Y:S04]  /*4ec80*/  LDL.LU R13, [R1+0x21bc] ;  /* 0x0021bc00010d7983 */ /* 0x000f280000300800 */
[----:B------:R-:W2:Y:S04]  /*4ec90*/  LDL.LU R9, [R1+0x21c8] ;  /* 0x0021c80001097983 */ /* 0x000ea80000300800 */
[----:B---3--:R-:W-:Y:S04]  /*4eca0*/  STL.64 [R1+0x26a8], R10 ;  /* 0x0026a80a01007387 */ /* 0x008fe80000100a00 */
[----:B--2---:R0:W-:Y:S04]  /*4ecb0*/  STL.64 [R1+0x26a0], R8 ;  /* 0x0026a00801007387 */ /* 0x0041e80000100a00 */
[----:B0-----:R-:W2:Y:S04]  /*4ecc0*/  LDL.LU R8, [R1+0x3a0] ;  /* 0x0003a00001087983 */ /* 0x001ea80000300800 */
[----:B------:R-:W2:Y:S04]  /*4ecd0*/  LDL.LU R9, [R1+0x3a4] ;  /* 0x0003a40001097983 */ /* 0x000ea80000300800 */
[----:B------:R-:W3:Y:S04]  /*4ece0*/  LDL.LU R10, [R1+0x3a8] ;  /* 0x0003a800010a7983 */ /* 0x000ee80000300800 */
[----:B------:R-:W3:Y:S01]  /*4ecf0*/  LDL.LU R11, [R1+0x3ac] ;  /* 0x0003ac00010b7983 */ /* 0x000ee20000300800 */
[----:B------:R-:W-:-:S03]  /*4ed00*/  IMAD R16, R16, 0x100, R21 ;  /* 0x0000010010107824 */ /* 0x000fc600078e0215 */
        /* <DEDUP_REMOVED lines=8> */
[----:B------:R-:W4:Y:S04]  /*4ed90*/  LDL.LU R14, [R1+0x21c4] ;  /* 0x0021c400010e7983 */ /* 0x000f280000300800 */
[----:B------:R-:W4:Y:S01]  /*4eda0*/  LDL.LU R15, [R1+0x6c8] ;  /* 0x0006c800010f7983 */ /* 0x000f220000300800 */
[----:B------:R-:W-:Y:S01]  /*4edb0*/  IMAD R19, R28, 0x100, R19 ;  /* 0x000001001c137824 */ /* 0x000fe200078e0213 */
[----:B------:R-:W-:Y:S02]  /*4edc0*/  HMMA.16816.F32 R4, R4, R22, R24 ;  /* 0x000000160404723c */ /* 0x000fe40000001818 */
[----:B----4-:R-:W-:Y:S04]  /*4edd0*/  STL.64 [R1+0x2698], R14 ;  /* 0x0026980e01007387 */ /* 0x010fe80000100a00 */
[----:B------:R0:W-:Y:S04]  /*4ede0*/  STL.64 [R1+0x2690], R12 ;  /* 0x0026900c01007387 */ /* 0x0001e80000100a00 */
[----:B0-----:R-:W4:Y:S04]  /*4edf0*/  LDL.LU R12, [R1+0x390] ;  /* 0x00039000010c7983 */ /* 0x001f280000300800 */
[----:B------:R-:W4:Y:S04]  /*4ee00*/  LDL.LU R13, [R1+0x394] ;  /* 0x00039400010d7983 */ /* 0x000f280000300800 */
[----:B------:R-:W4:Y:S04]  /*4ee10*/  LDL.LU R14, [R1+0x398] ;  /* 0x00039800010e7983 */ /* 0x000f280000300800 */
[----:B------:R-:W4:Y:S04]  /*4ee20*/  LDL.LU R15, [R1+0x39c] ;  /* 0x00039c00010f7983 */ /* 0x000f280000300800 */
[----:B------:R-:W4:Y:S04]  /*4ee30*/  LDL.LU R28, [R1+0x6cc] ;  /* 0x0006cc00011c7983 */ /* 0x000f280000300800 */
[----:B------:R-:W4:Y:S04]  /*4ee40*/  LDL.LU R29, [R1+0x21d0] ;  /* 0x0021d000011d7983 */ /* 0x000f280000300800 */
[----:B------:R-:W4:Y:S04]  /*4ee50*/  LDL.LU R0, [R1+0x21cc] ;  /* 0x0021cc0001007983 */ /* 0x000f280000300800 */
[----:B------:R-:W4:Y:S04]  /*4ee60*/  LDL.LU.64 R26, [R1+0x26c8] ;  /* 0x0026c800011a7983 */ /* 0x000f280000300a00 */
[----:B------:R-:W2:Y:S01]  /*4ee70*/  LDL.LU.64 R24, [R1+0x26c0] ;  /* 0x0026c00001187983 */ /* 0x000ea20000300a00 */
[----:B------:R-:W-:-:S02]  /*4ee80*/  F2FP.F16.E4M3.UNPACK_B R16, R16 ;  /* 0x00000010ff10723e */ /* 0x000fc400020006ff */
[----:B------:R-:W-:Y:S01]  /*4ee90*/  F2FP.F16.E4M3.UNPACK_B R17, R17 ;  /* 0x00000011ff11723e */ /* 0x000fe200020006ff */
[----:B------:R-:W3:Y:S01]  /*4eea0*/  LDL.LU R22, [R1+0x6a8] ;  /* 0x0006a80001167983 */ /* 0x000ee20000300800 */
[----:B------:R-:W-:Y:S02]  /*4eeb0*/  F2FP.F16.E4M3.UNPACK_B R18, R18 ;  /* 0x00000012ff12723e */ /* 0x000fe400020006ff */
[----:B------:R-:W-:Y:S01]  /*4eec0*/  F2FP.F16.E4M3.UNPACK_B R19, R19 ;  /* 0x00000013ff13723e */ /* 0x000fe200020006ff */
[----:B------:R-:W4:Y:S04]  /*4eed0*/  LDL.LU R23, [R1+0x6ac] ;  /* 0x0006ac0001177983 */ /* 0x000f280000300800 */
[----:B------:R0:W-:Y:S04]  /*4eee0*/  STL.64 [R1], R4 ;  /* 0x0000000401007387 */ /* 0x0001e80000100a00 */
[----:B------:R1:W-:Y:S04]  /*4eef0*/  STL.64 [R1+0x8], R6 ;  /* 0x0000080601007387 */ /* 0x0003e80000100a00 */
[----:B0-----:R-:W4:Y:S04]  /*4ef00*/  LDL.LU R5, [R1+0x21b8] ;  /* 0x0021b80001057983 */ /* 0x001f280000300800 */
[----:B-1----:R-:W4:Y:S04]  /*4ef10*/  LDL.LU R6, [R1+0x6e8] ;  /* 0x0006e80001067983 */ /* 0x002f280000300800 */
        /* <DEDUP_REMOVED lines=8> */
[----:B------:R-:W2:Y:S01]  /*4efa0*/  LDL.LU.64 R8, [R1+0x26b0] ;  /* 0x0026b00001087983 */ /* 0x000ea20000300a00 */
[----:B---3--:R-:W-:-:S02]  /*4efb0*/  F2FP.F16.E4M3.UNPACK_B R22, R22.H1 ;  /* 0x00000016ff16723e */ /* 0x008fc400030006ff */
[----:B----4-:R-:W-:Y:S02]  /*4efc0*/  F2FP.F16.E4M3.UNPACK_B R23, R23.H1 ;  /* 0x00000017ff17723e */ /* 0x010fe400030006ff */
[----:B------:R-:W-:Y:S02]  /*4efd0*/  F2FP.F16.E4M3.UNPACK_B R20, R20.H1 ;  /* 0x00000014ff14723e */ /* 0x000fe400030006ff */
[----:B------:R-:W-:-:S07]  /*4efe0*/  F2FP.F16.E4M3.UNPACK_B R21, R21.H1 ;  /* 0x00000015ff15723e */ /* 0x000fce00030006ff */
[C---:B------:R-:W-:Y:S01]  /*4eff0*/  HMMA.16816.F32 R12, R16.reuse, R20, R12 ;  /* 0x00000014100c723c */ /* 0x040fe2000000180c */
        /* <DEDUP_REMOVED lines=22> */
[----:B------:R-:W-:-:S02]  /*4f160*/  F2FP.F16.E4M3.UNPACK_B R4, R2.H1 ;  /* 0x00000002ff04723e */ /* 0x000fc400030006ff */
[----:B--2---:R-:W-:Y:S02]  /*4f170*/  F2FP.F16.E4M3.UNPACK_B R10, R10.H1 ;  /* 0x0000000aff0a723e */ /* 0x004fe400030006ff */
[----:B------:R-:W-:Y:S01]  /*4f180*/  F2FP.F16.E4M3.UNPACK_B R11, R11.H1 ;  /* 0x0000000bff0b723e */ /* 0x000fe200030006ff */
[----:B----4-:R-:W-:Y:S01]  /*4f190*/  IMAD R14, R14, 0x100, R9 ;  /* 0x000001000e0e7824 */ /* 0x010fe200078e0209 */
[----:B------:R-:W-:Y:S02]  /*4f1a0*/  F2FP.F16.E4M3.UNPACK_B R9, R28.H1 ;  /* 0x0000001cff09723e */ /* 0x000fe400030006ff */
[----:B------:R-:W2:Y:S01]  /*4f1b0*/  LDL.LU R28, [R1+0x21d4] ;  /* 0x0021d400011c7983 */ /* 0x000ea20000300800 */
[----:B---3--:R-:W-:Y:S01]  /*4f1c0*/  IMAD R13, R13, 0x100, R8 ;  /* 0x000001000d0d7824 */ /* 0x008fe200078e0208 */
[----:B------:R-:W-:Y:S01]  /*4f1d0*/  F2FP.F16.E4M3.UNPACK_B R8, R15.H1 ;  /* 0x0000000fff08723e */ /* 0x000fe200030006ff */
[----:B------:R-:W-:Y:S01]  /*4f1e0*/  HMMA.16816.F32 R20, R16, R10, R20 ;  /* 0x0000000a1014723c */ /* 0x000fe20000001814 */
[----:B------:R-:W-:-:S15]  /*4f1f0*/  IMAD R15, R0, 0x100, R29 ;  /* 0x00000100000f7824 */ /* 0x000fde00078e021d */
[----:B------:R-:W-:-:S07]  /*4f200*/  NOP ;  /* 0x0000000000007918 */ /* 0x000fce0000000000 */
[----:B------:R-:W-:Y:S04]  /*4f210*/  STL.64 [R1+0x450], R20 ;  /* 0x0004501401007387 */ /* 0x000fe80000100a00 */
[----:B------:R0:W-:Y:S01]  /*4f220*/  STL.64 [R1+0x458], R22 ;  /* 0x0004581601007387 */ /* 0x0001e20000100a00 */
[----:B------:R-:W-:Y:S01]  /*4f230*/  IMAD R12, R12, 0x100, R5 ;  /* 0x000001000c0c7824 */ /* 0x000fe200078e0205 */
[----:B0-----:R-:W-:Y:S02]  /*4f240*/  HMMA.16816.F32 R20, R16, R8, R24 ;  /* 0x000000081014723c */ /* 0x001fe40000001818 */
[----:B------:R-:W3:Y:S01]  /*4f250*/  LDL.LU R29, [R1+0x21e0] ;  /* 0x0021e000011d7983 */ /* 0x000ee20000300800 */
[----:B------:R-:W-:-:S03]  /*4f260*/  F2FP.F16.E4M3.UNPACK_B R5, R3.H1 ;  /* 0x00000003ff05723e */ /* 0x000fc600030006ff */
[----:B------:R-:W3:Y:S04]  /*4f270*/  LDL.LU R0, [R1+0x21dc] ;  /* 0x0021dc0001007983 */ /* 0x000ee80000300800 */
[----:B------:R-:W4:Y:S04]  /*4f280*/  LDL.LU R2, [R1+0x708] ;  /* 0x0007080001027983 */ /* 0x000f280000300800 */
[----:B------:R-:W2:Y:S09]  /*4f290*/  LDL.LU R3, [R1+0x70c] ;  /* 0x00070c0001037983 */ /* 0x000eb20000300800 */
[----:B------:R-:W-:Y:S04]  /*4f2a0*/  STL.64 [R1+0x440], R20 ;  /* 0x0004401401007387 */ /* 0x000fe80000100a00 */
[----:B------:R-:W-:Y:S04]  /*4f2b0*/  STL.64 [R1+0x448], R22 ;  /* 0x0004481601007387 */ /* 0x000fe80000100a00 */
[----:B------:R-:W3:Y:S04]  /*4f2c0*/  LDL.LU R24, [R1+0x3e0] ;  /* 0x0003e00001187983 */ /* 0x000ee80000300800 */
        /* <DEDUP_REMOVED lines=9> */
[----:B------:R-:W-:-:S03]  /*4f360*/  F2FP.F16.E4M3.UNPACK_B R6, R6.H1 ;  /* 0x00000006ff06723e */ /* 0x000fc600030006ff */
        /* <DEDUP_REMOVED lines=16> */
[----:B------:R-:W-:-:S07]  /*4f470*/  F2FP.F16.E4M3.UNPACK_B R7, R7.H1 ;  /* 0x00000007ff07723e */ /* 0x000fce00030006ff */
[C---:B---3--:R-:W-:Y:S01]  /*4f480*/  HMMA.16816.F32 R24, R16.reuse, R6, R24 ;  /* 0x000000061018723c */ /* 0x048fe20000001818 */
        /* <DEDUP_REMOVED lines=16> */
[----:B------:R-:W-:-:S02]  /*4f590*/  F2FP.F16.E4M3.UNPACK_B R2, R2.H1 ;  /* 0x00000002ff02723e */ /* 0x000fc400030006ff */
[----:B------:R-:W-:Y:S01]  /*4f5a0*/  F2FP.F16.E4M3.UNPACK_B R3, R3.H1 ;  /* 0x00000003ff03723e */ /* 0x000fe200030006ff */
[----:B------:R-:W-:Y:S04]  /*4f5b0*/  STL.64 [R1+0x2628], R6 ;  /* 0x0026280601007387 */ /* 0x000fe80000100a00 */
[----:B------:R0:W-:Y:S04]  /*4f5c0*/  STL.64 [R1+0x2620], R4 ;  /* 0x0026200401007387 */ /* 0x0001e80000100a00 */
[----:B0-----:R-:W4:Y:S04]  /*4f5d0*/  LDL.LU R4, [R1+0x340] ;  /* 0x0003400001047983 */ /* 0x001f280000300800 */
[----:B------:R-:W4:Y:S04]  /*4f5e0*/  LDL.LU R5, [R1+0x344] ;  /* 0x0003440001057983 */ /* 0x000f280000300800 */
[----:B------:R-:W4:Y:S04]  /*4f5f0*/  LDL.LU R6, [R1+0x348] ;  /* 0x0003480001067983 */ /* 0x000f280000300800 */
[----:B------:R-:W4:Y:S01]  /*4f600*/  LDL.LU R7, [R1+0x34c] ;  /* 0x00034c0001077983 */ /* 0x000f220000300800 */
[----:B---3--:R-:W-:Y:S03]  /*4f610*/  HMMA.16816.F32 R16, R16, R2, R24 ;  /* 0x000000021010723c */ /* 0x008fe60000001818 */
[----:B------:R-:W3:Y:S04]  /*4f620*/  LDL.LU.64 R26, [R1+0x2668] ;  /* 0x00266800011a7983 */ /* 0x000ee80000300a00 */
[----:B------:R-:W2:Y:S01]  /*4f630*/  LDL.LU.64 R24, [R1+0x2660] ;  /* 0x0026600001187983 */ /* 0x000ea20000300a00 */
[----:B------:R-:W-:-:S02]  /*4f640*/  F2FP.F16.E4M3.UNPACK_B R12, R12 ;  /* 0x0000000cff0c723e */ /* 0x000fc400020006ff */
[----:B------:R-:W-:Y:S02]  /*4f650*/  F2FP.F16.E4M3.UNPACK_B R13, R13 ;  /* 0x0000000dff0d723e */ /* 0x000fe400020006ff */
[----:B------:R-:W-:Y:S02]  /*4f660*/  F2FP.F16.E4M3.UNPACK_B R14, R14 ;  /* 0x0000000eff0e723e */ /* 0x000fe400020006ff */
[----:B------:R-:W-:-:S09]  /*4f670*/  F2FP.F16.E4M3.UNPACK_B R15, R15 ;  /* 0x0000000fff0f723e */ /* 0x000fd200020006ff */
[----:B------:R0:W-:Y:S04]  /*4f680*/  STL.64 [R1+0x380], R16 ;  /* 0x0003801001007387 */ /* 0x0001e80000100a00 */
[----:B------:R1:W-:Y:S04]  /*4f690*/  STL.64 [R1+0x388], R18 ;  /* 0x0003881201007387 */ /* 0x0003e80000100a00 */
[----:B0-----:R-:W4:Y:S04]  /*4f6a0*/  LDL.LU R17, [R1+0x21d8] ;  /* 0x0021d80001117983 */ /* 0x001f280000300800 */
[----:B-1----:R-:W4:Y:S04]  /*4f6b0*/  LDL.LU R18, [R1+0x21e4] ;  /* 0x0021e40001127983 */ /* 0x002f280000300800 */
[----:B------:R-:W4:Y:S01]  /*4f6c0*/  LDL.LU R19, [R1+0x21ec] ;  /* 0x0021ec0001137983 */ /* 0x000f220000300800 */
[----:B--2---:R-:W-:-:S15]  /*4f6d0*/  HMMA.16816.F32 R20, R12, R24, R20 ;  /* 0x000000180c14723c */ /* 0x004fde0000001814 */
[----:B------:R-:W-:-:S08]  /*4f6e0*/  NOP ;  /* 0x0000000000007918 */ /* 0x000fd00000000000 */
[----:B------:R-:W-:Y:S04]  /*4f6f0*/  STL.64 [R1+0x6b0], R20 ;  /* 0x0006b01401007387 */ /* 0x000fe80000100a00 */
[----:B------:R0:W-:Y:S04]  /*4f700*/  STL.64 [R1+0x6b8], R22 ;  /* 0x0006b81601007387 */ /* 0x0001e80000100a00 */
[----:B0-----:R-:W2:Y:S04]  /*4f710*/  LDL.LU.64 R22, [R1+0x2658] ;  /* 0x0026580001167983 */ /* 0x001ea80000300a00 */
[----:B------:R-:W4:Y:S04]  /*4f720*/  LDL.LU.64 R20, [R1+0x2650] ;  /* 0x0026500001147983 */ /* 0x000f280000300a00 */
[----:B---3--:R0:W-:Y:S04]  /*4f730*/  STL.64 [R1+0x25f8], R26 ;  /* 0x0025f81a01007387 */ /* 0x0081e80000100a00 */
        /* <DEDUP_REMOVED lines=23> */
[C---:B--2---:R-:W-:Y:S06]  /*4f8b0*/  HMMA.16816.F32 R4, R12.reuse, R10, R4 ;  /* 0x0000000a0c04723c */ /* 0x044fec0000001804 */
[----:B----4-:R-:W-:-:S15]  /*4f8c0*/  HMMA.16816.F32 R20, R12, R8, R20 ;  /* 0x000000080c14723c */ /* 0x010fde0000001814 */
[----:B------:R-:W-:-:S02]  /*4f8d0*/  NOP ;  /* 0x0000000000007918 */ /* 0x000fc40000000000 */
[----:B------:R-:W-:Y:S04]  /*4f8e0*/  STL.64 [R1+0x680], R4 ;  /* 0x0006800401007387 */ /* 0x000fe80000100a00 */
[----:B------:R0:W-:Y:S04]  /*4f8f0*/  STL.64 [R1+0x688], R6 ;  /* 0x0006880601007387 */ /* 0x0001e80000100a00 */
[----:B0-----:R-:W2:Y:S04]  /*4f900*/  LDL.LU.64 R6, [R1+0x2628] ;  /* 0x0026280001067983 */ /* 0x001ea80000300a00 */
[----:B------:R-:W4:Y:S04]  /*4f910*/  LDL.LU.64 R4, [R1+0x2620] ;  /* 0x0026200001047983 */ /* 0x000f280000300a00 */
[----:B------:R-:W-:Y:S04]  /*4f920*/  STL [R1+0x25a8], R9 ;  /* 0x0025a80901007387 */ /* 0x000fe80000100800 */
[----:B------:R-:W4:Y:S04]  /*4f930*/  LDL.LU R28, [R1+0x2204] ;  /* 0x00220400011c7983 */ /* 0x000f280000300800 */
[----:B------:R0:W-:Y:S04]  /*4f940*/  STL.64 [R1+0x670], R20 ;  /* 0x0006701401007387 */ /* 0x0001e80000100a00 */
[----:B------:R1:W-:Y:S04]  /*4f950*/  STL.64 [R1+0x678], R22 ;  /* 0x0006781601007387 */ /* 0x0003e80000100a00 */
[----:B------:R-:W4:Y:S04]  /*4f960*/  LDL.LU R29, [R1+0x2210] ;  /* 0x00221000011d7983 */ /* 0x000f280000300800 */
[----:B------:R-:W4:Y:S04]  /*4f970*/  LDL.LU R0, [R1+0x220c] ;  /* 0x00220c0001007983 */ /* 0x000f280000300800 */
[----:B0-----:R-:W3:Y:S04]  /*4f980*/  LDL.LU R20, [R1+0x2f0] ;  /* 0x0002f00001147983 */ /* 0x001ee80000300800 */
[----:B------:R-:W3:Y:S04]  /*4f990*/  LDL.LU R21, [R1+0x2f4] ;  /* 0x0002f40001157983 */ /* 0x000ee80000300800 */
[----:B-1----:R-:W2:Y:S04]  /*4f9a0*/  LDL.LU R22, [R1+0x2f8] ;  /* 0x0002f80001167983 */ /* 0x002ea80000300800 */
[----:B------:R-:W2:Y:S04]  /*4f9b0*/  LDL.LU R23, [R1+0x2fc] ;  /* 0x0002fc0001177983 */ /* 0x000ea80000300800 */
[----:B--2---:R-:W-:Y:S04]  /*4f9c0*/  STL.64 [R1+0x2608], R22 ;  /* 0x0026081601007387 */ /* 0x004fe80000100a00 */
[----:B---3--:R0:W-:Y:S04]  /*4f9d0*/  STL.64 [R1+0x2600], R20 ;  /* 0x0026001401007387 */ /* 0x0081e80000100a00 */
[----:B0-----:R-:W2:Y:S04]  /*4f9e0*/  LDL.LU R20, [R1+0x320] ;  /* 0x0003200001147983 */ /* 0x001ea80000300800 */
[----:B------:R-:W2:Y:S04]  /*4f9f0*/  LDL.LU R21, [R1+0x324] ;  /* 0x0003240001157983 */ /* 0x000ea80000300800 */
[----:B------:R-:W3:Y:S04]  /*4fa00*/  LDL.LU R22, [R1+0x328] ;  /* 0x0003280001167983 */ /* 0x000ee80000300800 */
[----:B------:R-:W3:Y:S01]  /*4fa10*/  LDL.LU R23, [R1+0x32c] ;  /* 0x00032c0001177983 */ /* 0x000ee20000300800 */
[----:B------:R-:W-:-:S02]  /*4fa20*/  IMAD R18, R18, 0x100, R26 ;  /* 0x0000010012127824 */ /* 0x000fc400078e021a */
[----:B------:R-:W-:Y:S01]  /*4fa30*/  IMAD R19, R19, 0x100, R27 ;  /* 0x0000010013137824 */ /* 0x000fe200078e021b */
        /* <DEDUP_REMOVED lines=11> */
[----:B------:R-:W-:Y:S04]  /*4faf0*/  STL.64 [R1+0x25c8], R10 ;  /* 0x0025c80a01007387 */ /* 0x000fe80000100a00 */
[----:B----4-:R0:W-:Y:S04]  /*4fb00*/  STL.64 [R1+0x25c0], R8 ;  /* 0x0025c00801007387 */ /* 0x0101e80000100a00 */
        /* <DEDUP_REMOVED lines=25> */
[----:B------:R-:W2:Y:S04]  /*4fca0*/  LDL.LU R6, [R1+0x218] ;  /* 0x0002180001067983 */ /* 0x000ea80000300800 */
[----:B------:R-:W2:Y:S01]  /*4fcb0*/  LDL.LU R7, [R1+0x21c] ;  /* 0x00021c0001077983 */ /* 0x000ea20000300800 */
[----:B------:R-:W-:Y:S03]  /*4fcc0*/  HMMA.16816.F32 R12, R12, R2, R24 ;  /* 0x000000020c0c723c */ /* 0x000fe60000001818 */
[----:B--2---:R-:W-:Y:S04]  /*4fcd0*/  STL.64 [R1+0x25b8], R6 ;  /* 0x0025b80601007387 */ /* 0x004fe80000100a00 */
[----:B----4-:R0:W-:Y:S04]  /*4fce0*/  STL.64 [R1+0x25b0], R4 ;  /* 0x0025b00401007387 */ /* 0x0101e80000100a00 */
[----:B0-----:R-:W2:Y:S04]  /*4fcf0*/  LDL.LU R4, [R1+0x2c0] ;  /* 0x0002c00001047983 */ /* 0x001ea80000300800 */
[----:B------:R-:W2:Y:S04]  /*4fd00*/  LDL.LU R5, [R1+0x2c4] ;  /* 0x0002c40001057983 */ /* 0x000ea80000300800 */
[----:B------:R-:W2:Y:S04]  /*4fd10*/  LDL.LU R6, [R1+0x2c8] ;  /* 0x0002c80001067983 */ /* 0x000ea80000300800 */
[----:B------:R-:W2:Y:S04]  /*4fd20*/  LDL.LU R7, [R1+0x2cc] ;  /* 0x0002cc0001077983 */ /* 0x000ea80000300800 */
[----:B------:R-:W4:Y:S04]  /*4fd30*/  LDL.LU.64 R26, [R1+0x25f8] ;  /* 0x0025f800011a7983 */ /* 0x000f280000300a00 */
[----:B------:R-:W3:Y:S01]  /*4fd40*/  LDL.LU.64 R24, [R1+0x25f0] ;  /* 0x0025f00001187983 */ /* 0x000ee20000300a00 */
[----:B------:R-:W-:-:S02]  /*4fd50*/  F2FP.F16.E4M3.UNPACK_B R16, R16 ;  /* 0x00000010ff10723e */ /* 0x000fc400020006ff */
[----:B------:R-:W-:Y:S02]  /*4fd60*/  F2FP.F16.E4M3.UNPACK_B R17, R17 ;  /* 0x00000011ff11723e */ /* 0x000fe400020006ff */
[----:B------:R-:W-:Y:S02]  /*4fd70*/  F2FP.F16.E4M3.UNPACK_B R18, R18 ;  /* 0x00000012ff12723e */ /* 0x000fe400020006ff */
[----:B------:R-:W-:Y:S01]  /*4fd80*/  F2FP.F16.E4M3.UNPACK_B R19, R19 ;  /* 0x00000013ff13723e */ /* 0x000fe200020006ff */
        /* <DEDUP_REMOVED lines=10> */
[----:B0-----:R-:W3:Y:S04]  /*4fe30*/  LDL.LU.64 R22, [R1+0x25e8] ;  /* 0x0025e80001167983 */ /* 0x001ee80000300a00 */
[----:B------:R-:W2:Y:S04]  /*4fe40*/  LDL.LU.64 R20, [R1+0x25e0] ;  /* 0x0025e00001147983 */ /* 0x000ea80000300a00 */
[----:B----4-:R-:W-:Y:S04]  /*4fe50*/  STL.64 [R1+0x2590], R26 ;  /* 0x0025901a01007387 */ /* 0x010fe80000100a00 */
        /* <DEDUP_REMOVED lines=23> */
[----:B--2---:R-:W-:Y:S01]  /*4ffd0*/  HMMA.16816.F32 R4, R16, R10, R4 ;  /* 0x0000000a1004723c */ /* 0x004fe20000001804 */
[----:B---3--:R-:W-:-:S15]  /*4ffe0*/  IMAD R12, R12, 0x100, R9 ;  /* 0x000001000c0c7824 */ /* 0x008fde00078e0209 */
[----:B------:R-:W-:-:S07]  /*4fff0*/  NOP ;  /* 0x0000000000007918 */ /* 0x000fce0000000000 */
[----:B------:R-:W-:Y:S04]  /*50000*/  STL.64 [R1+0x630], R4 ;  /* 0x0006300401007387 */ /* 0x000fe80000100a00 */
[----:B------:R0:W-:Y:S04]  /*50010*/  STL.64 [R1+0x638], R6 ;  /* 0x0006380601007387 */ /* 0x0001e80000100a00 */
[----:B0-----:R-:W2:Y:S04]  /*50020*/  LDL.LU.64 R6, [R1+0x25b8] ;  /* 0x0025b80001067983 */ /* 0x001ea80000300a00 */
[----:B------:R-:W2:Y:S04]  /*50030*/  LDL.LU.64 R4, [R1+0x25b0] ;  /* 0x0025b00001047983 */ /* 0x000ea80000300a00 */
[----:B------:R-:W2:Y:S02]  /*50040*/  LDL.LU R9, [R1+0x25a8] ;  /* 0x0025a80001097983 */ /* 0x000ea40000300800 */
[----:B--2---:R-:W-:-:S15]  /*50050*/  HMMA.16816.F32 R4, R16, R8, R4 ;  /* 0x000000081004723c */ /* 0x004fde0000001804 */
[----:B------:R-:W-:-:S08]  /*50060*/  NOP ;  /* 0x0000000000007918 */ /* 0x000fd00000000000 */
[----:B------:R-:W-:Y:S04]  /*50070*/  STL.64 [R1+0x620], R4 ;  /* 0x0006200401007387 */ /* 0x000fe80000100a00 */
[----:B------:R0:W-:Y:S04]  /*50080*/  STL.64 [R1+0x628], R6 ;  /* 0x0006280601007387 */ /* 0x0001e80000100a00 */
[----:B0-----:R-:W4:Y:S04]  /*50090*/  LDL.LU.64 R6, [R1+0x25a0] ;  /* 0x0025a00001067983 */ /* 0x001f280000300a00 */
[----:B------:R-:W2:Y:S04]  /*500a0*/  LDL.LU.64 R4, [R1+0x2598] ;  /* 0x0025980001047983 */ /* 0x000ea80000300a00 */
[----:B------:R-:W-:Y:S01]  /*500b0*/  STL [R1+0x2540], R9 ;  /* 0x0025400901007387 */ /* 0x000fe20000100800 */
[----:B------:R-:W-:-:S02]  /*500c0*/  IMAD R13, R14, 0x100, R13 ;  /* 0x000001000e0d7824 */ /* 0x000fc400078e020d */
[----:B------:R-:W-:Y:S02]  /*500d0*/  IMAD R14, R28, 0x100, R15 ;  /* 0x000001001c0e7824 */ /* 0x000fe400078e020f */
[----:B------:R-:W-:Y:S01]  /*500e0*/  IMAD R15, R0, 0x100, R29 ;  /* 0x00000100000f7824 */ /* 0x000fe200078e021d */
[C---:B----4-:R-:W-:Y:S06]  /*500f0*/  HMMA.16816.F32 R24, R16.reuse, R6, R24 ;  /* 0x000000061018723c */ /* 0x050fec0000001818 */
[----:B--2---:R-:W-:-:S15]  /*50100*/  HMMA.16816.F32 R20, R16, R4, R20 ;  /* 0x000000041014723c */ /* 0x004fde0000001814 */
        /* <DEDUP_REMOVED lines=8> */
[----:B------:R-:W4:Y:S04]  /*50190*/  LDL.LU R29, [R1+0x2230] ;  /* 0x00223000011d7983 */ /* 0x000f280000300800 */
[----:B------:R-:W4:Y:S04]  /*501a0*/  LDL.LU R0, [R1+0x222c] ;  /* 0x00222c0001007983 */ /* 0x000f280000300800 */
[----:B------:R0:W-:Y:S04]  /*501b0*/  STL.64 [R1+0x2d0], R20 ;  /* 0x0002d01401007387 */ /* 0x0001e80000100a00 */
[----:B------:R1:W-:Y:S04]  /*501c0*/  STL.64 [R1+0x2d8], R22 ;  /* 0x0002d81601007387 */ /* 0x0003e80000100a00 */
[----:B0-----:R-:W3:Y:S04]  /*501d0*/  LDL.LU R20, [R1+0x1f0] ;  /* 0x0001f00001147983 */ /* 0x001ee80000300800 */
[----:B------:R-:W3:Y:S04]  /*501e0*/  LDL.LU R21, [R1+0x1f4] ;  /* 0x0001f40001157983 */ /* 0x000ee80000300800 */
[----:B-1----:R-:W3:Y:S04]  /*501f0*/  LDL.LU R22, [R1+0x1f8] ;  /* 0x0001f80001167983 */ /* 0x002ee80000300800 */
[----:B------:R-:W3:Y:S04]  /*50200*/  LDL.LU R23, [R1+0x1fc] ;  /* 0x0001fc0001177983 */ /* 0x000ee80000300800 */
[----:B------:R-:W2:Y:S04]  /*50210*/  LDL.LU R9, [R1+0x2218] ;  /* 0x0022180001097983 */ /* 0x000ea80000300800 */
[----:B------:R-:W-:Y:S04]  /*50220*/  STL.64 [R1+0x2560], R10 ;  /* 0x0025600a01007387 */ /* 0x000fe80000100a00 */
[----:B--2---:R-:W-:Y:S04]  /*50230*/  STL.64 [R1+0x2558], R8 ;  /* 0x0025580801007387 */ /* 0x004fe80000100a00 */
[----:B------:R-:W-:Y:S04]  /*50240*/  STL.64 [R1+0x2538], R6 ;  /* 0x0025380601007387 */ /* 0x000fe80000100a00 */
[----:B------:R0:W-:Y:S04]  /*50250*/  STL.64 [R1+0x2530], R4 ;  /* 0x0025300401007387 */ /* 0x0001e80000100a00 */
[----:B0-----:R-:W2:Y:S04]  /*50260*/  LDL.LU R4, [R1+0x1b0] ;  /* 0x0001b00001047983 */ /* 0x001ea80000300800 */
[----:B------:R-:W2:Y:S04]  /*50270*/  LDL.LU R5, [R1+0x1b4] ;  /* 0x0001b40001057983 */ /* 0x000ea80000300800 */
[----:B------:R-:W4:Y:S04]  /*50280*/  LDL.LU R6, [R1+0x1b8] ;  /* 0x0001b80001067983 */ /* 0x000f280000300800 */
[----:B------:R-:W4:Y:S04]  /*50290*/  LDL.LU R7, [R1+0x1bc] ;  /* 0x0001bc0001077983 */ /* 0x000f280000300800 */
[----:B------:R-:W3:Y:S04]  /*502a0*/  LDL.LU R8, [R1+0x1d0] ;  /* 0x0001d00001087983 */ /* 0x000ee80000300800 */
[----:B------:R-:W3:Y:S04]  /*502b0*/  LDL.LU R9, [R1+0x1d4] ;  /* 0x0001d40001097983 */ /* 0x000ee80000300800 */
[----:B------:R-:W2:Y:S04]  /*502c0*/  LDL.LU R10, [R1+0x1d8] ;  /* 0x0001d800010a7983 */ /* 0x000ea80000300800 */
[----:B------:R-:W2:Y:S01]  /*502d0*/  LDL.LU R11, [R1+0x1dc] ;  /* 0x0001dc00010b7983 */ /* 0x000ea20000300800 */
[----:B------:R-:W-:Y:S03]  /*502e0*/  HMMA.16816.F32 R16, R16, R2, R24 ;  /* 0x000000021010723c */ /* 0x000fe60000001818 */
[----:B--2---:R-:W-:Y:S04]  /*502f0*/  STL.64 [R1+0x2570], R10 ;  /* 0x0025700a01007387 */ /* 0x004fe80000100a00 */
[----:B---3--:R0:W-:Y:S04]  /*50300*/  STL.64 [R1+0x2568], R8 ;  /* 0x0025680801007387 */ /* 0x0081e80000100a00 */
[----:B0-----:R-:W2:Y:S04]  /*50310*/  LDL.LU R8, [R1+0x1e0] ;  /* 0x0001e00001087983 */ /* 0x001ea80000300800 */
[----:B------:R-:W2:Y:S04]  /*50320*/  LDL.LU R9, [R1+0x1e4] ;  /* 0x0001e40001097983 */ /* 0x000ea80000300800 */
[----:B------:R-:W2:Y:S04]  /*50330*/  LDL.LU R10, [R1+0x1e8] ;  /* 0x0001e800010a7983 */ /* 0x000ea80000300800 */
[----:B------:R-:W2:Y:S04]  /*50340*/  LDL.LU R11, [R1+0x1ec] ;  /* 0x0001ec00010b7983 */ /* 0x000ea80000300800 */
[----:B----4-:R-:W-:Y:S04]  /*50350*/  STL.64 [R1+0x2550], R6 ;  /* 0x0025500601007387 */ /* 0x010fe80000100a00 */
[----:B------:R0:W-:Y:S04]  /*50360*/  STL.64 [R1+0x2548], R4 ;  /* 0x0025480401007387 */ /* 0x0001e80000100a00 */
[----:B0-----:R-:W3:Y:S04]  /*50370*/  LDL.LU R4, [R1+0x1c0] ;  /* 0x0001c00001047983 */ /* 0x001ee80000300800 */
        /* <DEDUP_REMOVED lines=19> */
[----:B0-----:R-:W2:Y:S04]  /*504b0*/  LDL.LU.64 R22, [R1+0x2580] ;  /* 0x0025800001167983 */ /* 0x001ea80000300a00 */
[----:B------:R-:W3:Y:S04]  /*504c0*/  LDL.LU.64 R20, [R1+0x2578] ;  /* 0x0025780001147983 */ /* 0x000ee80000300a00 */
        /* <DEDUP_REMOVED lines=28> */
[----:B------:R-:W4:Y:S01]  /*50690*/  LDL.LU.64 R8, [R1+0x2558] ;  /* 0x0025580001087983 */ /* 0x000f220000300a00 */
[----:B---3--:R-:W-:Y:S01]  /*506a0*/  HMMA.16816.F32 R4, R12, R10, R4 ;  /* 0x0000000a0c04723c */ /* 0x008fe20000001804 */
[----:B----4-:R-:W-:-:S15]  /*506b0*/  IMAD R16, R16, 0x100, R9 ;  /* 0x0000010010107824 */ /* 0x010fde00078e0209 */
[----:B------:R-:W-:-:S07]  /*506c0*/  NOP ;  /* 0x0000000000007918 */ /* 0x000fce0000000000 */
[----:B------:R-:W-:Y:S04]  /*506d0*/  STL.64 [R1+0x5e0], R4 ;  /* 0x0005e00401007387 */ /* 0x000fe80000100a00 */
[----:B------:R0:W-:Y:S04]  /*506e0*/  STL.64 [R1+0x5e8], R6 ;  /* 0x0005e80601007387 */ /* 0x0001e80000100a00 */
[----:B0-----:R-:W3:Y:S04]  /*506f0*/  LDL.LU.64 R6, [R1+0x2550] ;  /* 0x0025500001067983 */ /* 0x001ee80000300a00 */
[----:B------:R-:W3:Y:S04]  /*50700*/  LDL.LU.64 R4, [R1+0x2548] ;  /* 0x0025480001047983 */ /* 0x000ee80000300a00 */
[----:B------:R-:W3:Y:S02]  /*50710*/  LDL.LU R9, [R1+0x2540] ;  /* 0x0025400001097983 */ /* 0x000ee40000300800 */
[----:B---3--:R-:W-:-:S15]  /*50720*/  HMMA.16816.F32 R4, R12, R8, R4 ;  /* 0x000000080c04723c */ /* 0x008fde0000001804 */
[----:B------:R-:W-:-:S08]  /*50730*/  NOP ;  /* 0x0000000000007918 */ /* 0x000fd00000000000 */
[----:B------:R-:W-:Y:S04]  /*50740*/  STL.64 [R1+0x5d0], R4 ;  /* 0x0005d00401007387 */ /* 0x000fe80000100a00 */
[----:B------:R0:W-:Y:S04]  /*50750*/  STL.64 [R1+0x5d8], R6 ;  /* 0x0005d80601007387 */ /* 0x0001e80000100a00 */
[----:B0-----:R-:W2:Y:S04]  /*50760*/  LDL.LU.64 R6, [R1+0x2538] ;  /* 0x0025380001067983 */ /* 0x001ea80000300a00 */
[----:B------:R-:W3:Y:S04]  /*50770*/  LDL.LU.64 R4, [R1+0x2530] ;  /* 0x0025300001047983 */ /* 0x000ee80000300a00 */
[----:B------:R-:W-:Y:S04]  /*50780*/  STL [R1+0x24cc], R8 ;  /* 0x0024cc0801007387 */ /* 0x000fe80000100800 */
[----:B------:R-:W-:Y:S01]  /*50790*/  STL [R1+0x24c8], R9 ;  /* 0x0024c80901007387 */ /* 0x000fe20000100800 */
        /* <DEDUP_REMOVED lines=12> */
[----:B------:R-:W-:Y:S04]  /*50860*/  STL.64 [R1+0x24c0], R6 ;  /* 0x0024c00601007387 */ /* 0x000fe80000100a00 */
[----:B------:R0:W-:Y:S01]  /*50870*/  STL.64 [R1+0x24b8], R4 ;  /* 0x0024b80401007387 */ /* 0x0001e20000100a00 */
[----:B------:R-:W-:-:S02]  /*50880*/  IMAD R17, R18, 0x100, R17 ;  /* 0x0000010012117824 */ /* 0x000fc400078e0211 */
[----:B------:R-:W-:Y:S01]  /*50890*/  IMAD R18, R28, 0x100, R19 ;  /* 0x000001001c127824 */ /* 0x000fe200078e0213 */
[----:B0-----:R-:W3:Y:S04]  /*508a0*/  LDL.LU R4, [R1+0x190] ;  /* 0x0001900001047983 */ /* 0x001ee80000300800 */
[----:B------:R-:W3:Y:S04]  /*508b0*/  LDL.LU R5, [R1+0x194] ;  /* 0x0001940001057983 */ /* 0x000ee80000300800 */
[----:B------:R-:W3:Y:S04]  /*508c0*/  LDL.LU R6, [R1+0x198] ;  /* 0x0001980001067983 */ /* 0x000ee80000300800 */
[----:B------:R-:W3:Y:S04]  /*508d0*/  LDL.LU R7, [R1+0x19c] ;  /* 0x00019c0001077983 */ /* 0x000ee80000300800 */
[----:B------:R-:W4:Y:S01]  /*508e0*/  LDL.LU R28, [R1+0x2254] ;  /* 0x00225400011c7983 */ /* 0x000f220000300800 */
[----:B--2---:R-:W-:Y:S03]  /*508f0*/  HMMA.16816.F32 R12, R12, R2, R24 ;  /* 0x000000020c0c723c */ /* 0x004fe60000001818 */
[----:B------:R-:W2:Y:S04]  /*50900*/  LDL.LU.64 R26, [R1+0x2508] ;  /* 0x00250800011a7983 */ /* 0x000ea80000300a00 */
[----:B------:R-:W3:Y:S01]  /*50910*/  LDL.LU.64 R24, [R1+0x2500] ;  /* 0x0025000001187983 */ /* 0x000ee20000300a00 */
[----:B------:R-:W-:Y:S01]  /*50920*/  IMAD R19, R0, 0x100, R29 ;  /* 0x0000010000137824 */ /* 0x000fe200078e021d */
[----:B------:R-:W-:-:S02]  /*50930*/  F2FP.F16.E4M3.UNPACK_B R16, R16 ;  /* 0x00000010ff10723e */ /* 0x000fc400020006ff */
[----:B------:R-:W-:Y:S02]  /*50940*/  F2FP.F16.E4M3.UNPACK_B R17, R17 ;  /* 0x00000011ff11723e */ /* 0x000fe400020006ff */
[----:B------:R-:W-:Y:S02]  /*50950*/  F2FP.F16.E4M3.UNPACK_B R18, R18 ;  /* 0x00000012ff12723e */ /* 0x000fe400020006ff */
[----:B------:R-:W-:-:S08]  /*50960*/  F2FP.F16.E4M3.UNPACK_B R19, R19 ;  /* 0x00000013ff13723e */ /* 0x000fd000020006ff */
[----:B------:R-:W-:Y:S04]  /*50970*/  STL.64 [R1+0x290], R12 ;  /* 0x0002900c01007387 */ /* 0x000fe80000100a00 */
[----:B------:R3:W-:Y:S02]  /*50980*/  STL.64 [R1+0x298], R14 ;  /* 0x0002980e01007387 */ /* 0x0007e40000100a00 */
[----:B---3--:R-:W-:Y:S02]  /*50990*/  HMMA.16816.F32 R12, R16, R24, R4 ;  /* 0x00000018100c723c */ /* 0x008fe40000001804 */
[----:B------:R-:W3:-:S15]  /*509a0*/  LDL.LU R4, [R1+0x150] ;  /* 0x0001500001047983 */ /* 0x000ede0000300800 */
[----:B------:R-:W-:-:S06]  /*509b0*/  NOP ;  /* 0x0000000000007918 */ /* 0x000fcc0000000000 */
[----:B------:R-:W-:Y:S04]  /*509c0*/  STL.64 [R1+0x540], R12 ;  /* 0x0005400c01007387 */ /* 0x000fe80000100a00 */
[----:B------:R-:W-:Y:S04]  /*509d0*/  STL.64 [R1+0x548], R14 ;  /* 0x0005480e01007387 */ /* 0x000fe80000100a00 */
        /* <DEDUP_REMOVED lines=25> */
[----:B--2---:R-:W-:Y:S04]  /*50b70*/  STL.64 [R1+0x2488], R26 ;  /* 0x0024881a01007387 */ /* 0x004fe80000100a00 */
[----:B------:R0:W-:Y:S04]  /*50b80*/  STL.64 [R1+0x2480], R24 ;  /* 0x0024801801007387 */ /* 0x0001e80000100a00 */
[----:B0-----:R-:W2:Y:S04]  /*50b90*/  LDL.LU R24, [R1+0x140] ;  /* 0x0001400001187983 */ /* 0x001ea80000300800 */
[----:B------:R-:W2:Y:S04]  /*50ba0*/  LDL.LU R25, [R1+0x144] ;  /* 0x0001440001197983 */ /* 0x000ea80000300800 */
[----:B------:R-:W3:Y:S04]  /*50bb0*/  LDL.LU R26, [R1+0x148] ;  /* 0x00014800011a7983 */ /* 0x000ee80000300800 */
[----:B------:R-:W3:Y:S04]  /*50bc0*/  LDL.LU R27, [R1+0x14c] ;  /* 0x00014c00011b7983 */ /* 0x000ee80000300800 */
[----:B------:R-:W4:Y:S04]  /*50bd0*/  LDL.LU R0, [R1+0x2248] ;  /* 0x0022480001007983 */ /* 0x000f280000300800 */
[----:B------:R-:W4:Y:S04]  /*50be0*/  LDL.LU R14, [R1+0x2244] ;  /* 0x00224400010e7983 */ /* 0x000f280000300800 */
        /* <DEDUP_REMOVED lines=26> */
[----:B------:R0:W-:Y:S01]  /*50d90*/  STL.64 [R1+0x2470], R20 ;  /* 0x0024701401007387 */ /* 0x0001e20000100a00 */
[----:B----4-:R-:W-:-:S02]  /*50da0*/  IMAD R12, R12, 0x100, R8 ;  /* 0x000001000c0c7824 */ /* 0x010fc400078e0208 */
[----:B------:R-:W-:Y:S01]  /*50db0*/  IMAD R13, R13, 0x100, R9 ;  /* 0x000001000d0d7824 */ /* 0x000fe200078e0209 */
        /* <DEDUP_REMOVED lines=8> */
[----:B0-----:R-:W3:Y:S04]  /*50e40*/  LDL.LU.64 R6, [R1+0x24d8] ;  /* 0x0024d80001067983 */ /* 0x001ee80000300a00 */
[----:B------:R-:W3:Y:S04]  /*50e50*/  LDL.LU.64 R4, [R1+0x24d0] ;  /* 0x0024d00001047983 */ /* 0x000ee80000300a00 */
[----:B------:R-:W3:Y:S04]  /*50e60*/  LDL.LU R8, [R1+0x24cc] ;  /* 0x0024cc0001087983 */ /* 0x000ee80000300800 */
[----:B------:R-:W3:Y:S02]  /*50e70*/  LDL.LU R9, [R1+0x24c8] ;  /* 0x0024c80001097983 */ /* 0x000ee40000300800 */
[----:B---3--:R-:W-:-:S15]  /*50e80*/  HMMA.16816.F32 R4, R16, R8, R4 ;  /* 0x000000081004723c */ /* 0x008fde0000001804 */
[----:B------:R-:W-:-:S08]  /*50e90*/  NOP ;  /* 0x0000000000007918 */ /* 0x000fd00000000000 */
[----:B------:R-:W-:Y:S04]  /*50ea0*/  STL.64 [R1+0x500], R4 ;  /* 0x0005000401007387 */ /* 0x000fe80000100a00 */
[----:B------:R0:W-:Y:S04]  /*50eb0*/  STL.64 [R1+0x508], R6 ;  /* 0x0005080601007387 */ /* 0x0001e80000100a00 */
[----:B0-----:R-:W2:Y:S04]  /*50ec0*/  LDL.LU.64 R6, [R1+0x24c0] ;  /* 0x0024c00001067983 */ /* 0x001ea80000300a00 */
[----:B------:R-:W3:Y:S04]  /*50ed0*/  LDL.LU.64 R4, [R1+0x24b8] ;  /* 0x0024b80001047983 */ /* 0x000ee80000300a00 */
[----:B------:R0:W-:Y:S04]  /*50ee0*/  STL [R1+0x2458], R9 ;  /* 0x0024580901007387 */ /* 0x0001e80000100800 */
[----:B0-----:R-:W4:Y:S04]  /*50ef0*/  LDL.LU R9, [R1+0x2258] ;  /* 0x0022580001097983 */ /* 0x001f280000300800 */
[----:B------:R-:W-:Y:S01]  /*50f00*/  STL.64 [R1+0x2468], R10 ;  /* 0x0024680a01007387 */ /* 0x000fe20000100a00 */
[----:B------:R-:W-:-:S02]  /*50f10*/  IMAD R14, R14, 0x100, R0 ;  /* 0x000001000e0e7824 */ /* 0x000fc400078e0200 */
[----:B------:R-:W-:Y:S01]  /*50f20*/  IMAD R15, R15, 0x100, R29 ;  /* 0x000001000f0f7824 */ /* 0x000fe200078e021d */
[C---:B--2---:R-:W-:Y:S01]  /*50f30*/  HMMA.16816.F32 R24, R16.reuse, R6, R24 ;  /* 0x000000061018723c */ /* 0x044fe20000001818 */
[----:B----4-:R0:W-:Y:S04]  /*50f40*/  STL.64 [R1+0x2460], R8 ;  /* 0x0024600801007387 */ /* 0x0101e80000100a00 */
[----:B0-----:R-:W2:Y:S04]  /*50f50*/  LDL.LU R8, [R1+0x120] ;  /* 0x0001200001087983 */ /* 0x001ea80000300800 */
[----:B------:R-:W2:Y:S04]  /*50f60*/  LDL.LU R9, [R1+0x124] ;  /* 0x0001240001097983 */ /* 0x000ea80000300800 */
[----:B------:R-:W2:Y:S04]  /*50f70*/  LDL.LU R10, [R1+0x128] ;  /* 0x00012800010a7983 */ /* 0x000ea80000300800 */
[----:B------:R-:W2:Y:S04]  /*50f80*/  LDL.LU R11, [R1+0x12c] ;  /* 0x00012c00010b7983 */ /* 0x000ea80000300800 */
[----:B------:R-:W4:Y:S04]  /*50f90*/  LDL.LU R0, [R1+0x24b4] ;  /* 0x0024b40001007983 */ /* 0x000f280000300800 */
[----:B------:R-:W2:Y:S04]  /*50fa0*/  LDL.LU R29, [R1+0x24b0] ;  /* 0x0024b000011d7983 */ /* 0x000ea80000300800 */
        /* <DEDUP_REMOVED lines=13> */
[----:B------:R-:W-:Y:S02]  /*51080*/  F2FP.F16.E4M3.UNPACK_B R14, R14 ;  /* 0x0000000eff0e723e */ /* 0x000fe400020006ff */
[----:B------:R-:W-:Y:S01]  /*51090*/  F2FP.F16.E4M3.UNPACK_B R15, R15 ;  /* 0x0000000fff0f723e */ /* 0x000fe200020006ff */
[----:B---3--:R-:W-:Y:S01]  /*510a0*/  HMMA.16816.F32 R16, R16, R2, R24 ;  /* 0x000000021010723c */ /* 0x008fe20000001818 */
[----:B------:R-:W3:Y:S04]  /*510b0*/  LDL.LU.64 R26, [R1+0x2488] ;  /* 0x00248800011a7983 */ /* 0x000ee80000300a00 */
[----:B------:R-:W3:-:S15]  /*510c0*/  LDL.LU.64 R24, [R1+0x2480] ;  /* 0x0024800001187983 */ /* 0x000ede0000300a00 */
[----:B------:R-:W-:-:S03]  /*510d0*/  NOP ;  /* 0x0000000000007918 */ /* 0x000fc60000000000 */
[----:B------:R0:W-:Y:S04]  /*510e0*/  STL.64 [R1+0x280], R16 ;  /* 0x0002801001007387 */ /* 0x0001e80000100a00 */
[----:B------:R4:W-:Y:S04]  /*510f0*/  STL.64 [R1+0x288], R18 ;  /* 0x0002881201007387 */ /* 0x0009e80000100a00 */
[----:B0-----:R-:W3:Y:S01]  /*51100*/  LDL.LU R16, [R1+0x100] ;  /* 0x0001000001107983 */ /* 0x001ee20000300800 */
[----:B--2---:R-:W-:Y:S02]  /*51110*/  IMAD.MOV.U32 R17, RZ, RZ, R29 ;  /* 0x000000ffff117224 */ /* 0x004fe400078e001d */
[----:B----4-:R-:W-:Y:S01]  /*51120*/  IMAD.MOV.U32 R19, RZ, RZ, R0 ;  /* 0x000000ffff137224 */ /* 0x010fe200078e0000 */
[----:B------:R-:W2:Y:S04]  /*51130*/  LDL.LU R29, [R1+0x2274] ;  /* 0x00227400011d7983 */ /* 0x000ea80000300800 */
[----:B------:R-:W4:Y:S01]  /*51140*/  LDL.LU R0, [R1+0x2280] ;  /* 0x0022800001007983 */ /* 0x000f220000300800 */
[----:B---3--:R-:W-:Y:S01]  /*51150*/  HMMA.16816.F32 R20, R12, R24, R20 ;  /* 0x000000180c14723c */ /* 0x008fe20000001814 */
[----:B------:R-:W-:-:S02]  /*51160*/  IMAD.MOV.U32 R18, RZ, RZ, R26 ;  /* 0x000000ffff127224 */ /* 0x000fc400078e001a */
[----:B------:R-:W3:-:S15]  /*51170*/  LDL.LU R26, [R1+0x227c] ;  /* 0x00227c00011a7983 */ /* 0x000ede0000300800 */
[----:B------:R-:W-:-:S05]  /*51180*/  NOP ;  /* 0x0000000000007918 */ /* 0x000fca0000000000 */
[----:B------:R-:W-:Y:S04]  /*51190*/  STL.64 [R1+0x4f0], R20 ;  /* 0x0004f01401007387 */ /* 0x000fe80000100a00 */
[----:B------:R0:W-:Y:S04]  /*511a0*/  STL.64 [R1+0x4f8], R22 ;  /* 0x0004f81601007387 */ /* 0x0001e80000100a00 */
[----:B0-----:R-:W2:Y:S04]  /*511b0*/  LDL.LU.64 R22, [R1+0x2478] ;  /* 0x0024780001167983 */ /* 0x001ea80000300a00 */
[----:B------:R-:W4:Y:S04]  /*511c0*/  LDL.LU.64 R20, [R1+0x2470] ;  /* 0x0024700001147983 */ /* 0x000f280000300a00 */
[----:B---3--:R-:W-:Y:S04]  /*511d0*/  STL.64 [R1+0x2418], R26 ;  /* 0x0024181a01007387 */ /* 0x008fe80000100a00 */
        /* <DEDUP_REMOVED lines=11> */
[----:B------:R-:W-:Y:S04]  /*51290*/  STL.64 [R1+0x2408], R22 ;  /* 0x0024081601007387 */ /* 0x000fe80000100a00 */
[----:B----4-:R2:W-:Y:S01]  /*512a0*/  STL.64 [R1+0x2400], R20 ;  /* 0x0024001401007387 */ /* 0x0105e20000100a00 */
[----:B---3--:R-:W-:-:S15]  /*512b0*/  HMMA.16816.F32 R24, R12, R20, R24 ;  /* 0x000000140c18723c */ /* 0x008fde0000001818 */
[----:B------:R-:W-:-:S08]  /*512c0*/  NOP ;  /* 0x0000000000007918 */ /* 0x000fd00000000000 */
[----:B------:R0:W-:Y:S04]  /*512d0*/  STL.64 [R1+0x4d0], R24 ;  /* 0x0004d01801007387 */ /* 0x0001e80000100a00 */
[----:B------:R1:W-:Y:S01]  /*512e0*/  STL.64 [R1+0x4d8], R26 ;  /* 0x0004d81a01007387 */ /* 0x0003e20000100a00 */
[----:B--2---:R-:W-:Y:S07]  /*512f0*/  HMMA.16816.F32 R20, R12, R10, R16 ;  /* 0x0000000a0c14723c */ /* 0x004fee0000001810 */
[----:B------:R-:W-:-:S02]  /*51300*/  IMAD R16, R28, 0x100, R9 ;  /* 0x000001001c107824 */ /* 0x000fc400078e0209 */
[----:B------:R-:W2:-:S14]  /*51310*/  LDL.LU R9, [R1+0x2260] ;  /* 0x0022600001097983 */ /* 0x000e9c0000300800 */
[----:B------:R-:W-:Y:S04]  /*51320*/  STL.64 [R1+0x4c0], R20 ;  /* 0x0004c01401007387 */ /* 0x000fe80000100a00 */
[----:B------:R-:W-:Y:S04]  /*51330*/  STL.64 [R1+0x4c8], R22 ;  /* 0x0004c81601007387 */ /* 0x000fe80000100a00 */
[----:B------:R-:W2:Y:S04]  /*51340*/  LDL.LU R17, [R1+0x225c] ;  /* 0x00225c0001117983 */ /* 0x000ea80000300800 */
[----:B0-----:R-:W3:Y:S04]  /*51350*/  LDL.LU R24, [R1+0xe0] ;  /* 0x0000e00001187983 */ /* 0x001ee80000300800 */
[----:B------:R-:W3:Y:S04]  /*51360*/  LDL.LU R25, [R1+0xe4] ;  /* 0x0000e40001197983 */ /* 0x000ee80000300800 */
[----:B-1----:R-:W4:Y:S04]  /*51370*/  LDL.LU R26, [R1+0xe8] ;  /* 0x0000e800011a7983 */ /* 0x002f280000300800 */
[----:B------:R-:W4:Y:S04]  /*51380*/  LDL.LU R27, [R1+0xec] ;  /* 0x0000ec00011b7983 */ /* 0x000f280000300800 */
[----:B------:R-:W2:Y:S04]  /*51390*/  LDL.LU R7, [R1+0x2268] ;  /* 0x0022680001077983 */ /* 0x000ea80000300800 */
[----:B--2---:R-:W-:Y:S04]  /*513a0*/  STL.64 [R1+0x2450], R6 ;  /* 0x0024500601007387 */ /* 0x004fe80000100a00 */
[----:B------:R0:W-:Y:S04]  /*513b0*/  STL.64 [R1+0x2448], R4 ;  /* 0x0024480401007387 */ /* 0x0001e80000100a00 */
[----:B0-----:R-:W2:Y:S04]  /*513c0*/  LDL.LU R4, [R1+0xf0] ;  /* 0x0000f00001047983 */ /* 0x001ea80000300800 */
[----:B------:R-:W2:Y:S04]  /*513d0*/  LDL.LU R5, [R1+0xf4] ;  /* 0x0000f40001057983 */ /* 0x000ea80000300800 */
[----:B------:R-:W2:Y:S04]  /*513e0*/  LDL.LU R6, [R1+0xf8] ;  /* 0x0000f80001067983 */ /* 0x000ea80000300800 */
        /* <DEDUP_REMOVED lines=8> */
[----:B------:R-:W4:Y:S04]  /*51470*/  LDL.LU R26, [R1+0x248] ;  /* 0x00024800011a7983 */ /* 0x000f280000300800 */
[----:B------:R-:W4:Y:S01]  /*51480*/  LDL.LU R27, [R1+0x24c] ;  /* 0x00024c00011b7983 */ /* 0x000f220000300800 */
[----:B------:R-:W-:-:S03]  /*51490*/  IMAD R17, R17, 0x100, R9 ;  /* 0x0000010011117824 */ /* 0x000fc600078e0209 */
        /* <DEDUP_REMOVED lines=10> */
[----:B------:R-:W2:Y:S02]  /*51540*/  LDL.LU R9, [R1+0x2458] ;  /* 0x0024580001097983 */ /* 0x000ea40000300800 */
        /* <DEDUP_REMOVED lines=8> */
[----:B0-----:R-:W3:Y:S04]  /*515d0*/  LDL.LU R8, [R1+0xb0] ;  /* 0x0000b00001087983 */ /* 0x001ee80000300800 */
[----:B------:R-:W3:Y:S04]  /*515e0*/  LDL.LU R9, [R1+0xb4] ;  /* 0x0000b40001097983 */ /* 0x000ee80000300800 */
[----:B------:R-:W4:Y:S04]  /*515f0*/  LDL.LU R10, [R1+0xb8] ;  /* 0x0000b800010a7983 */ /* 0x000f280000300800 */
[----:B------:R-:W4:Y:S01]  /*51600*/  LDL.LU R11, [R1+0xbc] ;  /* 0x0000bc00010b7983 */ /* 0x000f220000300800 */
[----:B--2---:R-:W-:-:S03]  /*51610*/  IMAD R18, R18, 0x100, R7 ;  /* 0x0000010012127824 */ /* 0x004fc600078e0207 */
[----:B----4-:R-:W-:Y:S04]  /*51620*/  STL.64 [R1+0x23f8], R10 ;  /* 0x0023f80a01007387 */ /* 0x010fe80000100a00 */
[----:B---3--:R0:W-:Y:S04]  /*51630*/  STL.64 [R1+0x23f0], R8 ;  /* 0x0023f00801007387 */ /* 0x0081e80000100a00 */
[----:B0-----:R-:W2:Y:S04]  /*51640*/  LDL.LU R8, [R1+0xc0] ;  /* 0x0000c00001087983 */ /* 0x001ea80000300800 */
[----:B------:R-:W2:Y:S04]  /*51650*/  LDL.LU R9, [R1+0xc4] ;  /* 0x0000c40001097983 */ /* 0x000ea80000300800 */
[----:B------:R-:W2:Y:S04]  /*51660*/  LDL.LU R10, [R1+0xc8] ;  /* 0x0000c800010a7983 */ /* 0x000ea80000300800 */
[----:B------:R-:W2:Y:S04]  /*51670*/  LDL.LU R11, [R1+0xcc] ;  /* 0x0000cc00010b7983 */ /* 0x000ea80000300800 */
[----:B------:R-:W3:Y:S01]  /*51680*/  LDL.LU R7, [R1+0x2444] ;  /* 0x0024440001077983 */ /* 0x000ee20000300800 */
[----:B------:R-:W-:-:S03]  /*51690*/  IMAD R19, R19, 0x100, R28 ;  /* 0x0000010013137824 */ /* 0x000fc600078e021c */
[----:B------:R-:W4:Y:S01]  /*516a0*/  LDL.LU R28, [R1+0x2440] ;  /* 0x00244000011c7983 */ /* 0x000f220000300800 */
        /* <DEDUP_REMOVED lines=26> */
[----:B------:R-:W-:Y:S04]  /*51850*/  STL.64 [R1+0x308], R14 ;  /* 0x0003080e01007387 */ /* 0x000fe80000100a00 */
[----:B0-----:R-:W4:Y:S01]  /*51860*/  LDL.LU R13, [R1+0x2278] ;  /* 0x00227800010d7983 */ /* 0x001f220000300800 */
        /* <DEDUP_REMOVED lines=11> */
[----:B------:R-:W3:Y:S04]  /*51920*/  LDL.LU.64 R8, [R1+0x23f0] ;  /* 0x0023f00001087983 */ /* 0x000ee80000300a00 */
[----:B------:R-:W2:Y:S04]  /*51930*/  LDL.LU R14, [R1+0x2284] ;  /* 0x00228400010e7983 */ /* 0x000ea80000300800 */
[----:B------:R-:W2:Y:S01]  /*51940*/  LDL.LU R15, [R1+0x228c] ;  /* 0x00228c00010f7983 */ /* 0x000ea20000300800 */
[----:B---3--:R-:W-:-:S15]  /*51950*/  HMMA.16816.F32 R8, R16, R20, R8 ;  /* 0x000000141008723c */ /* 0x008fde0000001808 */
[----:B------:R-:W-:-:S08]  /*51960*/  NOP ;  /* 0x0000000000007918 */ /* 0x000fd00000000000 */
[----:B------:R-:W-:Y:S04]  /*51970*/  STL.64 [R1+0x480], R8 ;  /* 0x0004800801007387 */ /* 0x000fe80000100a00 */
[----:B------:R0:W-:Y:S04]  /*51980*/  STL.64 [R1+0x488], R10 ;  /* 0x0004880a01007387 */ /* 0x0001e80000100a00 */
[----:B0-----:R-:W3:Y:S04]  /*51990*/  LDL.LU.64 R10, [R1+0x23e8] ;  /* 0x0023e800010a7983 */ /* 0x001ee80000300a00 */
[----:B------:R-:W2:Y:S04]  /*519a0*/  LDL.LU.64 R8, [R1+0x23e0] ;  /* 0x0023e00001087983 */ /* 0x000ea80000300a00 */
[----:B------:R-:W-:Y:S04]  /*519b0*/  STL.64 [R1+0x2398], R22 ;  /* 0x0023981601007387 */ /* 0x000fe80000100a00 */
[----:B------:R0:W-:Y:S01]  /*519c0*/  STL.64 [R1+0x2390], R20 ;  /* 0x0023901401007387 */ /* 0x0001e20000100a00 */
[----:B----4-:R-:W-:-:S02]  /*519d0*/  IMAD R12, R29, 0x100, R13 ;  /* 0x000001001d0c7824 */ /* 0x010fc400078e020d */
[----:B------:R-:W-:Y:S01]  /*519e0*/  IMAD R13, R26, 0x100, R0 ;  /* 0x000001001a0d7824 */ /* 0x000fe200078e0200 */
[----:B0-----:R-:W4:Y:S04]  /*519f0*/  LDL.LU R20, [R1+0x230] ;  /* 0x0002300001147983 */ /* 0x001f280000300800 */
[----:B------:R-:W4:Y:S04]  /*51a00*/  LDL.LU R21, [R1+0x234] ;  /* 0x0002340001157983 */ /* 0x000f280000300800 */
[----:B------:R-:W4:Y:S01]  /*51a10*/  LDL.LU R22, [R1+0x238] ;  /* 0x0002380001167983 */ /* 0x000f220000300800 */
[----:B------:R-:W-:-:S03]  /*51a20*/  IMAD.MOV.U32 R23, RZ, RZ, R28 ;  /* 0x000000ffff177224 */ /* 0x000fc600078e001c */
[----:B------:R-:W2:Y:S01]  /*51a30*/  LDL.LU R28, [R1+0x23d8] ;  /* 0x0023d800011c7983 */ /* 0x000ea20000300800 */
[----:B---3--:R-:W-:-:S15]  /*51a40*/  HMMA.16816.F32 R4, R16, R10, R4 ;  /* 0x0000000a1004723c */ /* 0x008fde0000001804 */
[----:B------:R-:W-:-:S08]  /*51a50*/  NOP ;  /* 0x0000000000007918 */ /* 0x000fd00000000000 */
[----:B------:R-:W-:Y:S04]  /*51a60*/  STL.64 [R1+0x470], R4 ;  /* 0x0004700401007387 */ /* 0x000fe80000100a00 */
[----:B------:R0:W-:Y:S04]  /*51a70*/  STL.64 [R1+0x478], R6 ;  /* 0x0004780601007387 */ /* 0x0001e80000100a00 */
[----:B0-----:R-:W4:Y:S04]  /*51a80*/  LDL.LU.64 R6, [R1+0x23d0] ;  /* 0x0023d00001067983 */ /* 0x001f280000300a00 */
[----:B------:R-:W3:Y:S04]  /*51a90*/  LDL.LU.64 R4, [R1+0x23c8] ;  /* 0x0023c80001047983 */ /* 0x000ee80000300a00 */
[----:B------:R-:W3:Y:S04]  /*51aa0*/  LDL.LU R29, [R1+0x8c4] ;  /* 0x0008c400011d7983 */ /* 0x000ee80000300800 */
[----:B------:R-:W3:Y:S04]  /*51ab0*/  LDL.LU R0, [R1+0x8a8] ;  /* 0x0008a80001007983 */ /* 0x000ee80000300800 */
[----:B------:R-:W2:Y:S04]  /*51ac0*/  LDL.LU R26, [R1+0x12f4] ;  /* 0x0012f400011a7983 */ /* 0x000ea80000300800 */
[----:B--2---:R-:W-:Y:S04]  /*51ad0*/  STL.64 [R1+0x23b0], R26 ;  /* 0x0023b01a01007387 */ /* 0x004fe80000100a00 */
[----:B------:R0:W-:Y:S04]  /*51ae0*/  STL.64 [R1+0x23a8], R24 ;  /* 0x0023a81801007387 */ /* 0x0001e80000100a00 */
[----:B0-----:R-:W2:Y:S04]  /*51af0*/  LDL.LU R24, [R1+0x90] ;  /* 0x0000900001187983 */ /* 0x001ea80000300800 */
[----:B------:R-:W2:Y:S04]  /*51b00*/  LDL.LU R25, [R1+0x94] ;  /* 0x0000940001197983 */ /* 0x000ea80000300800 */
[----:B------:R-:W2:Y:S01]  /*51b10*/  LDL.LU R26, [R1+0x98] ;  /* 0x00009800011a7983 */ /* 0x000ea20000300800 */
[----:B------:R-:W-:-:S03]  /*51b20*/  IMAD.MOV.U32 R27, RZ, RZ, R28 ;  /* 0x000000ffff1b7224 */ /* 0x000fc600078e001c */
[----:B------:R-:W3:Y:S04]  /*51b30*/  LDL.LU R28, [R1+0x8b0] ;  /* 0x0008b000011c7983 */ /* 0x000ee80000300800 */
[----:B--2---:R-:W-:-:S15]  /*51b40*/  HMMA.16816.F32 R24, R16, R8, R24 ;  /* 0x000000081018723c */ /* 0x004fde0000001818 */
[----:B------:R-:W-:-:S08]  /*51b50*/  NOP ;  /* 0x0000000000007918 */ /* 0x000fd00000000000 */
[----:B------:R0:W-:Y:S04]  /*51b60*/  STL.64 [R1+0x6e0], R24 ;  /* 0x0006e01801007387 */ /* 0x0001e80000100a00 */
[----:B------:R1:W-:Y:S04]  /*51b70*/  STL.64 [R1+0x6e8], R26 ;  /* 0x0006e81a01007387 */ /* 0x0003e80000100a00 */
[----:B0-----:R-:W2:Y:S04]  /*51b80*/  LDL.LU R24, [R1+0x80] ;  /* 0x0000800001187983 */ /* 0x001ea80000300800 */
[----:B------:R-:W2:Y:S04]  /*51b90*/  LDL.LU R25, [R1+0x84] ;  /* 0x0000840001197983 */ /* 0x000ea80000300800 */
[----:B-1----:R-:W3:Y:S04]  /*51ba0*/  LDL.LU R26, [R1+0x88] ;  /* 0x00008800011a7983 */ /* 0x002ee80000300800 */
[----:B------:R-:W3:Y:S01]  /*51bb0*/  LDL.LU R27, [R1+0x8c] ;  /* 0x00008c00011b7983 */ /* 0x000ee20000300800 */
[----:B----4-:R-:W-:Y:S03]  /*51bc0*/  HMMA.16816.F32 R20, R16, R6, R20 ;  /* 0x000000061014723c */ /* 0x010fe60000001814 */
[----:B---3--:R-:W-:Y:S04]  /*51bd0*/  STL.64 [R1+0x23c0], R26 ;  /* 0x0023c01a01007387 */ /* 0x008fe80000100a00 */
[----:B--2---:R0:W-:Y:S04]  /*51be0*/  STL.64 [R1+0x23b8], R24 ;  /* 0x0023b81801007387 */ /* 0x0041e80000100a00 */
[----:B0-----:R-:W2:Y:S04]  /*51bf0*/  LDL.LU R24, [R1+0x220] ;  /* 0x0002200001187983 */ /* 0x001ea80000300800 */
[----:B------:R-:W2:Y:S04]  /*51c00*/  LDL.LU R25, [R1+0x224] ;  /* 0x0002240001197983 */ /* 0x000ea80000300800 */
[----:B------:R-:W2:Y:S04]  /*51c10*/  LDL.LU R26, [R1+0x228] ;  /* 0x00022800011a7983 */ /* 0x000ea80000300800 */
[----:B------:R-:W2:Y:S04]  /*51c20*/  LDL.LU R27, [R1+0x22c] ;  /* 0x00022c00011b7983 */ /* 0x000ea80000300800 */
[----:B------:R0:W-:Y:S04]  /*51c30*/  STL.64 [R1+0x2378], R10 ;  /* 0x0023780a01007387 */ /* 0x0001e80000100a00 */
[----:B0-----:R-:W3:Y:S04]  /*51c40*/  LDL.LU R10, [R1+0x2288] ;  /* 0x00228800010a7983 */ /* 0x001ee80000300800 */
[----:B------:R-:W4:Y:S04]  /*51c50*/  LDL.LU R11, [R1+0x2290] ;  /* 0x00229000010b7983 */ /* 0x000f280000300800 */
[----:B------:R0:W-:Y:S04]  /*51c60*/  STL.64 [R1+0x2370], R8 ;  /* 0x0023700801007387 */ /* 0x0001e80000100a00 */
[----:B0-----:R-:W2:Y:S04]  /*51c70*/  LDL.LU R8, [R1+0x50] ;  /* 0x0000500001087983 */ /* 0x001ea80000300800 */
[----:B------:R0:W-:Y:S04]  /*51c80*/  STL.64 [R1+0x6d0], R20 ;  /* 0x0006d01401007387 */ /* 0x0001e80000100a00 */
[----:B------:R1:W-:Y:S04]  /*51c90*/  STL.64 [R1+0x6d8], R22 ;  /* 0x0006d81601007387 */ /* 0x0003e80000100a00 */
[----:B------:R-:W2:Y:S01]  /*51ca0*/  LDL.LU R9, [R1+0x54] ;  /* 0x0000540001097983 */ /* 0x000ea20000300800 */
[----:B---3--:R-:W-:-:S02]  /*51cb0*/  IMAD R14, R14, 0x100, R10 ;  /* 0x000001000e0e7824 */ /* 0x008fc400078e020a */
[----:B----4-:R-:W-:Y:S01]  /*51cc0*/  IMAD R15, R15, 0x100, R11 ;  /* 0x000001000f0f7824 */ /* 0x010fe200078e020b */
[----:B------:R-:W3:Y:S04]  /*51cd0*/  LDL.LU R10, [R1+0x58] ;  /* 0x00005800010a7983 */ /* 0x000ee80000300800 */
[----:B------:R-:W3:Y:S01]  /*51ce0*/  LDL.LU R11, [R1+0x5c] ;  /* 0x00005c00010b7983 */ /* 0x000ee20000300800 */
[C---:B--2---:R-:W-:Y:S03]  /*51cf0*/  HMMA.16816.F32 R24, R16.reuse, R4, R24 ;  /* 0x000000041018723c */ /* 0x044fe60000001818 */
[----:B0-----:R-:W2:Y:S04]  /*51d00*/  LDL.LU R20, [R1+0x70] ;  /* 0x0000700001147983 */ /* 0x001ea80000300800 */
[----:B------:R-:W2:Y:S04]  /*51d10*/  LDL.LU R21, [R1+0x74] ;  /* 0x0000740001157983 */ /* 0x000ea80000300800 */
[----:B-1----:R-:W2:Y:S04]  /*51d20*/  LDL.LU R22, [R1+0x78] ;  /* 0x0000780001167983 */ /* 0x002ea80000300800 */
[----:B------:R-:W2:Y:S04]  /*51d30*/  LDL.LU R23, [R1+0x7c] ;  /* 0x00007c0001177983 */ /* 0x000ea80000300800 */
[----:B---3--:R-:W-:Y:S04]  /*51d40*/  STL.64 [R1+0x2388], R10 ;  /* 0x0023880a01007387 */ /* 0x008fe80000100a00 */
        /* <DEDUP_REMOVED lines=28> */
[----:B------:R-:W-:Y:S01]  /*51f10*/  F2FP.F16.E4M3.UNPACK_B R15, R15 ;  /* 0x0000000fff0f723e */ /* 0x000fe200020006ff */
[----:B----4-:R0:W-:Y:S04]  /*51f20*/  STL.64 [R1+0x2348], R18 ;  /* 0x0023481201007387 */ /* 0x0101e80000100a00 */
[----:B---3--:R1:W-:Y:S01]  /*51f30*/  STL.64 [R1+0x2340], R16 ;  /* 0x0023401001007387 */ /* 0x0083e20000100a00 */
[----:B0-----:R-:W-:-:S03]  /*51f40*/  IMAD.MOV.U32 R18, RZ, RZ, R27 ;  /* 0x000000ffff127224 */ /* 0x001fc600078e001b */
[----:B-1----:R-:W3:Y:S04]  /*51f50*/  LDL.LU R16, [R1+0x10] ;  /* 0x0000100001107983 */ /* 0x002ee80000300800 */
[----:B------:R-:W3:Y:S04]  /*51f60*/  LDL.LU R17, [R1+0x14] ;  /* 0x0000140001117983 */ /* 0x000ee80000300800 */
[----:B------:R-:W4:Y:S04]  /*51f70*/  LDL.LU R27, [R1+0x23a0] ;  /* 0x0023a000011b7983 */ /* 0x000f280000300800 */
[----:B------:R-:W3:Y:S01]  /*51f80*/  LDL.LU R19, [R1+0x1c] ;  /* 0x00001c0001137983 */ /* 0x000ee20000300800 */
[----:B--2---:R-:W-:Y:S03]  /*51f90*/  HMMA.16816.F32 R20, R12, R24, R20 ;  /* 0x000000180c14723c */ /* 0x004fe60000001814 */
[----:B---3--:R-:W-:Y:S04]  /*51fa0*/  STL.64 [R1+0x2358], R18 ;  /* 0x0023581201007387 */ /* 0x008fe80000100a00 */
[----:B------:R0:W-:Y:S04]  /*51fb0*/  STL.64 [R1+0x2350], R16 ;  /* 0x0023501001007387 */ /* 0x0001e80000100a00 */
[----:B0-----:R-:W2:Y:S04]  /*51fc0*/  LDL.LU R16, [R1+0x20] ;  /* 0x0000200001107983 */ /* 0x001ea80000300800 */
[----:B------:R-:W2:Y:S04]  /*51fd0*/  LDL.LU R17, [R1+0x24] ;  /* 0x0000240001117983 */ /* 0x000ea80000300800 */
[----:B------:R-:W2:Y:S01]  /*51fe0*/  LDL.LU R18, [R1+0x28] ;  /* 0x0000280001127983 */ /* 0x000ea20000300800 */
[----:B----4-:R-:W-:-:S03]  /*51ff0*/  IMAD.MOV.U32 R19, RZ, RZ, R27 ;  /* 0x000000ffff137224 */ /* 0x010fc600078e001b */
        /* <DEDUP_REMOVED lines=27> */
[----:B0-----:R-:W2:Y:S01]  /*521b0*/  LDL.LU.64 R6, [R1+0x2368] ;  /* 0x0023680001067983 */ /* 0x001ea20000300a00 */
[----:B----4-:R-:W-:Y:S03]  /*521c0*/  HMMA.16816.F32 R20, R12, R8, R20 ;  /* 0x000000080c14723c */ /* 0x010fe60000001814 */
[----:B------:R-:W4:Y:S04]  /*521d0*/  LDL.LU.64 R4, [R1+0x2360] ;  /* 0x0023600001047983 */ /* 0x000f280000300a00 */
[----:B------:R-:W4:-:S15]  /*521e0*/  LDL.LU R8, [R1] ;  /* 0x0000000001087983 */ /* 0x000f1e0000300800 */
[----:B------:R-:W-:-:S01]  /*521f0*/  NOP ;  /* 0x0000000000007918 */ /* 0x000fc20000000000 */
[----:B------:R-:W-:Y:S04]  /*52200*/  STL.64 [R1+0x360], R20 ;  /* 0x0003601401007387 */ /* 0x000fe80000100a00 */
[----:B------:R0:W-:Y:S04]  /*52210*/  STL.64 [R1+0x368], R22 ;  /* 0x0003681601007387 */ /* 0x0001e80000100a00 */
[----:B------:R-:W4:Y:S04]  /*52220*/  LDL.LU R9, [R1+0x4] ;  /* 0x0000040001097983 */ /* 0x000f280000300800 */
[----:B------:R-:W4:Y:S04]  /*52230*/  LDL.LU R10, [R1+0x8] ;  /* 0x00000800010a7983 */ /* 0x000f280000300800 */
[----:B------:R-:W4:Y:S01]  /*52240*/  LDL.LU R11, [R1+0xc] ;  /* 0x00000c00010b7983 */ /* 0x000f220000300800 */
[----:B---3--:R-:W-:Y:S01]  /*52250*/  VIADD R24, R24, 0x1 ;  /* 0x0000000118187836 */ /* 0x008fe20000000000 */
[----:B------:R-:W-:Y:S01]  /*52260*/  IADD3 R25, P2, R25, UR9, RZ ;  /* 0x0000000919197c10 */ /* 0x000fe2000ff5e0ff */
[----:B--2---:R-:W-:Y:S01]  /*52270*/  HMMA.16816.F32 R16, R12, R6, R16 ;  /* 0x000000060c10723c */ /* 0x004fe20000001810 */
[----:B------:R-:W-:Y:S01]  /*52280*/  IADD3 R29, P5, R29, UR9, RZ ;  /* 0x000000091d1d7c10 */ /* 0x000fe2000ffbe0ff */
[----:B0-----:R-:W0:-:S15]  /*52290*/  LDC R22, c[0x0][0x230] ;  /* 0x00008c00ff167b82 */ /* 0x001e1e0000000800 */
[----:B------:R-:W-:-:S06]  /*522a0*/  NOP ;  /* 0x0000000000007918 */ /* 0x000fcc0000000000 */
[----:B------:R-:W-:Y:S04]  /*522b0*/  STL.64 [R1+0x330], R16 ;  /* 0x0003301001007387 */ /* 0x000fe80000100a00 */
[----:B------:R1:W-:Y:S04]  /*522c0*/  STL.64 [R1+0x338], R18 ;  /* 0x0003381201007387 */ /* 0x0003e80000100a00 */
[----:B-1----:R-:W4:Y:S04]  /*522d0*/  LDL.LU.64 R18, [R1+0x2358] ;  /* 0x0023580001127983 */ /* 0x002f280000300a00 */
[----:B------:R-:W4:Y:S02]  /*522e0*/  LDL.LU.64 R16, [R1+0x2350] ;  /* 0x0023500001107983 */ /* 0x000f240000300a00 */
[----:B----4-:R-:W-:Y:S02]  /*522f0*/  HMMA.16816.F32 R4, R12, R4, R16 ;  /* 0x000000040c04723c */ /* 0x010fe40000001810 */
[----:B------:R-:W2:Y:S04]  /*52300*/  LDL.LU.64 R18, [R1+0x2348] ;  /* 0x0023480001127983 */ /* 0x000ea80000300a00 */
[----:B------:R-:W3:-:S15]  /*52310*/  LDL.LU.64 R16, [R1+0x2340] ;  /* 0x0023400001107983 */ /* 0x000ede0000300a00 */
[----:B------:R-:W-:-:S02]  /*52320*/  NOP ;  /* 0x0000000000007918 */ /* 0x000fc40000000000 */
[----:B------:R-:W-:Y:S04]  /*52330*/  STL.64 [R1+0x3d0], R4 ;  /* 0x0003d00401007387 */ /* 0x000fe80000100a00 */
[----:B------:R1:W-:Y:S02]  /*52340*/  STL.64 [R1+0x3d8], R6 ;  /* 0x0003d80601007387 */ /* 0x0003e40000100a00 */
[----:B-1----:R-:W-:Y:S02]  /*52350*/  HMMA.16816.F32 R4, R12, R2, R8 ;  /* 0x000000020c04723c */ /* 0x002fe40000001808 */
[----:B------:R-:W-:Y:S01]  /*52360*/  STL [R1+0xbec], R24 ;  /* 0x000bec1801007387 */ /* 0x000fe20000100800 */
[----:B------:R-:W-:Y:S02]  /*52370*/  IADD3.X R0, R0, UR30, RZ, P2, !PT ;  /* 0x0000001e00007c10 */ /* 0x000fe400097fe4ff */
[----:B------:R-:W-:-:S15]  /*52380*/  IADD3 R26, P2, R26, UR9, RZ ;  /* 0x000000091a1a7c10 */ /* 0x000fde000ff5e0ff */
[----:B------:R-:W-:-:S03]  /*52390*/  NOP ;  /* 0x0000000000007918 */ /* 0x000fc60000000000 */
[----:B------:R-:W-:Y:S04]  /*523a0*/  STL.64 [R1+0x460], R4 ;  /* 0x0004600401007387 */ /* 0x000fe80000100a00 */
[----:B------:R-:W-:Y:S04]  /*523b0*/  STL.64 [R1+0x468], R6 ;  /* 0x0004680601007387 */ /* 0x000fe80000100a00 */
[----:B------:R-:W-:Y:S04]  /*523c0*/  STL [R1+0x8ac], R25 ;  /* 0x0008ac1901007387 */ /* 0x000fe80000100800 */
[----:B------:R1:W-:Y:S01]  /*523d0*/  STL [R1+0x8c4], R29 ;  /* 0x0008c41d01007387 */ /* 0x0003e20000100800 */
[----:B---3--:R-:W-:-:S02]  /*523e0*/  IADD3 R16, P3, R16, UR9, RZ ;  /* 0x0000000910107c10 */ /* 0x008fc4000ff7e0ff */
[----:B------:R-:W-:Y:S02]  /*523f0*/  IADD3 R17, P4, R17, UR9, RZ ;  /* 0x0000000911117c10 */ /* 0x000fe4000ff9e0ff */
[----:B--2---:R-:W-:Y:S02]  /*52400*/  IADD3 R18, P6, R18, UR9, RZ ;  /* 0x0000000912127c10 */ /* 0x004fe4000ffde0ff */
[----:B------:R-:W-:Y:S01]  /*52410*/  IADD3 R19, P1, R19, UR9, RZ ;  /* 0x0000000913137c10 */ /* 0x000fe2000ff3e0ff */
[----:B------:R-:W-:Y:S04]  /*52420*/  STL [R1+0x8b4], R16 ;  /* 0x0008b41001007387 */ /* 0x000fe80000100800 */
[----:B-1----:R-:W2:Y:S04]  /*52430*/  LDL.LU R29, [R1+0x8b8] ;  /* 0x0008b800011d7983 */ /* 0x002ea80000300800 */
[----:B------:R-:W-:Y:S04]  /*52440*/  STL [R1+0x8bc], R17 ;  /* 0x0008bc1101007387 */ /* 0x000fe80000100800 */
[----:B------:R-:W-:Y:S04]  /*52450*/  STL [R1+0x1304], R18 ;  /* 0x0013041201007387 */ /* 0x000fe80000100800 */
[----:B------:R-:W-:Y:S01]  /*52460*/  STL [R1+0x12fc], R19 ;  /* 0x0012fc1301007387 */ /* 0x000fe20000100800 */
[----:B------:R-:W-:-:S03]  /*52470*/  IADD3.X R28, R28, UR30, RZ, P3, !PT ;  /* 0x0000001e1c1c7c10 */ /* 0x000fc60009ffe4ff */
[----:B------:R-:W3:Y:S04]  /*52480*/  LDL.LU R12, [R1+0x12e4] ;  /* 0x0012e400010c7983 */ /* 0x000ee80000300800 */
[----:B------:R-:W-:Y:S04]  /*52490*/  STL [R1+0x8a8], R0 ;  /* 0x0008a80001007387 */ /* 0x000fe80000100800 */
[----:B------:R-:W4:Y:S04]  /*524a0*/  LDL.LU R13, [R1+0x8c0] ;  /* 0x0008c000010d7983 */ /* 0x000f280000300800 */
[----:B------:R-:W-:Y:S04]  /*524b0*/  STL [R1+0x12f4], R26 ;  /* 0x0012f41a01007387 */ /* 0x000fe80000100800 */
[----:B------:R-:W4:Y:S04]  /*524c0*/  LDL.LU R14, [R1+0x12dc] ;  /* 0x0012dc00010e7983 */ /* 0x000f280000300800 */
[----:B------:R1:W-:Y:S04]  /*524d0*/  STL [R1+0x8b0], R28 ;  /* 0x0008b01c01007387 */ /* 0x0003e80000100800 */
[----:B------:R-:W4:Y:S04]  /*524e0*/  LDL.LU R15, [R1+0x1300] ;  /* 0x00130000010f7983 */ /* 0x000f280000300800 */
[----:B------:R-:W4:Y:S04]  /*524f0*/  LDL.LU R2, [R1+0x12d4] ;  /* 0x0012d40001027983 */ /* 0x000f280000300800 */
[----:B------:R-:W4:Y:S04]  /*52500*/  LDL.LU R3, [R1+0x12f8] ;  /* 0x0012f80001037983 */ /* 0x000f280000300800 */
[----:B------:R-:W4:Y:S04]  /*52510*/  LDL.LU R4, [R1+0x12cc] ;  /* 0x0012cc0001047983 */ /* 0x000f280000300800 */
[----:B------:R-:W4:Y:S04]  /*52520*/  LDL.LU R5, [R1+0x12f0] ;  /* 0x0012f00001057983 */ /* 0x000f280000300800 */
[----:B------:R-:W4:Y:S04]  /*52530*/  LDL.LU R6, [R1+0x12c4] ;  /* 0x0012c40001067983 */ /* 0x000f280000300800 */
[----:B-1----:R-:W4:Y:S01]  /*52540*/  LDL.LU R28, [R1+0x12e8] ;  /* 0x0012e800011c7983 */ /* 0x002f220000300800 */
[----:B0-----:R-:W-:Y:S01]  /*52550*/  VIADD R22, R22, 0x7f ;  /* 0x0000007f16167836 */ /* 0x001fe20000000000 */
[----:B------:R-:W-:-:S02]  /*52560*/  IADD3 R27, P3, R27, UR9, RZ ;  /* 0x000000091b1b7c10 */ /* 0x000fc4000ff7e0ff */
[----:B------:R-:W4:Y:S04]  /*52570*/  LDL.LU R7, [R1+0x12bc] ;  /* 0x0012bc0001077983 */ /* 0x000f280000300800 */
[----:B------:R-:W4:Y:S04]  /*52580*/  LDL.LU R8, [R1+0x12e0] ;  /* 0x0012e00001087983 */ /* 0x000f280000300800 */
[----:B------:R-:W4:Y:S01]  /*52590*/  LDL.LU R9, [R1+0x12b4] ;  /* 0x0012b40001097983 */ /* 0x000f220000300800 */
[----:B------:R-:W-:-:S04]  /*525a0*/  SHF.R.S32.HI R23, RZ, 0x1f, R22 ;  /* 0x0000001fff177819 */ /* 0x000fc80000011416 */
[----:B------:R-:W-:Y:S01]  /*525b0*/  LEA.HI R23, R23, R22, RZ, 0x7 ;  /* 0x0000001617177211 */ /* 0x000fe200078f38ff */
[----:B------:R0:W-:Y:S04]  /*525c0*/  STL [R1+0x12ec], R27 ;  /* 0x0012ec1b01007387 */ /* 0x0001e80000100800 */
[----:B------:R-:W4:Y:S04]  /*525d0*/  LDL.LU R10, [R1+0x12d8] ;  /* 0x0012d800010a7983 */ /* 0x000f280000300800 */
[----:B------:R-:W4:Y:S01]  /*525e0*/  LDL.LU R11, [R1+0x12ac] ;  /* 0x0012ac00010b7983 */ /* 0x000f220000300800 */
[----:B------:R-:W-:-:S03]  /*525f0*/  SHF.R.S32.HI R23, RZ, 0x7, R23 ;  /* 0x00000007ff177819 */ /* 0x000fc60000011417 */
[----:B------:R-:W4:Y:S04]  /*52600*/  LDL.LU R20, [R1+0x12d0] ;  /* 0x0012d00001147983 */ /* 0x000f280000300800 */
[----:B------:R-:W4:Y:S04]  /*52610*/  LDL.LU R21, [R1+0x12a4] ;  /* 0x0012a40001157983 */ /* 0x000f280000300800 */
[----:B------:R-:W4:Y:S01]  /*52620*/  LDL.LU R22, [R1+0x12c8] ;  /* 0x0012c80001167983 */ /* 0x000f220000300800 */
[----:B------:R-:W-:-:S03]  /*52630*/  ISETP.NE.U32.AND P0, PT, R24, R23, PT ;  /* 0x000000171800720c */ /* 0x000fc60003f05070 */
[----:B------:R-:W4:Y:S04]  /*52640*/  LDL.LU R23, [R1+0x129c] ;  /* 0x00129c0001177983 */ /* 0x000f280000300800 */
[----:B------:R-:W4:Y:S04]  /*52650*/  LDL.LU R24, [R1+0x12c0] ;  /* 0x0012c00001187983 */ /* 0x000f280000300800 */
[----:B------:R-:W4:Y:S04]  /*52660*/  LDL.LU R25, [R1+0x1294] ;  /* 0x0012940001197983 */ /* 0x000f280000300800 */
[----:B------:R-:W4:Y:S04]  /*52670*/  LDL.LU R16, [R1+0x12b8] ;  /* 0x0012b80001107983 */ /* 0x000f280000300800 */
[----:B------:R-:W4:Y:S04]  /*52680*/  LDL.LU R17, [R1+0x128c] ;  /* 0x00128c0001117983 */ /* 0x000f280000300800 */
[----:B0-----:R-:W4:Y:S04]  /*52690*/  LDL.LU R27, [R1+0x12b0] ;  /* 0x0012b000011b7983 */ /* 0x001f280000300800 */
[----:B------:R-:W4:Y:S04]  /*526a0*/  LDL.LU R18, [R1+0x1284] ;  /* 0x0012840001127983 */ /* 0x000f280000300800 */
[----:B------:R-:W4:Y:S04]  /*526b0*/  LDL.LU R19, [R1+0x12a8] ;  /* 0x0012a80001137983 */ /* 0x000f280000300800 */
[----:B------:R-:W4:Y:S01]  /*526c0*/  LDL.LU R0, [R1+0x127c] ;  /* 0x00127c0001007983 */ /* 0x000f220000300800 */
[----:B--2---:R-:W-:-:S05]  /*526d0*/  IADD3.X R29, R29, UR30, RZ, P4, !PT ;  /* 0x0000001e1d1d7c10 */ /* 0x004fca000a7fe4ff */
[----:B------:R0:W-:Y:S04]  /*526e0*/  STL [R1+0x8b8], R29 ;  /* 0x0008b81d01007387 */ /* 0x0001e80000100800 */
[----:B------:R-:W2:Y:S01]  /*526f0*/  LDL.LU R26, [R1+0x12a0] ;  /* 0x0012a000011a7983 */ /* 0x000ea20000300800 */
[----:B---3--:R-:W-:Y:S02]  /*52700*/  IADD3 R12, P4, R12, UR9, RZ ;  /* 0x000000090c0c7c10 */ /* 0x008fe4000ff9e0ff */
[----:B----4-:R-:W-:Y:S02]  /*52710*/  IADD3.X R13, R13, UR30, RZ, P5, !PT ;  /* 0x0000001e0d0d7c10 */ /* 0x010fe4000affe4ff */
[----:B------:R-:W-:Y:S02]  /*52720*/  IADD3 R14, P5, R14, UR9, RZ ;  /* 0x000000090e0e7c10 */ /* 0x000fe4000ffbe0ff */
[----:B------:R-:W-:Y:S01]  /*52730*/  IADD3.X R15, R15, UR30, RZ, P6, !PT ;  /* 0x0000001e0f0f7c10 */ /* 0x000fe2000b7fe4ff */
[----:B0-----:R-:W3:Y:S01]  /*52740*/  LDL.LU R29, [R1+0x1274] ;  /* 0x00127400011d7983 */ /* 0x001ee20000300800 */
[----:B------:R-:W-:-:S03]  /*52750*/  IADD3 R2, P6, R2, UR9, RZ ;  /* 0x0000000902027c10 */ /* 0x000fc6000ffde0ff */
[----:B------:R-:W-:Y:S01]  /*52760*/  STL [R1+0x12e4], R12 ;  /* 0x0012e40c01007387 */ /* 0x000fe20000100800 */
[----:B------:R-:W-:-:S03]  /*52770*/  IADD3.X R3, R3, UR30, RZ, P1, !PT ;  /* 0x0000001e03037c10 */ /* 0x000fc60008ffe4ff */
[----:B------:R-:W-:Y:S01]  /*52780*/  STL [R1+0x8c0], R13 ;  /* 0x0008c00d01007387 */ /* 0x000fe20000100800 */
[----:B------:R-:W-:-:S03]  /*52790*/  IADD3 R4, P1, R4, UR9, RZ ;  /* 0x0000000904047c10 */ /* 0x000fc6000ff3e0ff */
[----:B------:R-:W-:Y:S01]  /*527a0*/  STL [R1+0x12dc], R14 ;  /* 0x0012dc0e01007387 */ /* 0x000fe20000100800 */
[----:B------:R-:W-:-:S03]  /*527b0*/  IADD3.X R28, R28, UR30, RZ, P3, !PT ;  /* 0x0000001e1c1c7c10 */ /* 0x000fc60009ffe4ff */
[----:B------:R-:W-:Y:S01]  /*527c0*/  STL [R1+0x1300], R15 ;  /* 0x0013000f01007387 */ /* 0x000fe20000100800 */
[----:B------:R-:W-:-:S03]  /*527d0*/  IADD3.X R5, R5, UR30, RZ, P2, !PT ;  /* 0x0000001e05057c10 */ /* 0x000fc600097fe4ff */
[----:B------:R-:W-:Y:S04]  /*527e0*/  STL [R1+0x12d4], R2 ;  /* 0x0012d40201007387 */ /* 0x000fe80000100800 */
[----:B------:R-:W-:Y:S04]  /*527f0*/  STL [R1+0x12f8], R3 ;  /* 0x0012f80301007387 */ /* 0x000fe80000100800 */
[----:B------:R-:W-:Y:S04]  /*52800*/  STL [R1+0x12cc], R4 ;  /* 0x0012cc0401007387 */ /* 0x000fe80000100800 */
[----:B------:R0:W-:Y:S04]  /*52810*/  STL [R1+0x12e8], R28 ;  /* 0x0012e81c01007387 */ /* 0x0001e80000100800 */
[----:B------:R-:W-:Y:S04]  /*52820*/  STL [R1+0x12f0], R5 ;  /* 0x0012f00501007387 */ /* 0x000fe80000100800 */
[----:B0-----:R-:W4:Y:S01]  /*52830*/  LDL.LU R28, [R1+0x1298] ;  /* 0x00129800011c7983 */ /* 0x001f220000300800 */
[----:B------:R-:W-:-:S02]  /*52840*/  IADD3 R6, P2, R6, UR9, RZ ;  /* 0x0000000906067c10 */ /* 0x000fc4000ff5e0ff */
[----:B------:R-:W-:Y:S02]  /*52850*/  IADD3 R7, P3, R7, UR9, RZ ;  /* 0x0000000907077c10 */ /* 0x000fe4000ff7e0ff */
[----:B------:R-:W-:Y:S02]  /*52860*/  IADD3.X R8, R8, UR30, RZ, P4, !PT ;  /* 0x0000001e08087c10 */ /* 0x000fe4000a7fe4ff */
[----:B------:R-:W-:Y:S02]  /*52870*/  IADD3 R9, P4, R9, UR9, RZ ;  /* 0x0000000909097c10 */ /* 0x000fe4000ff9e0ff */
[----:B------:R-:W-:Y:S01]  /*52880*/  IADD3.X R10, R10, UR30, RZ, P5, !PT ;  /* 0x0000001e0a0a7c10 */ /* 0x000fe2000affe4ff */
[----:B------:R-:W-:Y:S01]  /*52890*/  STL [R1+0x12c4], R6 ;  /* 0x0012c40601007387 */ /* 0x000fe20000100800 */
        /* <DEDUP_REMOVED lines=26> */
[----:B------:R-:W-:Y:S01]  /*52a40*/  IADD3 R0, P5, R0, UR9, RZ ;  /* 0x0000000900007c10 */ /* 0x000fe2000ffbe0ff */
[----:B------:R-:W-:Y:S04]  /*52a50*/  STL [R1+0x128c], R17 ;  /* 0x00128c1101007387 */ /* 0x000fe80000100800 */
[----:B------:R-:W-:Y:S04]  /*52a60*/  STL [R1+0x1284], R18 ;  /* 0x0012841201007387 */ /* 0x000fe80000100800 */
[----:B------:R-:W-:Y:S04]  /*52a70*/  STL [R1+0x12a8], R19 ;  /* 0x0012a81301007387 */ /* 0x000fe80000100800 */
[----:B------:R-:W4:Y:S04]  /*52a80*/  LDL.LU R12, [R1+0x1290] ;  /* 0x00129000010c7983 */ /* 0x000f280000300800 */
[----:B------:R-:W-:Y:S04]  /*52a90*/  STL [R1+0x127c], R0 ;  /* 0x00127c0001007387 */ /* 0x000fe80000100800 */
[----:B------:R-:W4:Y:S01]  /*52aa0*/  LDL.LU R13, [R1+0x1264] ;  /* 0x00126400010d7983 */ /* 0x000f220000300800 */
[----:B--2---:R-:W-:-:S05]  /*52ab0*/  IADD3.X R26, R26, UR30, RZ, P6, !PT ;  /* 0x0000001e1a1a7c10 */ /* 0x004fca000b7fe4ff */
[----:B------:R-:W-:Y:S04]  /*52ac0*/  STL [R1+0x12a0], R26 ;  /* 0x0012a01a01007387 */ /* 0x000fe80000100800 */
[----:B------:R-:W2:Y:S01]  /*52ad0*/  LDL.LU R14, [R1+0x1288] ;  /* 0x00128800010e7983 */ /* 0x000ea20000300800 */
[----:B---3--:R-:W-:-:S05]  /*52ae0*/  IADD3 R29, P6, R29, UR9, RZ ;  /* 0x000000091d1d7c10 */ /* 0x008fca000ffde0ff */
[----:B------:R0:W-:Y:S04]  /*52af0*/  STL [R1+0x1274], R29 ;  /* 0x0012741d01007387 */ /* 0x0001e80000100800 */
[----:B------:R-:W3:Y:S04]  /*52b00*/  LDL.LU R15, [R1+0x125c] ;  /* 0x00125c00010f7983 */ /* 0x000ee80000300800 */
[----:B------:R-:W3:Y:S04]  /*52b10*/  LDL.LU R2, [R1+0x1280] ;  /* 0x0012800001027983 */ /* 0x000ee80000300800 */
[----:B------:R-:W3:Y:S04]  /*52b20*/  LDL.LU R3, [R1+0x1254] ;  /* 0x0012540001037983 */ /* 0x000ee80000300800 */
[----:B------:R-:W3:Y:S04]  /*52b30*/  LDL.LU R4, [R1+0x1278] ;  /* 0x0012780001047983 */ /* 0x000ee80000300800 */
[----:B------:R-:W3:Y:S04]  /*52b40*/  LDL.LU R5, [R1+0x124c] ;  /* 0x00124c0001057983 */ /* 0x000ee80000300800 */
[----:B------:R-:W3:Y:S04]  /*52b50*/  LDL.LU R6, [R1+0x1270] ;  /* 0x0012700001067983 */ /* 0x000ee80000300800 */
[----:B0-----:R-:W3:Y:S04]  /*52b60*/  LDL.LU R29, [R1+0x1244] ;  /* 0x00124400011d7983 */ /* 0x001ee80000300800 */
[----:B------:R-:W3:Y:S04]  /*52b70*/  LDL.LU R7, [R1+0x1268] ;  /* 0x0012680001077983 */ /* 0x000ee80000300800 */
[----:B------:R-:W3:Y:S04]  /*52b80*/  LDL.LU R8, [R1+0x123c] ;  /* 0x00123c0001087983 */ /* 0x000ee80000300800 */
[----:B------:R-:W3:Y:S01]  /*52b90*/  LDL.LU R9, [R1+0x1260] ;  /* 0x0012600001097983 */ /* 0x000ee20000300800 */
[----:B----4-:R-:W-:-:S05]  /*52ba0*/  IADD3.X R28, R28, UR30, RZ, P1, !PT ;  /* 0x0000001e1c1c7c10 */ /* 0x010fca0008ffe4ff */
[----:B------:R0:W-:Y:S04]  /*52bb0*/  STL [R1+0x1298], R28 ;  /* 0x0012981c01007387 */ /* 0x0001e80000100800 */
        /* <DEDUP_REMOVED lines=14> */
[----:B------:R-:W-:-:S05]  /*52ca0*/  IADD3 R27, P1, R27, UR9, RZ ;  /* 0x000000091b1b7c10 */ /* 0x000fca000ff3e0ff */
[----:B------:R0:W-:Y:S04]  /*52cb0*/  STL [R1+0x126c], R27 ;  /* 0x00126c1b01007387 */ /* 0x0001e80000100800 */
[----:B------:R-:W4:Y:S04]  /*52cc0*/  LDL.LU R26, [R1+0x11fc] ;  /* 0x0011fc00011a7983 */ /* 0x000f280000300800 */
[----:B0-----:R-:W4:Y:S01]  /*52cd0*/  LDL.LU R27, [R1+0x1220] ;  /* 0x00122000011b7983 */ /* 0x001f220000300800 */
[----:B------:R-:W-:Y:S02]  /*52ce0*/  IADD3.X R12, R12, UR30, RZ, P2, !PT ;  /* 0x0000001e0c0c7c10 */ /* 0x000fe400097fe4ff */
[----:B------:R-:W-:-:S03]  /*52cf0*/  IADD3 R13, P2, R13, UR9, RZ ;  /* 0x000000090d0d7c10 */ /* 0x000fc6000ff5e0ff */
[----:B------:R-:W-:Y:S04]  /*52d00*/  STL [R1+0x1290], R12 ;  /* 0x0012900c01007387 */ /* 0x000fe80000100800 */
[----:B------:R-:W-:Y:S01]  /*52d10*/  STL [R1+0x1264], R13 ;  /* 0x0012640d01007387 */ /* 0x000fe20000100800 */
[----:B--2---:R-:W-:-:S05]  /*52d20*/  IADD3.X R14, R14, UR30, RZ, P3, !PT ;  /* 0x0000001e0e0e7c10 */ /* 0x004fca0009ffe4ff */
[----:B------:R-:W-:Y:S01]  /*52d30*/  STL [R1+0x1288], R14 ;  /* 0x0012880e01007387 */ /* 0x000fe20000100800 */
[----:B---3--:R-:W-:Y:S02]  /*52d40*/  IADD3 R15, P3, R15, UR9, RZ ;  /* 0x000000090f0f7c10 */ /* 0x008fe4000ff7e0ff */
[----:B------:R-:W-:Y:S02]  /*52d50*/  IADD3.X R2, R2, UR30, RZ, P4, !PT ;  /* 0x0000001e02027c10 */ /* 0x000fe4000a7fe4ff */
[----:B------:R-:W-:Y:S02]  /*52d60*/  IADD3 R3, P4, R3, UR9, RZ ;  /* 0x0000000903037c10 */ /* 0x000fe4000ff9e0ff */
[----:B------:R-:W-:Y:S02]  /*52d70*/  IADD3.X R4, R4, UR30, RZ, P5, !PT ;  /* 0x0000001e04047c10 */ /* 0x000fe4000affe4ff */
[----:B------:R-:W-:Y:S01]  /*52d80*/  IADD3.X R6, R6, UR30, RZ, P6, !PT ;  /* 0x0000001e06067c10 */ /* 0x000fe2000b7fe4ff */
[----:B------:R-:W-:Y:S01]  /*52d90*/  STL [R1+0x125c], R15 ;  /* 0x00125c0f01007387 */ /* 0x000fe20000100800 */
[----:B------:R-:W-:-:S02]  /*52da0*/  IADD3 R5, P5, R5, UR9, RZ ;  /* 0x0000000905057c10 */ /* 0x000fc4000ffbe0ff */
[----:B------:R-:W-:Y:S01]  /*52db0*/  IADD3 R29, P6, R29, UR9, RZ ;  /* 0x000000091d1d7c10 */ /* 0x000fe2000ffde0ff */
[----:B------:R-:W-:Y:S04]  /*52dc0*/  STL [R1+0x1280], R2 ;  /* 0x0012800201007387 */ /* 0x000fe80000100800 */
[----:B------:R-:W-:Y:S04]  /*52dd0*/  STL [R1+0x1254], R3 ;  /* 0x0012540301007387 */ /* 0x000fe80000100800 */
[----:B------:R-:W-:Y:S04]  /*52de0*/  STL [R1+0x1278], R4 ;  /* 0x0012780401007387 */ /* 0x000fe80000100800 */
[----:B------:R0:W-:Y:S04]  /*52df0*/  STL [R1+0x1244], R29 ;  /* 0x0012441d01007387 */ /* 0x0001e80000100800 */
[----:B------:R-:W-:Y:S01]  /*52e00*/  STL [R1+0x124c], R5 ;  /* 0x00124c0501007387 */ /* 0x000fe20000100800 */
[----:B------:R-:W-:-:S02]  /*52e10*/  IADD3.X R7, R7, UR30, RZ, P1, !PT ;  /* 0x0000001e07077c10 */ /* 0x000fc40008ffe4ff */
[----:B------:R-:W-:Y:S02]  /*52e20*/  IADD3 R8, P1, R8, UR9, RZ ;  /* 0x0000000908087c10 */ /* 0x000fe4000ff3e0ff */
[----:B------:R-:W-:Y:S01]  /*52e30*/  IADD3.X R9, R9, UR30, RZ, P2, !PT ;  /* 0x0000001e09097c10 */ /* 0x000fe200097fe4ff */
[----:B0-----:R-:W2:Y:S01]  /*52e40*/  LDL.LU R29, [R1+0x11f4] ;  /* 0x0011f400011d7983 */ /* 0x001ea20000300800 */
[----:B----4-:R-:W-:-:S03]  /*52e50*/  IADD3 R10, P2, R10, UR9, RZ ;  /* 0x000000090a0a7c10 */ /* 0x010fc6000ff5e0ff */
        /* <DEDUP_REMOVED lines=13> */
[----:B------:R-:W-:Y:S02]  /*52f30*/  IADD3.X R25, R25, UR30, RZ, P6, !PT ;  /* 0x0000001e19197c10 */ /* 0x000fe4000b7fe4ff */
[----:B------:R-:W-:Y:S01]  /*52f40*/  IADD3.X R17, R17, UR30, RZ, P1, !PT ;  /* 0x0000001e11117c10 */ /* 0x000fe20008ffe4ff */
[----:B------:R-:W-:Y:S01]  /*52f50*/  STL [R1+0x1250], R21 ;  /* 0x0012501501007387 */ /* 0x000fe20000100800 */
[----:B------:R-:W-:-:S03]  /*52f60*/  IADD3 R28, P1, R28, UR9, RZ ;  /* 0x000000091c1c7c10 */ /* 0x000fc6000ff3e0ff */
[----:B------:R-:W-:Y:S01]  /*52f70*/  STL [R1+0x1224], R22 ;  /* 0x0012241601007387 */ /* 0x000fe20000100800 */
[----:B------:R-:W-:-:S03]  /*52f80*/  IADD3 R16, P6, R16, UR9, RZ ;  /* 0x0000000910107c10 */ /* 0x000fc6000ffde0ff */
[----:B------:R-:W-:Y:S04]  /*52f90*/  STL [R1+0x1248], R23 ;  /* 0x0012481701007387 */ /* 0x000fe80000100800 */
[----:B------:R-:W-:Y:S04]  /*52fa0*/  STL [R1+0x121c], R24 ;  /* 0x00121c1801007387 */ /* 0x000fe80000100800 */
[----:B------:R-:W-:Y:S04]  /*52fb0*/  STL [R1+0x1240], R25 ;  /* 0x0012401901007387 */ /* 0x000fe80000100800 */
[----:B------:R0:W-:Y:S04]  /*52fc0*/  STL [R1+0x120c], R28 ;  /* 0x00120c1c01007387 */ /* 0x0001e80000100800 */
[----:B------:R-:W-:Y:S04]  /*52fd0*/  STL [R1+0x1214], R16 ;  /* 0x0012141001007387 */ /* 0x000fe80000100800 */
[----:B0-----:R-:W3:Y:S01]  /*52fe0*/  LDL.LU R28, [R1+0x1218] ;  /* 0x00121800011c7983 */ /* 0x001ee20000300800 */
[----:B------:R-:W-:-:S02]  /*52ff0*/  IADD3.X R18, R18, UR30, RZ, P2, !PT ;  /* 0x0000001e12127c10 */ /* 0x000fc400097fe4ff */
[----:B------:R-:W-:Y:S02]  /*53000*/  IADD3 R19, P2, R19, UR9, RZ ;  /* 0x0000000913137c10 */ /* 0x000fe4000ff5e0ff */
[----:B------:R-:W-:Y:S01]  /*53010*/  IADD3.X R0, R0, UR30, RZ, P3, !PT ;  /* 0x0000001e00007c10 */ /* 0x000fe20009ffe4ff */
[----:B------:R-:W-:Y:S01]  /*53020*/  STL [R1+0x1238], R17 ;  /* 0x0012381101007387 */ /* 0x000fe20000100800 */
[----:B------:R-:W-:-:S03]  /*53030*/  IADD3 R26, P3, R26, UR9, RZ ;  /* 0x000000091a1a7c10 */ /* 0x000fc6000ff7e0ff */
[----:B------:R-:W-:Y:S04]  /*53040*/  STL [R1+0x1230], R18 ;  /* 0x0012301201007387 */ /* 0x000fe80000100800 */
[----:B------:R-:W-:Y:S04]  /*53050*/  STL [R1+0x1204], R19 ;  /* 0x0012041301007387 */ /* 0x000fe80000100800 */
[----:B------:R-:W4:Y:S04]  /*53060*/  LDL.LU R12, [R1+0x11ec] ;  /* 0x0011ec00010c7983 */ /* 0x000f280000300800 */
[----:B------:R-:W-:Y:S04]  /*53070*/  STL [R1+0x1228], R0 ;  /* 0x0012280001007387 */ /* 0x000fe80000100800 */
[----:B------:R-:W4:Y:S01]  /*53080*/  LDL.LU R13, [R1+0x1210] ;  /* 0x00121000010d7983 */ /* 0x000f220000300800 */
[----:B------:R-:W-:-:S03]  /*53090*/  IADD3.X R27, R27, UR30, RZ, P4, !PT ;  /* 0x0000001e1b1b7c10 */ /* 0x000fc6000a7fe4ff */
        /* <DEDUP_REMOVED lines=13> */
[----:B--2---:R-:W-:-:S05]  /*53170*/  IADD3 R29, P4, R29, UR9, RZ ;  /* 0x000000091d1d7c10 */ /* 0x004fca000ff9e0ff */
[----:B------:R0:W-:Y:S04]  /*53180*/  STL [R1+0x11f4], R29 ;  /* 0x0011f41d01007387 */ /* 0x0001e80000100800 */
        /* <DEDUP_REMOVED lines=10> */
[----:B0-----:R-:W2:Y:S04]  /*53230*/  LDL.LU R29, [R1+0x11b8] ;  /* 0x0011b800011d7983 */ /* 0x001ea80000300800 */
[----:B------:R-:W2:Y:S04]  /*53240*/  LDL.LU R18, [R1+0x118c] ;  /* 0x00118c0001127983 */ /* 0x000ea80000300800 */
[----:B------:R-:W2:Y:S04]  /*53250*/  LDL.LU R19, [R1+0x11b0] ;  /* 0x0011b00001137983 */ /* 0x000ea80000300800 */
[----:B------:R-:W2:Y:S01]  /*53260*/  LDL.LU R0, [R1+0x1184] ;  /* 0x0011840001007983 */ /* 0x000ea20000300800 */
[----:B---3--:R-:W-:-:S05]  /*53270*/  IADD3.X R28, R28, UR30, RZ, P5, !PT ;  /* 0x0000001e1c1c7c10 */ /* 0x008fca000affe4ff */
[----:B------:R0:W-:Y:S04]  /*53280*/  STL [R1+0x1218], R28 ;  /* 0x0012181c01007387 */ /* 0x0001e80000100800 */
[----:B------:R-:W3:Y:S04]  /*53290*/  LDL.LU R26, [R1+0x11a8] ;  /* 0x0011a800011a7983 */ /* 0x000ee80000300800 */
[----:B0-----:R-:W3:Y:S01]  /*532a0*/  LDL.LU R28, [R1+0x117c] ;  /* 0x00117c00011c7983 */ /* 0x001ee20000300800 */
[----:B----4-:R-:W-:Y:S02]  /*532b0*/  IADD3 R12, P5, R12, UR9, RZ ;  /* 0x000000090c0c7c10 */ /* 0x010fe4000ffbe0ff */
[----:B------:R-:W-:-:S02]  /*532c0*/  IADD3.X R13, R13, UR30, RZ, P6, !PT ;  /* 0x0000001e0d0d7c10 */ /* 0x000fc4000b7fe4ff */
[----:B------:R-:W-:Y:S02]  /*532d0*/  IADD3 R14, P6, R14, UR9, RZ ;  /* 0x000000090e0e7c10 */ /* 0x000fe4000ffde0ff */
[----:B------:R-:W-:Y:S02]  /*532e0*/  IADD3.X R15, R15, UR30, RZ, P1, !PT ;  /* 0x0000001e0f0f7c10 */ /* 0x000fe40008ffe4ff */
[----:B------:R-:W-:Y:S01]  /*532f0*/  IADD3 R2, P1, R2, UR9, RZ ;  /* 0x0000000902027c10 */ /* 0x000fe2000ff3e0ff */
        /* <DEDUP_REMOVED lines=21> */
[----:B------:R-:W-:Y:S01]  /*53450*/  STL [R1+0x11bc], R9 ;  /* 0x0011bc0901007387 */ /* 0x000fe20000100800 */
[----:B--2---:R-:W-:-:S02]  /*53460*/  IADD3.X R10, R10, UR30, RZ, P6, !PT ;  /* 0x0000001e0a0a7c10 */ /* 0x004fc4000b7fe4ff */
        /* <DEDUP_REMOVED lines=14> */
[----:B------:R-:W-:Y:S01]  /*53550*/  STL [R1+0x11a4], R23 ;  /* 0x0011a41701007387 */ /* 0x000fe20000100800 */
[----:B------:R-:W-:-:S03]  /*53560*/  IADD3 R17, P4, R17, UR9, RZ ;  /* 0x0000000911117c10 */ /* 0x000fc6000ff9e0ff */
[----:B------:R-:W-:Y:S04]  /*53570*/  STL [R1+0x11c8], R24 ;  /* 0x0011c81801007387 */ /* 0x000fe80000100800 */
[----:B------:R-:W-:Y:S01]  /*53580*/  STL [R1+0x119c], R25 ;  /* 0x00119c1901007387 */ /* 0x000fe20000100800 */
[----:B------:R-:W-:-:S03]  /*53590*/  IADD3 R18, P5, R18, UR9, RZ ;  /* 0x0000000912127c10 */ /* 0x000fc6000ffbe0ff */
[----:B------:R0:W-:Y:S01]  /*535a0*/  STL [R1+0x11b8], R29 ;  /* 0x0011b81d01007387 */ /* 0x0001e20000100800 */
[----:B------:R-:W-:-:S03]  /*535b0*/  IADD3.X R19, R19, UR30, RZ, P6, !PT ;  /* 0x0000001e13137c10 */ /* 0x000fc6000b7fe4ff */
[----:B------:R-:W-:Y:S01]  /*535c0*/  STL [R1+0x11c0], R16 ;  /* 0x0011c01001007387 */ /* 0x000fe20000100800 */
[----:B------:R-:W-:-:S03]  /*535d0*/  IADD3 R0, P6, R0, UR9, RZ ;  /* 0x0000000900007c10 */ /* 0x000fc6000ffde0ff */
[----:B0-----:R-:W2:Y:S04]  /*535e0*/  LDL.LU R29, [R1+0x1174] ;  /* 0x00117400011d7983 */ /* 0x001ea80000300800 */
[----:B------:R-:W-:Y:S04]  /*535f0*/  STL [R1+0x1194], R17 ;  /* 0x0011941101007387 */ /* 0x000fe80000100800 */
[----:B------:R-:W-:Y:S04]  /*53600*/  STL [R1+0x118c], R18 ;  /* 0x00118c1201007387 */ /* 0x000fe80000100800 */
[----:B------:R-:W-:Y:S01]  /*53610*/  STL [R1+0x11b0], R19 ;  /* 0x0011b01301007387 */ /* 0x000fe20000100800 */
[----:B---3--:R-:W-:-:S03]  /*53620*/  IADD3.X R26, R26, UR30, RZ, P1, !PT ;  /* 0x0000001e1a1a7c10 */ /* 0x008fc60008ffe4ff */
[----:B------:R-:W3:Y:S04]  /*53630*/  LDL.LU R12, [R1+0x1198] ;  /* 0x00119800010c7983 */ /* 0x000ee80000300800 */
[----:B------:R-:W-:Y:S04]  /*53640*/  STL [R1+0x1184], R0 ;  /* 0x0011840001007387 */ /* 0x000fe80000100800 */
[----:B------:R-:W3:Y:S04]  /*53650*/  LDL.LU R13, [R1+0x116c] ;  /* 0x00116c00010d7983 */ /* 0x000ee80000300800 */
[----:B------:R-:W-:Y:S04]  /*53660*/  STL [R1+0x11a8], R26 ;  /* 0x0011a81a01007387 */ /* 0x000fe80000100800 */
[----:B------:R-:W3:Y:S01]  /*53670*/  LDL.LU R14, [R1+0x1190] ;  /* 0x00119000010e7983 */ /* 0x000ee20000300800 */
[----:B------:R-:W-:-:S05]  /*53680*/  IADD3 R28, P1, R28, UR9, RZ ;  /* 0x000000091c1c7c10 */ /* 0x000fca000ff3e0ff */
        /* <DEDUP_REMOVED lines=29> */
[----:B------:R-:W2:Y:S01]  /*53860*/  LDL.LU R26, [R1+0x1104] ;  /* 0x00110400011a7983 */ /* 0x000ea20000300800 */
[----:B---3--:R-:W-:Y:S02]  /*53870*/  IADD3.X R12, R12, UR30, RZ, P3, !PT ;  /* 0x0000001e0c0c7c10 */ /* 0x008fe40009ffe4ff */
[----:B------:R-:W-:Y:S02]  /*53880*/  IADD3 R13, P3, R13, UR9, RZ ;  /* 0x000000090d0d7c10 */ /* 0x000fe4000ff7e0ff */
[----:B------:R-:W-:Y:S01]  /*53890*/  IADD3.X R14, R14, UR30, RZ, P4, !PT ;  /* 0x0000001e0e0e7c10 */ /* 0x000fe2000a7fe4ff */
[----:B0-----:R-:W3:Y:S04]  /*538a0*/  LDL.LU R29, [R1+0x1128] ;  /* 0x00112800011d7983 */ /* 0x001ee80000300800 */
[----:B------:R-:W-:Y:S01]  /*538b0*/  STL [R1+0x1198], R12 ;  /* 0x0011980c01007387 */ /* 0x000fe20000100800 */
[----:B------:R-:W-:-:S02]  /*538c0*/  IADD3 R15, P4, R15, UR9, RZ ;  /* 0x000000090f0f7c10 */ /* 0x000fc4000ff9e0ff */
[----:B------:R-:W-:Y:S02]  /*538d0*/  IADD3.X R2, R2, UR30, RZ, P5, !PT ;  /* 0x0000001e02027c10 */ /* 0x000fe4000affe4ff */
[----:B------:R-:W-:Y:S01]  /*538e0*/  IADD3 R3, P5, R3, UR9, RZ ;  /* 0x0000000903037c10 */ /* 0x000fe2000ffbe0ff */
[----:B------:R-:W-:Y:S01]  /*538f0*/  STL [R1+0x116c], R13 ;  /* 0x00116c0d01007387 */ /* 0x000fe20000100800 */
[----:B------:R-:W-:Y:S02]  /*53900*/  IADD3.X R4, R4, UR30, RZ, P6, !PT ;  /* 0x0000001e04047c10 */ /* 0x000fe4000b7fe4ff */
[----:B------:R-:W-:Y:S01]  /*53910*/  IADD3.X R6, R6, UR30, RZ, P1, !PT ;  /* 0x0000001e06067c10 */ /* 0x000fe20008ffe4ff */
[----:B------:R-:W-:Y:S04]  /*53920*/  STL [R1+0x1190], R14 ;  /* 0x0011900e01007387 */ /* 0x000fe80000100800 */
[----:B------:R-:W-:Y:S01]  /*53930*/  STL [R1+0x1164], R15 ;  /* 0x0011640f01007387 */ /* 0x000fe20000100800 */
[----:B------:R-:W-:-:S02]  /*53940*/  IADD3 R5, P6, R5, UR9, RZ ;  /* 0x0000000905057c10 */ /* 0x000fc4000ffde0ff */
[----:B------:R-:W-:Y:S01]  /*53950*/  IADD3 R28, P1, R28, UR9, RZ ;  /* 0x000000091c1c7c10 */ /* 0x000fe2000ff3e0ff */
        /* <DEDUP_REMOVED lines=8> */
[----:B------:R-:W-:Y:S02]  /*539e0*/  IADD3.X R9, R9, UR30, RZ, P3, !PT ;  /* 0x0000001e09097c10 */ /* 0x000fe40009ffe4ff */
[----:B----4-:R-:W-:Y:S01]  /*539f0*/  IADD3 R10, P3, R10, UR9, RZ ;  /* 0x000000090a0a7c10 */ /* 0x010fe2000ff7e0ff */
        /* <DEDUP_REMOVED lines=24> */
[----:B0-----:R-:W4:Y:S01]  /*53b80*/  LDL.LU R27, [R1+0x1120] ;  /* 0x00112000011b7983 */ /* 0x001f220000300800 */
[----:B------:R-:W-:-:S02]  /*53b90*/  IADD3.X R18, R18, UR30, RZ, P3, !PT ;  /* 0x0000001e12127c10 */ /* 0x000fc40009ffe4ff */
[----:B------:R-:W-:Y:S02]  /*53ba0*/  IADD3 R19, P3, R19, UR9, RZ ;  /* 0x0000000913137c10 */ /* 0x000fe4000ff7e0ff */
[----:B------:R-:W-:Y:S01]  /*53bb0*/  IADD3.X R0, R0, UR30, RZ, P4, !PT ;  /* 0x0000001e00007c10 */ /* 0x000fe2000a7fe4ff */
[----:B------:R-:W-:Y:S04]  /*53bc0*/  STL [R1+0x1140], R17 ;  /* 0x0011401101007387 */ /* 0x000fe80000100800 */
[----:B------:R-:W-:Y:S04]  /*53bd0*/  STL [R1+0x1138], R18 ;  /* 0x0011381201007387 */ /* 0x000fe80000100800 */
[----:B------:R-:W-:Y:S04]  /*53be0*/  STL [R1+0x110c], R19 ;  /* 0x00110c1301007387 */ /* 0x000fe80000100800 */
[----:B------:R-:W4:Y:S04]  /*53bf0*/  LDL.LU R12, [R1+0x10f4] ;  /* 0x0010f400010c7983 */ /* 0x000f280000300800 */
[----:B------:R-:W-:Y:S04]  /*53c00*/  STL [R1+0x1130], R0 ;  /* 0x0011300001007387 */ /* 0x000fe80000100800 */
[----:B------:R-:W4:Y:S01]  /*53c10*/  LDL.LU R13, [R1+0x1118] ;  /* 0x00111800010d7983 */ /* 0x000f220000300800 */
[----:B--2---:R-:W-:-:S05]  /*53c20*/  IADD3 R26, P4, R26, UR9, RZ ;  /* 0x000000091a1a7c10 */ /* 0x004fca000ff9e0ff */
[----:B------:R-:W-:Y:S04]  /*53c30*/  STL [R1+0x1104], R26 ;  /* 0x0011041a01007387 */ /* 0x000fe80000100800 */
[----:B------:R-:W2:Y:S01]  /*53c40*/  LDL.LU R14, [R1+0x10ec] ;  /* 0x0010ec00010e7983 */ /* 0x000ea20000300800 */
[----:B---3--:R-:W-:-:S05]  /*53c50*/  IADD3.X R29, R29, UR30, RZ, P5, !PT ;  /* 0x0000001e1d1d7c10 */ /* 0x008fca000affe4ff */
        /* <DEDUP_REMOVED lines=30> */
[----:B0-----:R-:W4:Y:S01]  /*53e40*/  LDL.LU R27, [R1+0x1084] ;  /* 0x00108400011b7983 */ /* 0x001f220000300800 */
[----:B------:R-:W-:Y:S02]  /*53e50*/  IADD3 R12, P6, R12, UR9, RZ ;  /* 0x000000090c0c7c10 */ /* 0x000fe4000ffde0ff */
[----:B------:R-:W-:-:S03]  /*53e60*/  IADD3.X R13, R13, UR30, RZ, P1, !PT ;  /* 0x0000001e0d0d7c10 */ /* 0x000fc60008ffe4ff */
[----:B------:R-:W-:Y:S04]  /*53e70*/  STL [R1+0x10f4], R12 ;  /* 0x0010f40c01007387 */ /* 0x000fe80000100800 */
[----:B------:R-:W-:Y:S01]  /*53e80*/  STL [R1+0x1118], R13 ;  /* 0x0011180d01007387 */ /* 0x000fe20000100800 */
[----:B--2---:R-:W-:-:S05]  /*53e90*/  IADD3 R14, P1, R14, UR9, RZ ;  /* 0x000000090e0e7c10 */ /* 0x004fca000ff3e0ff */
[----:B------:R-:W-:Y:S01]  /*53ea0*/  STL [R1+0x10ec], R14 ;  /* 0x0010ec0e01007387 */ /* 0x000fe20000100800 */
[----:B---3--:R-:W-:Y:S02]  /*53eb0*/  IADD3.X R15, R15, UR30, RZ, P2, !PT ;  /* 0x0000001e0f0f7c10 */ /* 0x008fe400097fe4ff */
[----:B------:R-:W-:Y:S02]  /*53ec0*/  IADD3 R2, P2, R2, UR9, RZ ;  /* 0x0000000902027c10 */ /* 0x000fe4000ff5e0ff */
[----:B------:R-:W-:Y:S02]  /*53ed0*/  IADD3.X R3, R3, UR30, RZ, P3, !PT ;  /* 0x0000001e03037c10 */ /* 0x000fe40009ffe4ff */
[----:B------:R-:W-:Y:S02]  /*53ee0*/  IADD3 R4, P3, R4, UR9, RZ ;  /* 0x0000000904047c10 */ /* 0x000fe4000ff7e0ff */
[----:B------:R-:W-:Y:S01]  /*53ef0*/  IADD3.X R5, R5, UR30, RZ, P4, !PT ;  /* 0x0000001e05057c10 */ /* 0x000fe2000a7fe4ff */
[----:B------:R-:W-:Y:S04]  /*53f00*/  STL [R1+0x1110], R15 ;  /* 0x0011100f01007387 */ /* 0x000fe80000100800 */
[----:B------:R-:W-:Y:S01]  /*53f10*/  STL [R1+0x10e4], R2 ;  /* 0x0010e40201007387 */ /* 0x000fe20000100800 */
[----:B------:R-:W-:-:S03]  /*53f20*/  IADD3.X R29, R29, UR30, RZ, P5, !PT ;  /* 0x0000001e1d1d7c10 */ /* 0x000fc6000affe4ff */
[----:B------:R-:W-:Y:S04]  /*53f30*/  STL [R1+0x1108], R3 ;  /* 0x0011080301007387 */ /* 0x000fe80000100800 */
[----:B------:R-:W-:Y:S01]  /*53f40*/  STL [R1+0x10dc], R4 ;  /* 0x0010dc0401007387 */ /* 0x000fe20000100800 */
[----:B------:R-:W-:-:S03]  /*53f50*/  IADD3 R6, P4, R6, UR9, RZ ;  /* 0x0000000906067c10 */ /* 0x000fc6000ff9e0ff */
[----:B------:R0:W-:Y:S04]  /*53f60*/  STL [R1+0x10f8], R29 ;  /* 0x0010f81d01007387 */ /* 0x0001e80000100800 */
[----:B------:R-:W-:Y:S01]  /*53f70*/  STL [R1+0x1100], R5 ;  /* 0x0011000501007387 */ /* 0x000fe20000100800 */
[----:B------:R-:W-:Y:S02]  /*53f80*/  IADD3 R7, P5, R7, UR9, RZ ;  /* 0x0000000907077c10 */ /* 0x000fe4000ffbe0ff */
[----:B------:R-:W-:Y:S02]  /*53f90*/  IADD3.X R8, R8, UR30, RZ, P6, !PT ;  /* 0x0000001e08087c10 */ /* 0x000fe4000b7fe4ff */
[----:B------:R-:W-:Y:S01]  /*53fa0*/  IADD3 R9, P6, R9, UR9, RZ ;  /* 0x0000000909097c10 */ /* 0x000fe2000ffde0ff */
[----:B0-----:R-:W2:Y:S04]  /*53fb0*/  LDL.LU R29, [R1+0x10a8] ;  /* 0x0010a800011d7983 */ /* 0x001ea80000300800 */
[----:B------:R-:W-:Y:S01]  /*53fc0*/  STL [R1+0x10d4], R6 ;  /* 0x0010d40601007387 */ /* 0x000fe20000100800 */
[----:B------:R-:W-:-:S02]  /*53fd0*/  IADD3.X R10, R10, UR30, RZ, P1, !PT ;  /* 0x0000001e0a0a7c10 */ /* 0x000fc40008ffe4ff */
        /* <DEDUP_REMOVED lines=22> */
[----:B0-----:R-:W3:Y:S01]  /*54140*/  LDL.LU R28, [R1+0x107c] ;  /* 0x00107c00011c7983 */ /* 0x001ee20000300800 */
[----:B------:R-:W-:-:S02]  /*54150*/  IADD3 R17, P5, R17, UR9, RZ ;  /* 0x0000000911117c10 */ /* 0x000fc4000ffbe0ff */
[----:B------:R-:W-:Y:S02]  /*54160*/  IADD3 R18, P6, R18, UR9, RZ ;  /* 0x0000000912127c10 */ /* 0x000fe4000ffde0ff */
[----:B------:R-:W-:Y:S02]  /*54170*/  IADD3.X R19, R19, UR30, RZ, P1, !PT ;  /* 0x0000001e13137c10 */ /* 0x000fe40008ffe4ff */
[----:B------:R-:W-:Y:S01]  /*54180*/  IADD3 R0, P1, R0, UR9, RZ ;  /* 0x0000000900007c10 */ /* 0x000fe2000ff3e0ff */
[----:B------:R-:W-:Y:S01]  /*54190*/  STL [R1+0x109c], R17 ;  /* 0x00109c1101007387 */ /* 0x000fe20000100800 */
[----:B----4-:R-:W-:-:S03]  /*541a0*/  IADD3.X R26, R26, UR30, RZ, P2, !PT ;  /* 0x0000001e1a1a7c10 */ /* 0x010fc600097fe4ff */
[----:B------:R-:W-:Y:S04]  /*541b0*/  STL [R1+0x1094], R18 ;  /* 0x0010941201007387 */ /* 0x000fe80000100800 */
[----:B------:R-:W-:Y:S04]  /*541c0*/  STL [R1+0x10b8], R19 ;  /* 0x0010b81301007387 */ /* 0x000fe80000100800 */
[----:B------:R-:W4:Y:S04]  /*541d0*/  LDL.LU R12, [R1+0x10a0] ;  /* 0x0010a000010c7983 */ /* 0x000f280000300800 */
[----:B------:R-:W-:Y:S04]  /*541e0*/  STL [R1+0x108c], R0 ;  /* 0x00108c0001007387 */ /* 0x000fe80000100800 */
[----:B------:R-:W4:Y:S01]  /*541f0*/  LDL.LU R13, [R1+0x1074] ;  /* 0x00107400010d7983 */ /* 0x000f220000300800 */
[----:B------:R-:W-:-:S03]  /*54200*/  IADD3 R27, P2, R27, UR9, RZ ;  /* 0x000000091b1b7c10 */ /* 0x000fc6000ff5e0ff */
        /* <DEDUP_REMOVED lines=29> */
[----:B---3--:R-:W-:-:S05]  /*543e0*/  IADD3 R28, P3, R28, UR9, RZ ;  /* 0x000000091c1c7c10 */ /* 0x008fca000ff7e0ff */
[----:B------:R0:W-:Y:S04]  /*543f0*/  STL [R1+0x107c], R28 ;  /* 0x00107c1c01007387 */ /* 0x0001e80000100800 */
[----:B------:R-:W3:Y:S04]  /*54400*/  LDL.LU R26, [R1+0x100c] ;  /* 0x00100c00011a7983 */ /* 0x000ee80000300800 */
[----:B0-----:R-:W3:Y:S01]  /*54410*/  LDL.LU R28, [R1+0x1030] ;  /* 0x00103000011c7983 */ /* 0x001ee20000300800 */
[----:B----4-:R-:W-:Y:S02]  /*54420*/  IADD3.X R12, R12, UR30, RZ, P4, !PT ;  /* 0x0000001e0c0c7c10 */ /* 0x010fe4000a7fe4ff */
[----:B------:R-:W-:-:S02]  /*54430*/  IADD3 R13, P4, R13, UR9, RZ ;  /* 0x000000090d0d7c10 */ /* 0x000fc4000ff9e0ff */
[----:B------:R-:W-:Y:S02]  /*54440*/  IADD3.X R14, R14, UR30, RZ, P5, !PT ;  /* 0x0000001e0e0e7c10 */ /* 0x000fe4000affe4ff */
[----:B------:R-:W-:Y:S02]  /*54450*/  IADD3 R15, P5, R15, UR9, RZ ;  /* 0x000000090f0f7c10 */ /* 0x000fe4000ffbe0ff */
[----:B------:R-:W-:Y:S01]  /*54460*/  IADD3.X R2, R2, UR30, RZ, P6, !PT ;  /* 0x0000001e02027c10 */ /* 0x000fe2000b7fe4ff */
[----:B------:R-:W-:Y:S01]  /*54470*/  STL [R1+0x10a0], R12 ;  /* 0x0010a00c01007387 */ /* 0x000fe20000100800 */
[----:B------:R-:W-:-:S03]  /*54480*/  IADD3 R3, P6, R3, UR9, RZ ;  /* 0x0000000903037c10 */ /* 0x000fc6000ffde0ff */
[----:B------:R-:W-:Y:S01]  /*54490*/  STL [R1+0x1074], R13 ;  /* 0x0010740d01007387 */ /* 0x000fe20000100800 */
[----:B------:R-:W-:Y:S02]  /*544a0*/  IADD3.X R4, R4, UR30, RZ, P1, !PT ;  /* 0x0000001e04047c10 */ /* 0x000fe40008ffe4ff */
[----:B------:R-:W-:Y:S01]  /*544b0*/  IADD3.X R6, R6, UR30, RZ, P2, !PT ;  /* 0x0000001e06067c10 */ /* 0x000fe200097fe4ff */
[----:B------:R-:W-:Y:S04]  /*544c0*/  STL [R1+0x1098], R14 ;  /* 0x0010980e01007387 */ /* 0x000fe80000100800 */
[----:B------:R-:W-:Y:S01]  /*544d0*/  STL [R1+0x106c], R15 ;  /* 0x00106c0f01007387 */ /* 0x000fe20000100800 */
[----:B------:R-:W-:Y:S02]  /*544e0*/  IADD3 R27, P2, R27, UR9, RZ ;  /* 0x000000091b1b7c10 */ /* 0x000fe4000ff5e0ff */
[----:B------:R-:W-:Y:S01]  /*544f0*/  IADD3 R5, P1, R5, UR9, RZ ;  /* 0x0000000905057c10 */ /* 0x000fe2000ff3e0ff */
        /* <DEDUP_REMOVED lines=12> */
[----:B------:R-:W-:Y:S01]  /*545c0*/  STL [R1+0x1070], R9 ;  /* 0x0010700901007387 */ /* 0x000fe20000100800 */
[----:B--2---:R-:W-:-:S02]  /*545d0*/  IADD3 R10, P4, R10, UR9, RZ ;  /* 0x000000090a0a7c10 */ /* 0x004fc4000ff9e0ff */
[----:B------:R-:W-:Y:S02]  /*545e0*/  IADD3.X R11, R11, UR30, RZ, P5, !PT ;  /* 0x0000001e0b0b7c10 */ /* 0x000fe4000affe4ff */
        /* <DEDUP_REMOVED lines=16> */
[----:B------:R-:W-:Y:S01]  /*546f0*/  STL [R1+0x1050], R25 ;  /* 0x0010501901007387 */ /* 0x000fe20000100800 */
[----:B------:R-:W-:-:S03]  /*54700*/  IADD3.X R18, R18, UR30, RZ, P4, !PT ;  /* 0x0000001e12127c10 */ /* 0x000fc6000a7fe4ff */
[----:B------:R0:W-:Y:S01]  /*54710*/  STL [R1+0x101c], R29 ;  /* 0x00101c1d01007387 */ /* 0x0001e20000100800 */
[----:B------:R-:W-:-:S03]  /*54720*/  IADD3 R19, P4, R19, UR9, RZ ;  /* 0x0000000913137c10 */ /* 0x000fc6000ff9e0ff */
[----:B------:R-:W-:Y:S01]  /*54730*/  STL [R1+0x1024], R16 ;  /* 0x0010241001007387 */ /* 0x000fe20000100800 */
[----:B------:R-:W-:-:S03]  /*54740*/  IADD3.X R0, R0, UR30, RZ, P5, !PT ;  /* 0x0000001e00007c10 */ /* 0x000fc6000affe4ff */
[----:B0-----:R-:W2:Y:S04]  /*54750*/  LDL.LU R29, [R1+0x1028] ;  /* 0x00102800011d7983 */ /* 0x001ea80000300800 */
[----:B------:R-:W-:Y:S04]  /*54760*/  STL [R1+0x1048], R17 ;  /* 0x0010481101007387 */ /* 0x000fe80000100800 */
[----:B------:R-:W-:Y:S04]  /*54770*/  STL [R1+0x1040], R18 ;  /* 0x0010401201007387 */ /* 0x000fe80000100800 */
[----:B------:R-:W-:Y:S01]  /*54780*/  STL [R1+0x1014], R19 ;  /* 0x0010141301007387 */ /* 0x000fe20000100800 */
[----:B---3--:R-:W-:-:S03]  /*54790*/  IADD3 R26, P5, R26, UR9, RZ ;  /* 0x000000091a1a7c10 */ /* 0x008fc6000ffbe0ff */
[----:B------:R-:W3:Y:S04]  /*547a0*/  LDL.LU R12, [R1+0xffc] ;  /* 0x000ffc00010c7983 */ /* 0x000ee80000300800 */
[----:B------:R-:W-:Y:S04]  /*547b0*/  STL [R1+0x1038], R0 ;  /* 0x0010380001007387 */ /* 0x000fe80000100800 */
[----:B------:R-:W3:Y:S04]  /*547c0*/  LDL.LU R13, [R1+0x1020] ;  /* 0x00102000010d7983 */ /* 0x000ee80000300800 */
[----:B------:R-:W-:Y:S04]  /*547d0*/  STL [R1+0x100c], R26 ;  /* 0x00100c1a01007387 */ /* 0x000fe80000100800 */
[----:B------:R-:W3:Y:S01]  /*547e0*/  LDL.LU R14, [R1+0xff4] ;  /* 0x000ff400010e7983 */ /* 0x000ee20000300800 */
[----:B------:R-:W-:-:S05]  /*547f0*/  IADD3.X R28, R28, UR30, RZ, P6, !PT ;  /* 0x0000001e1c1c7c10 */ /* 0x000fca000b7fe4ff */
        /* <DEDUP_REMOVED lines=11> */
[----:B----4-:R-:W-:-:S05]  /*548b0*/  IADD3 R27, P6, R27, UR9, RZ ;  /* 0x000000091b1b7c10 */ /* 0x010fca000ffde0ff */
        /* <DEDUP_REMOVED lines=19> */
[----:B------:R-:W-:Y:S02]  /*549f0*/  IADD3.X R13, R13, UR30, RZ, P2, !PT ;  /* 0x0000001e0d0d7c10 */ /* 0x000fe400097fe4ff */
[----:B------:R-:W-:Y:S01]  /*54a00*/  IADD3 R14, P2, R14, UR9, RZ ;  /* 0x000000090e0e7c10 */ /* 0x000fe2000ff5e0ff */
[----:B0-----:R-:W3:Y:S04]  /*54a10*/  LDL.LU R29, [R1+0xf8c] ;  /* 0x000f8c00011d7983 */ /* 0x001ee80000300800 */
[----:B------:R-:W-:Y:S01]  /*54a20*/  STL [R1+0xffc], R12 ;  /* 0x000ffc0c01007387 */ /* 0x000fe20000100800 */
[----:B------:R-:W-:-:S02]  /*54a30*/  IADD3.X R15, R15, UR30, RZ, P3, !PT ;  /* 0x0000001e0f0f7c10 */ /* 0x000fc40009ffe4ff */
[----:B------:R-:W-:Y:S02]  /*54a40*/  IADD3 R2, P3, R2, UR9, RZ ;  /* 0x0000000902027c10 */ /* 0x000fe4000ff7e0ff */
[----:B------:R-:W-:Y:S01]  /*54a50*/  IADD3.X R3, R3, UR30, RZ, P4, !PT ;  /* 0x0000001e03037c10 */ /* 0x000fe2000a7fe4ff */
[----:B------:R-:W-:Y:S01]  /*54a60*/  STL [R1+0x1020], R13 ;  /* 0x0010200d01007387 */ /* 0x000fe20000100800 */
[----:B------:R-:W-:-:S03]  /*54a70*/  IADD3 R4, P4, R4, UR9, RZ ;  /* 0x0000000904047c10 */ /* 0x000fc6000ff9e0ff */
[----:B------:R-:W-:Y:S04]  /*54a80*/  STL [R1+0xff4], R14 ;  /* 0x000ff40e01007387 */ /* 0x000fe80000100800 */
[----:B------:R-:W-:Y:S01]  /*54a90*/  STL [R1+0x1018], R15 ;  /* 0x0010180f01007387 */ /* 0x000fe20000100800 */
[----:B------:R-:W-:Y:S02]  /*54aa0*/  IADD3.X R5, R5, UR30, RZ, P5, !PT ;  /* 0x0000001e05057c10 */ /* 0x000fe4000affe4ff */
[----:B------:R-:W-:Y:S01]  /*54ab0*/  IADD3.X R28, R28, UR30, RZ, P6, !PT ;  /* 0x0000001e1c1c7c10 */ /* 0x000fe2000b7fe4ff */
        /* <DEDUP_REMOVED lines=9> */
[----:B------:R-:W-:Y:S02]  /*54b50*/  IADD3 R9, P1, R9, UR9, RZ ;  /* 0x0000000909097c10 */ /* 0x000fe4000ff3e0ff */
[----:B----4-:R-:W-:Y:S01]  /*54b60*/  IADD3.X R10, R10, UR30, RZ, P2, !PT ;  /* 0x0000001e0a0a7c10 */ /* 0x010fe200097fe4ff */
        /* <DEDUP_REMOVED lines=91> */
[----:B0-----:R-:W2:Y:S04]  /*55120*/  LDL.LU R29, [R1+0xf0c] ;  /* 0x000f0c00011d7983 */ /* 0x001ea80000300800 */
[----:B------:R-:W-:Y:S04]  /*55130*/  STL [R1+0xf88], R6 ;  /* 0x000f880601007387 */ /* 0x000fe80000100800 */
[----:B------:R-:W-:Y:S01]  /*55140*/  STL [R1+0xf80], R7 ;  /* 0x000f800701007387 */ /* 0x000fe20000100800 */
[----:B------:R-:W-:-:S02]  /*55150*/  IADD3 R10, P5, R10, UR9, RZ ;  /* 0x000000090a0a7c10 */ /* 0x000fc4000ffbe0ff */
        /* <DEDUP_REMOVED lines=26> */
[----:B------:R-:W-:Y:S04]  /*55300*/  STL [R1+0xf50], R17 ;  /* 0x000f501101007387 */ /* 0x000fe80000100800 */
[----:B------:R-:W-:Y:S04]  /*55310*/  STL [R1+0xf48], R18 ;  /* 0x000f481201007387 */ /* 0x000fe80000100800 */
[----:B------:R-:W-:Y:S01]  /*55320*/  STL [R1+0xf1c], R19 ;  /* 0x000f1c1301007387 */ /* 0x000fe20000100800 */
[----:B----4-:R-:W-:-:S03]  /*55330*/  IADD3 R26, P6, R26, UR9, RZ ;  /* 0x000000091a1a7c10 */ /* 0x010fc6000ffde0ff */
[----:B------:R-:W4:Y:S04]  /*55340*/  LDL.LU R12, [R1+0xf04] ;  /* 0x000f0400010c7983 */ /* 0x000f280000300800 */
[----:B------:R-:W-:Y:S04]  /*55350*/  STL [R1+0xf40], R0 ;  /* 0x000f400001007387 */ /* 0x000fe80000100800 */
[----:B------:R-:W4:Y:S04]  /*55360*/  LDL.LU R13, [R1+0xf28] ;  /* 0x000f2800010d7983 */ /* 0x000f280000300800 */
[----:B------:R-:W-:Y:S04]  /*55370*/  STL [R1+0xf14], R26 ;  /* 0x000f141a01007387 */ /* 0x000fe80000100800 */
[----:B------:R-:W4:Y:S01]  /*55380*/  LDL.LU R14, [R1+0xefc] ;  /* 0x000efc00010e7983 */ /* 0x000f220000300800 */
[----:B------:R-:W-:-:S05]  /*55390*/  IADD3.X R27, R27, UR30, RZ, P1, !PT ;  /* 0x0000001e1b1b7c10 */ /* 0x000fca0008ffe4ff */
        /* <DEDUP_REMOVED lines=85> */
[----:B------:R-:W-:Y:S04]  /*558f0*/  STL [R1+0xec8], R19 ;  /* 0x000ec81301007387 */ /* 0x000fe80000100800 */
[----:B------:R-:W2:Y:S01]  /*55900*/  LDL.LU R12, [R1+0xeb0] ;  /* 0x000eb000010c7983 */ /* 0x000ea20000300800 */
[----:B---3--:R-:W-:-:S03]  /*55910*/  IADD3.X R26, R26, UR30, RZ, P4, !PT ;  /* 0x0000001e1a1a7c10 */ /* 0x008fc6000a7fe4ff */
        /* <DEDUP_REMOVED lines=35> */
[----:B------:R-:W-:Y:S02]  /*55b50*/  IADD3.X R12, R12, UR30, RZ, P6, !PT ;  /* 0x0000001e0c0c7c10 */ /* 0x000fe4000b7fe4ff */
[----:B---3--:R-:W-:Y:S02]  /*55b60*/  IADD3 R13, P6, R13, UR9, RZ ;  /* 0x000000090d0d7c10 */ /* 0x008fe4000ffde0ff */
[----:B------:R-:W-:Y:S01]  /*55b70*/  IADD3.X R14, R14, UR30, RZ, P1, !PT ;  /* 0x0000001e0e0e7c10 */ /* 0x000fe20008ffe4ff */
[----:B0-----:R-:W3:Y:S04]  /*55b80*/  LDL.LU R29, [R1+0xe40] ;  /* 0x000e4000011d7983 */ /* 0x001ee80000300800 */
[----:B------:R-:W-:Y:S04]  /*55b90*/  STL [R1+0xeb0], R12 ;  /* 0x000eb00c01007387 */ /* 0x000fe80000100800 */
[----:B------:R-:W-:Y:S01]  /*55ba0*/  STL [R1+0xe84], R13 ;  /* 0x000e840d01007387 */ /* 0x000fe20000100800 */
[----:B------:R-:W-:-:S02]  /*55bb0*/  IADD3 R15, P1, R15, UR9, RZ ;  /* 0x000000090f0f7c10 */ /* 0x000fc4000ff3e0ff */
[----:B------:R-:W-:Y:S02]  /*55bc0*/  IADD3.X R2, R2, UR30, RZ, P2, !PT ;  /* 0x0000001e02027c10 */ /* 0x000fe400097fe4ff */
[----:B------:R-:W-:Y:S02]  /*55bd0*/  IADD3 R3, P2, R3, UR9, RZ ;  /* 0x0000000903037c10 */ /* 0x000fe4000ff5e0ff */
[----:B------:R-:W-:Y:S01]  /*55be0*/  IADD3.X R4, R4, UR30, RZ, P3, !PT ;  /* 0x0000001e04047c10 */ /* 0x000fe20009ffe4ff */
[----:B------:R-:W-:Y:S01]  /*55bf0*/  STL [R1+0xea8], R14 ;  /* 0x000ea80e01007387 */ /* 0x000fe20000100800 */
[----:B------:R-:W-:-:S03]  /*55c00*/  IADD3.X R6, R6, UR30, RZ, P4, !PT ;  /* 0x0000001e06067c10 */ /* 0x000fc6000a7fe4ff */
        /* <DEDUP_REMOVED lines=13> */
[----:B------:R-:W-:Y:S01]  /*55ce0*/  STL [R1+0xe88], R7 ;  /* 0x000e880701007387 */ /* 0x000fe20000100800 */
[----:B----4-:R-:W-:Y:S02]  /*55cf0*/  IADD3 R10, P6, R10, UR9, RZ ;  /* 0x000000090a0a7c10 */ /* 0x010fe4000ffde0ff */
        /* <DEDUP_REMOVED lines=90> */
[----:B------:R-:W-:Y:S04]  /*562a0*/  STL [R1+0xdec], R6 ;  /* 0x000dec0601007387 */ /* 0x000fe80000100800 */
[----:B------:R-:W-:Y:S01]  /*562b0*/  STL [R1+0xde4], R7 ;  /* 0x000de40701007387 */ /* 0x000fe20000100800 */
[----:B------:R-:W-:-:S02]  /*562c0*/  IADD3.X R10, R10, UR30, RZ, P4, !PT ;  /* 0x0000001e0a0a7c10 */ /* 0x000fc4000a7fe4ff */
        /* <DEDUP_REMOVED lines=26> */
[----:B------:R-:W-:Y:S04]  /*56470*/  STL [R1+0xdb4], R17 ;  /* 0x000db41101007387 */ /* 0x000fe80000100800 */
[----:B------:R-:W-:Y:S01]  /*56480*/  STL [R1+0xdac], R18 ;  /* 0x000dac1201007387 */ /* 0x000fe20000100800 */
[----:B----4-:R-:W-:-:S03]  /*56490*/  IADD3.X R26, R26, UR30, RZ, P5, !PT ;  /* 0x0000001e1a1a7c10 */ /* 0x010fc6000affe4ff */
[----:B------:R-:W-:Y:S04]  /*564a0*/  STL [R1+0xdd0], R19 ;  /* 0x000dd01301007387 */ /* 0x000fe80000100800 */
[----:B------:R-:W4:Y:S04]  /*564b0*/  LDL.LU R12, [R1+0xdb8] ;  /* 0x000db800010c7983 */ /* 0x000f280000300800 */
[----:B------:R-:W-:Y:S04]  /*564c0*/  STL [R1+0xda4], R0 ;  /* 0x000da40001007387 */ /* 0x000fe80000100800 */
[----:B------:R-:W4:Y:S04]  /*564d0*/  LDL.LU R13, [R1+0xd8c] ;  /* 0x000d8c00010d7983 */ /* 0x000f280000300800 */
[----:B------:R-:W-:Y:S04]  /*564e0*/  STL [R1+0xdc8], R26 ;  /* 0x000dc81a01007387 */ /* 0x000fe80000100800 */
[----:B------:R-:W4:Y:S01]  /*564f0*/  LDL.LU R14, [R1+0xdb0] ;  /* 0x000db000010e7983 */ /* 0x000f220000300800 */
[----:B------:R-:W-:-:S05]  /*56500*/  IADD3 R27, P5, R27, UR9, RZ ;  /* 0x000000091b1b7c10 */ /* 0x000fca000ffbe0ff */
        /* <DEDUP_REMOVED lines=33> */
[----:B------:R-:W-:Y:S01]  /*56720*/  IADD3.X R14, R14, UR30, RZ, P2, !PT ;  /* 0x0000001e0e0e7c10 */ /* 0x000fe200097fe4ff */
[----:B------:R-:W-:Y:S01]  /*56730*/  STL [R1+0xdb8], R12 ;  /* 0x000db80c01007387 */ /* 0x000fe20000100800 */
[----:B------:R-:W-:Y:S02]  /*56740*/  IADD3 R15, P2, R15, UR9, RZ ;  /* 0x000000090f0f7c10 */ /* 0x000fe4000ff5e0ff */
        /* <DEDUP_REMOVED lines=49> */
[----:B------:R-:W-:Y:S04]  /*56a60*/  STL [R1+0xd2c], R19 ;  /* 0x000d2c1301007387 */ /* 0x000fe80000100800 */
[----:B------:R-:W2:Y:S01]  /*56a70*/  LDL.LU R12, [R1+0xd14] ;  /* 0x000d1400010c7983 */ /* 0x000ea20000300800 */
[----:B---3--:R-:W-:-:S03]  /*56a80*/  IADD3 R26, P2, R26, UR9, RZ ;  /* 0x000000091a1a7c10 */ /* 0x008fc6000ff5e0ff */
        /* <DEDUP_REMOVED lines=35> */
[----:B------:R-:W-:Y:S02]  /*56cc0*/  IADD3 R12, P4, R12, UR9, RZ ;  /* 0x000000090c0c7c10 */ /* 0x000fe4000ff9e0ff */
[----:B---3--:R-:W-:Y:S02]  /*56cd0*/  IADD3.X R13, R13, UR30, RZ, P5, !PT ;  /* 0x0000001e0d0d7c10 */ /* 0x008fe4000affe4ff */
[----:B------:R-:W-:Y:S01]  /*56ce0*/  IADD3 R14, P5, R14, UR9, RZ ;  /* 0x000000090e0e7c10 */ /* 0x000fe2000ffbe0ff */
[----:B0-----:R-:W3:Y:S04]  /*56cf0*/  LDL.LU R29, [R1+0x132c] ;  /* 0x00132c00011d7983 */ /* 0x001ee80000300800 */
[----:B------:R-:W-:Y:S04]  /*56d00*/  STL [R1+0xd14], R12 ;  /* 0x000d140c01007387 */ /* 0x000fe80000100800 */
[----:B------:R-:W-:Y:S01]  /*56d10*/  STL [R1+0xd38], R13 ;  /* 0x000d380d01007387 */ /* 0x000fe20000100800 */
[----:B------:R-:W-:-:S02]  /*56d20*/  IADD3.X R15, R15, UR30, RZ, P6, !PT ;  /* 0x0000001e0f0f7c10 */ /* 0x000fc4000b7fe4ff */
[----:B------:R-:W-:Y:S02]  /*56d30*/  IADD3 R2, P6, R2, UR9, RZ ;  /* 0x0000000902027c10 */ /* 0x000fe4000ffde0ff */
[----:B------:R-:W-:Y:S02]  /*56d40*/  IADD3.X R3, R3, UR30, RZ, P1, !PT ;  /* 0x0000001e03037c10 */ /* 0x000fe40008ffe4ff */
[----:B------:R-:W-:Y:S01]  /*56d50*/  IADD3 R4, P1, R4, UR9, RZ ;  /* 0x0000000904047c10 */ /* 0x000fe2000ff3e0ff */
[----:B------:R-:W-:Y:S04]  /*56d60*/  STL [R1+0xd0c], R14 ;  /* 0x000d0c0e01007387 */ /* 0x000fe80000100800 */
[----:B------:R-:W-:Y:S01]  /*56d70*/  STL [R1+0xd30], R15 ;  /* 0x000d300f01007387 */ /* 0x000fe20000100800 */
[----:B------:R-:W-:-:S03]  /*56d80*/  IADD3.X R5, R5, UR30, RZ, P2, !PT ;  /* 0x0000001e05057c10 */ /* 0x000fc600097fe4ff */
[----:B------:R-:W-:Y:S01]  /*56d90*/  STL [R1+0xd04], R2 ;  /* 0x000d040201007387 */ /* 0x000fe20000100800 */
[----:B------:R-:W-:-:S03]  /*56da0*/  IADD3.X R28, R28, UR30, RZ, P3, !PT ;  /* 0x0000001e1c1c7c10 */ /* 0x000fc60009ffe4ff */
        /* <DEDUP_REMOVED lines=10> */
[----:B----4-:R-:W-:Y:S02]  /*56e50*/  IADD3.X R10, R10, UR30, RZ, P5, !PT ;  /* 0x0000001e0a0a7c10 */ /* 0x010fe4000affe4ff */
        /* <DEDUP_REMOVED lines=371> */
[----:B------:R-:W-:Y:S04]  /*58590*/  STL [R1+0x1ee8], R7 ;  /* 0x001ee80701007387 */ /* 0x000fe80000100800 */
[----:B------:R-:W-:Y:S01]  /*585a0*/  STL [R1+0x1f0c], R8 ;  /* 0x001f0c0801007387 */ /* 0x000fe20000100800 */
        /* <DEDUP_REMOVED lines=27> */
[----:B------:R-:W-:Y:S04]  /*58760*/  STL [R1+0x1eb0], R18 ;  /* 0x001eb01201007387 */ /* 0x000fe80000100800 */
[----:B------:R-:W-:Y:S01]  /*58770*/  STL [R1+0x1ed4], R19 ;  /* 0x001ed41301007387 */ /* 0x000fe20000100800 */
[----:B----4-:R-:W-:-:S03]  /*58780*/  IADD3.X R26, R26, UR30, RZ, P2, !PT ;  /* 0x0000001e1a1a7c10 */ /* 0x010fc600097fe4ff */
        /* <DEDUP_REMOVED lines=277> */
[----:B------:R-:W-:Y:S04]  /*598e0*/  STL [R1+0x1d38], R19 ;  /* 0x001d381301007387 */ /* 0x000fe80000100800 */
[----:B------:R-:W3:Y:S01]  /*598f0*/  LDL.LU R12, [R1+0x1d20] ;  /* 0x001d2000010c7983 */ /* 0x000ee20000300800 */
[----:B----4-:R-:W-:-:S03]  /*59900*/  IADD3 R26, P6, R26, UR9, RZ ;  /* 0x000000091a1a7c10 */ /* 0x010fc6000ffde0ff */
        /* <DEDUP_REMOVED lines=36> */
[----:B------:R-:W-:Y:S02]  /*59b50*/  IADD3 R12, P2, R12, UR9, RZ ;  /* 0x000000090c0c7c10 */ /* 0x000fe4000ff5e0ff */
[----:B----4-:R-:W-:-:S02]  /*59b60*/  IADD3.X R13, R13, UR30, RZ, P3, !PT ;  /* 0x0000001e0d0d7c10 */ /* 0x010fc40009ffe4ff */
[----:B------:R-:W-:Y:S01]  /*59b70*/  IADD3 R14, P3, R14, UR9, RZ ;  /* 0x000000090e0e7c10 */ /* 0x000fe2000ff7e0ff */
[----:B------:R-:W-:Y:S01]  /*59b80*/  STL [R1+0x1d20], R12 ;  /* 0x001d200c01007387 */ /* 0x000fe20000100800 */
[----:B------:R-:W-:Y:S02]  /*59b90*/  IADD3.X R15, R15, UR30, RZ, P4, !PT ;  /* 0x0000001e0f0f7c10 */ /* 0x000fe4000a7fe4ff */
        /* <DEDUP_REMOVED lines=235> */
[----:B------:R-:W-:Y:S04]  /*5aa50*/  STL [R1+0x1bec], R19 ;  /* 0x001bec1301007387 */ /* 0x000fe80000100800 */
[----:B------:R-:W3:Y:S01]  /*5aa60*/  LDL.LU R12, [R1+0x1bd4] ;  /* 0x001bd400010c7983 */ /* 0x000ee20000300800 */
[----:B----4-:R-:W-:-:S03]  /*5aa70*/  IADD3.X R26, R26, UR30, RZ, P5, !PT ;  /* 0x0000001e1a1a7c10 */ /* 0x010fc6000affe4ff */
        /* <DEDUP_REMOVED lines=36> */
[----:B------:R-:W-:Y:S02]  /*5acc0*/  IADD3.X R12, R12, UR30, RZ, P1, !PT ;  /* 0x0000001e0c0c7c10 */ /* 0x000fe40008ffe4ff */
[----:B----4-:R-:W-:-:S02]  /*5acd0*/  IADD3 R13, P1, R13, UR9, RZ ;  /* 0x000000090d0d7c10 */ /* 0x010fc4000ff3e0ff */
[----:B------:R-:W-:Y:S01]  /*5ace0*/  IADD3.X R14, R14, UR30, RZ, P2, !PT ;  /* 0x0000001e0e0e7c10 */ /* 0x000fe200097fe4ff */
[----:B------:R-:W-:Y:S04]  /*5acf0*/  STL [R1+0x1bd4], R12 ;  /* 0x001bd40c01007387 */ /* 0x000fe80000100800 */
[----:B------:R-:W-:Y:S01]  /*5ad00*/  STL [R1+0x1ba8], R13 ;  /* 0x001ba80d01007387 */ /* 0x000fe20000100800 */
[----:B------:R-:W-:Y:S02]  /*5ad10*/  IADD3 R15, P2, R15, UR9, RZ ;  /* 0x000000090f0f7c10 */ /* 0x000fe4000ff5e0ff */
[----:B------:R-:W-:Y:S02]  /*5ad20*/  IADD3.X R2, R2, UR30, RZ, P3, !PT ;  /* 0x0000001e02027c10 */ /* 0x000fe40009ffe4ff */
[----:B------:R-:W-:-:S02]  /*5ad30*/  IADD3 R3, P3, R3, UR9, RZ ;  /* 0x0000000903037c10 */ /* 0x000fc4000ff7e0ff */
        /* <DEDUP_REMOVED lines=110> */
[----:B----4-:R-:W-:-:S02]  /*5b420*/  IADD3.X R10, R10, UR30, RZ, P5, !PT ;  /* 0x0000001e0a0a7c10 */ /* 0x010fc4000affe4ff */
        /* <DEDUP_REMOVED lines=279> */
[----:B----4-:R-:W-:-:S02]  /*5c5a0*/  IADD3 R10, P3, R10, UR9, RZ ;  /* 0x000000090a0a7c10 */ /* 0x010fc4000ff7e0ff */
        /* <DEDUP_REMOVED lines=248> */
[----:B--2---:R-:W-:-:S02]  /*5d530*/  IADD3.X R29, R29, UR30, RZ, P1, !PT ;  /* 0x0000001e1d1d7c10 */ /* 0x004fc40008ffe4ff */
[----:B------:R-:W-:-:S03]  /*5d540*/  IADD3 R12, P1, R12, UR9, RZ ;  /* 0x000000090c0c7c10 */ /* 0x000fc6000ff3e0ff */
[----:B------:R0:W-:Y:S04]  /*5d550*/  STL [R1+0x1874], R29 ;  /* 0x0018741d01007387 */ /* 0x0001e80000100800 */
[----:B------:R-:W2:Y:S01]  /*5d560*/  LDL.LU R26, [R1+0x1804] ;  /* 0x00180400011a7983 */ /* 0x000ea20000300800 */
        /* <DEDUP_REMOVED lines=109> */
[----:B------:R-:W-:Y:S01]  /*5dc40*/  STL [R1+0x17dc], R4 ;  /* 0x0017dc0401007387 */ /* 0x000fe20000100800 */
[----:B------:R-:W-:-:S03]  /*5dc50*/  IADD3.X R7, R7, UR30, RZ, P4, !PT ;  /* 0x0000001e07077c10 */ /* 0x000fc6000a7fe4ff */
[----:B------:R0:W-:Y:S04]  /*5dc60*/  STL [R1+0x17a8], R29 ;  /* 0x0017a81d01007387 */ /* 0x0001e80000100800 */
[----:B------:R-:W-:Y:S01]  /*5dc70*/  STL [R1+0x17b0], R5 ;  /* 0x0017b00501007387 */ /* 0x000fe20000100800 */
        /* <DEDUP_REMOVED lines=27> */
[----:B------:R1:W-:Y:S04]  /*5de30*/  STL [R1+0x1778], R16 ;  /* 0x0017781001007387 */ /* 0x0003e80000100800 */
[----:B0-----:R-:W3:Y:S01]  /*5de40*/  LDL.LU R28, [R1+0x177c] ;  /* 0x00177c00011c7983 */ /* 0x001ee20000300800 */
[----:B------:R-:W-:-:S02]  /*5de50*/  IADD3.X R18, R18, UR30, RZ, P5, !PT ;  /* 0x0000001e12127c10 */ /* 0x000fc4000affe4ff */
[----:B------:R-:W-:Y:S02]  /*5de60*/  IADD3 R19, P5, R19, UR9, RZ ;  /* 0x0000000913137c10 */ /* 0x000fe4000ffbe0ff */
[----:B------:R-:W-:Y:S01]  /*5de70*/  IADD3.X R0, R0, UR30, RZ, P6, !PT ;  /* 0x0000001e00007c10 */ /* 0x000fe2000b7fe4ff */
[----:B------:R0:W-:Y:S04]  /*5de80*/  STL [R1+0x179c], R17 ;  /* 0x00179c1101007387 */ /* 0x0001e80000100800 */
[----:B------:R0:W-:Y:S04]  /*5de90*/  STL [R1+0x1794], R18 ;  /* 0x0017941201007387 */ /* 0x0001e80000100800 */
[----:B------:R0:W-:Y:S04]  /*5dea0*/  STL [R1+0x1768], R19 ;  /* 0x0017681301007387 */ /* 0x0001e80000100800 */
[----:B------:R-:W3:Y:S01]  /*5deb0*/  LDL.LU R12, [R1+0x1750] ;  /* 0x00175000010c7983 */ /* 0x000ee20000300800 */
[----:B----4-:R-:W-:-:S03]  /*5dec0*/  IADD3 R26, P6, R26, UR9, RZ ;  /* 0x000000091a1a7c10 */ /* 0x010fc6000ffde0ff */
[----:B------:R4:W-:Y:S04]  /*5ded0*/  STL [R1+0x178c], R0 ;  /* 0x00178c0001007387 */ /* 0x0009e80000100800 */
[----:B------:R-:W3:Y:S04]  /*5dee0*/  LDL.LU R13, [R1+0x1774] ;  /* 0x00177400010d7983 */ /* 0x000ee80000300800 */
[----:B------:R4:W-:Y:S04]  /*5def0*/  STL [R1+0x1760], R26 ;  /* 0x0017601a01007387 */ /* 0x0009e80000100800 */
        /* <DEDUP_REMOVED lines=22> */
[----:B-1----:R-:W2:Y:S04]  /*5e060*/  LDL.LU R16, [R1+0x1710] ;  /* 0x0017100001107983 */ /* 0x002ea80000300800 */
[----:B0-----:R-:W2:Y:S04]  /*5e070*/  LDL.LU R17, [R1+0x1724] ;  /* 0x0017240001117983 */ /* 0x001ea80000300800 */
[----:B------:R-:W2:Y:S04]  /*5e080*/  LDL.LU R18, [R1+0x170c] ;  /* 0x00170c0001127983 */ /* 0x000ea80000300800 */
[----:B------:R-:W2:Y:S04]  /*5e090*/  LDL.LU R19, [R1+0x171c] ;  /* 0x00171c0001137983 */ /* 0x000ea80000300800 */
[----:B----4-:R-:W4:Y:S04]  /*5e0a0*/  LDL.LU R0, [R1+0x1708] ;  /* 0x0017080001007983 */ /* 0x010f280000300800 */
[----:B------:R-:W4:Y:S04]  /*5e0b0*/  LDL.LU R26, [R1+0x1714] ;  /* 0x00171400011a7983 */ /* 0x000f280000300800 */
[----:B------:R-:W4:Y:S01]  /*5e0c0*/  LDL.LU R27, [R1+0x1704] ;  /* 0x00170400011b7983 */ /* 0x000f220000300800 */
[----:B---3--:R-:W-:-:S05]  /*5e0d0*/  IADD3.X R28, R28, UR30, RZ, P2, !PT ;  /* 0x0000001e1c1c7c10 */ /* 0x008fca00097fe4ff */
[----:B------:R0:W-:Y:S04]  /*5e0e0*/  STL [R1+0x177c], R28 ;  /* 0x00177c1c01007387 */ /* 0x0001e80000100800 */
[----:B--2---:R-:W2:Y:S04]  /*5e0f0*/  LDL.LU R29, [R1+0xc94] ;  /* 0x000c9400011d7983 */ /* 0x004ea80000300800 */
[----:B0-----:R-:W3:Y:S01]  /*5e100*/  LDL.LU R28, [R1+0x1700] ;  /* 0x00170000011c7983 */ /* 0x001ee20000300800 */
[----:B------:R-:W-:Y:S02]  /*5e110*/  IADD3 R12, P2, R12, UR9, RZ ;  /* 0x000000090c0c7c10 */ /* 0x000fe4000ff5e0ff */
[----:B------:R-:W-:-:S02]  /*5e120*/  IADD3.X R13, R13, UR30, RZ, P3, !PT ;  /* 0x0000001e0d0d7c10 */ /* 0x000fc40009ffe4ff */
[----:B------:R-:W-:Y:S01]  /*5e130*/  IADD3 R14, P3, R14, UR9, RZ ;  /* 0x000000090e0e7c10 */ /* 0x000fe2000ff7e0ff */
[----:B------:R-:W-:Y:S01]  /*5e140*/  STL [R1+0x1750], R12 ;  /* 0x0017500c01007387 */ /* 0x000fe20000100800 */
[----:B------:R-:W-:Y:S02]  /*5e150*/  IADD3.X R15, R15, UR30, RZ, P4, !PT ;  /* 0x0000001e0f0f7c10 */ /* 0x000fe4000a7fe4ff */
[----:B------:R-:W-:Y:S02]  /*5e160*/  IADD3 R2, P4, R2, UR9, RZ ;  /* 0x0000000902027c10 */ /* 0x000fe4000ff9e0ff */
[----:B------:R-:W-:Y:S01]  /*5e170*/  IADD3.X R3, R3, UR30, RZ, P5, !PT ;  /* 0x0000001e03037c10 */ /* 0x000fe2000affe4ff */
[----:B------:R-:W-:Y:S01]  /*5e180*/  STL [R1+0x1774], R13 ;  /* 0x0017740d01007387 */ /* 0x000fe20000100800 */
[----:B------:R-:W-:-:S03]  /*5e190*/  IADD3 R4, P5, R4, UR9, RZ ;  /* 0x0000000904047c10 */ /* 0x000fc6000ffbe0ff */
[----:B------:R-:W-:Y:S01]  /*5e1a0*/  STL [R1+0x1748], R14 ;  /* 0x0017480e01007387 */ /* 0x000fe20000100800 */
[----:B------:R-:W-:-:S03]  /*5e1b0*/  IADD3.X R10, R10, UR30, RZ, P1, !PT ;  /* 0x0000001e0a0a7c10 */ /* 0x000fc60008ffe4ff */
[----:B------:R-:W-:Y:S04]  /*5e1c0*/  STL [R1+0x176c], R15 ;  /* 0x00176c0f01007387 */ /* 0x000fe80000100800 */
[----:B------:R-:W-:Y:S04]  /*5e1d0*/  STL [R1+0x1740], R2 ;  /* 0x0017400201007387 */ /* 0x000fe80000100800 */
[----:B------:R-:W-:Y:S04]  /*5e1e0*/  STL [R1+0x1764], R3 ;  /* 0x0017640301007387 */ /* 0x000fe80000100800 */
[----:B------:R-:W-:Y:S04]  /*5e1f0*/  STL [R1+0x1738], R4 ;  /* 0x0017380401007387 */ /* 0x000fe80000100800 */
[----:B------:R0:W-:Y:S02]  /*5e200*/  STL [R1+0x1754], R10 ;  /* 0x0017540a01007387 */ /* 0x0001e40000100800 */
[----:B0-----:R-:W0:Y:S01]  /*5e210*/  LDC R10, c[0x0][0x23c] ;  /* 0x00008f00ff0a7b82 */ /* 0x001e220000000800 */
[----:B------:R-:W-:-:S02]  /*5e220*/  IADD3.X R5, R5, UR30, RZ, P6, !PT ;  /* 0x0000001e05057c10 */ /* 0x000fc4000b7fe4ff */
[----:B------:R-:W-:Y:S02]  /*5e230*/  IADD3 R6, P6, R6, UR9, RZ ;  /* 0x0000000906067c10 */ /* 0x000fe4000ffde0ff */
[----:B------:R-:W-:Y:S02]  /*5e240*/  IADD3 R7, P1, R7, UR9, RZ ;  /* 0x0000000907077c10 */ /* 0x000fe4000ff3e0ff */
[----:B------:R-:W-:Y:S02]  /*5e250*/  IADD3.X R8, R8, UR30, RZ, P2, !PT ;  /* 0x0000001e08087c10 */ /* 0x000fe400097fe4ff */
[----:B------:R-:W-:Y:S01]  /*5e260*/  IADD3 R9, P2, R9, UR9, RZ ;  /* 0x0000000909097c10 */ /* 0x000fe2000ff5e0ff */
[----:B------:R-:W-:Y:S04]  /*5e270*/  STL [R1+0x175c], R5 ;  /* 0x00175c0501007387 */ /* 0x000fe80000100800 */
[----:B------:R-:W-:Y:S04]  /*5e280*/  STL [R1+0x1730], R6 ;  /* 0x0017300601007387 */ /* 0x000fe80000100800 */
[----:B------:R-:W-:Y:S04]  /*5e290*/  STL [R1+0x1728], R7 ;  /* 0x0017280701007387 */ /* 0x000fe80000100800 */
[----:B------:R-:W-:Y:S04]  /*5e2a0*/  STL [R1+0x174c], R8 ;  /* 0x00174c0801007387 */ /* 0x000fe80000100800 */
[----:B------:R-:W-:Y:S01]  /*5e2b0*/  STL [R1+0x1720], R9 ;  /* 0x0017200901007387 */ /* 0x000fe20000100800 */
[----:B0-----:R-:W-:-:S05]  /*5e2c0*/  IMAD.SHL.U32 R3, R10, 0x80, RZ ;  /* 0x000000800a037824 */ /* 0x001fca00078e00ff */
[----:B------:R-:W-:Y:S02]  /*5e2d0*/  SHF.R.S32.HI R2, RZ, 0x1f, R3 ;  /* 0x0000001fff027819 */ /* 0x000fe40000011403 */
[----:B------:R-:W-:Y:S02]  /*5e2e0*/  IADD3.X R11, R11, UR30, RZ, P3, !PT ;  /* 0x0000001e0b0b7c10 */ /* 0x000fe40009ffe4ff */
[----:B------:R-:W-:Y:S02]  /*5e2f0*/  IADD3 R20, P3, R20, UR9, RZ ;  /* 0x0000000914147c10 */ /* 0x000fe4000ff7e0ff */
[----:B------:R-:W-:Y:S02]  /*5e300*/  IADD3.X R21, R21, UR30, RZ, P4, !PT ;  /* 0x0000001e15157c10 */ /* 0x000fe4000a7fe4ff */
[----:B------:R-:W-:Y:S02]  /*5e310*/  IADD3 R22, P4, R3, R22, RZ ;  /* 0x0000001603167210 */ /* 0x000fe40007f9e0ff */
[----:B------:R-:W-:Y:S01]  /*5e320*/  IADD3.X R23, R23, UR30, RZ, P5, !PT ;  /* 0x0000001e17177c10 */ /* 0x000fe2000affe4ff */
[----:B------:R-:W-:Y:S01]  /*5e330*/  STL [R1+0x1744], R11 ;  /* 0x0017440b01007387 */ /* 0x000fe20000100800 */
[----:B------:R-:W-:-:S03]  /*5e340*/  IADD3 R24, P5, R3, R24, RZ ;  /* 0x0000001803187210 */ /* 0x000fc60007fbe0ff */
[----:B------:R-:W-:Y:S01]  /*5e350*/  STL [R1+0x1718], R20 ;  /* 0x0017181401007387 */ /* 0x000fe20000100800 */
[----:B------:R-:W-:-:S03]  /*5e360*/  IADD3.X R25, R25, UR30, RZ, P6, !PT ;  /* 0x0000001e19197c10 */ /* 0x000fc6000b7fe4ff */
        /* <DEDUP_REMOVED lines=9> */
[----:B----4-:R-:W-:-:S03]  /*5e400*/  IADD3 R0, P2, R3, R0, RZ ;  /* 0x0000000003007210 */ /* 0x010fc60007f5e0ff */
[----:B------:R-:W-:Y:S01]  /*5e410*/  STL [R1+0x1710], R16 ;  /* 0x0017101001007387 */ /* 0x000fe20000100800 */
[----:B------:R-:W-:-:S03]  /*5e420*/  IADD3.X R26, R26, UR30, RZ, P3, !PT ;  /* 0x0000001e1a1a7c10 */ /* 0x000fc60009ffe4ff */
[----:B------:R-:W-:Y:S04]  /*5e430*/  STL [R1+0x1724], R17 ;  /* 0x0017241101007387 */ /* 0x000fe80000100800 */
[----:B------:R-:W-:Y:S01]  /*5e440*/  STL [R1+0x170c], R18 ;  /* 0x00170c1201007387 */ /* 0x000fe20000100800 */
[----:B------:R-:W-:-:S03]  /*5e450*/  IADD3 R27, P3, R3, R27, RZ ;  /* 0x0000001b031b7210 */ /* 0x000fc60007f7e0ff */
[----:B------:R-:W-:Y:S04]  /*5e460*/  STL [R1+0x171c], R19 ;  /* 0x00171c1301007387 */ /* 0x000fe80000100800 */
[----:B------:R-:W-:Y:S04]  /*5e470*/  STL [R1+0x1708], R0 ;  /* 0x0017080001007387 */ /* 0x000fe80000100800 */
[----:B------:R-:W-:Y:S04]  /*5e480*/  STL [R1+0x1714], R26 ;  /* 0x0017141a01007387 */ /* 0x000fe80000100800 */
[----:B------:R0:W-:Y:S04]  /*5e490*/  STL [R1+0x2338], R3 ;  /* 0x0023380301007387 */ /* 0x0001e80000100800 */
[----:B------:R-:W-:Y:S01]  /*5e4a0*/  STL [R1+0x1704], R27 ;  /* 0x0017041b01007387 */ /* 0x000fe20000100800 */
[----:B--2---:R-:W-:Y:S01]  /*5e4b0*/  IMAD.X R29, R2, 0x1, R29, P4 ;  /* 0x00000001021d7824 */ /* 0x004fe200020e061d */
[----:B---3--:R-:W-:-:S02]  /*5e4c0*/  IADD3 R28, P4, R3, R28, RZ ;  /* 0x0000001c031c7210 */ /* 0x008fc40007f9e0ff */
[----:B0-----:R-:W2:Y:S04]  /*5e4d0*/  LDL.LU R3, [R1+0x1308] ;  /* 0x0013080001037983 */ /* 0x001ea80000300800 */
[----:B------:R-:W-:Y:S04]  /*5e4e0*/  STL [R1+0xc94], R29 ;  /* 0x000c941d01007387 */ /* 0x000fe80000100800 */
[----:B------:R-:W3:Y:S04]  /*5e4f0*/  LDL.LU R12, [R1+0x1314] ;  /* 0x00131400010c7983 */ /* 0x000ee80000300800 */
[----:B------:R-:W-:Y:S04]  /*5e500*/  STL [R1+0x1700], R28 ;  /* 0x0017001c01007387 */ /* 0x000fe80000100800 */
[----:B---3--:R0:W-:Y:S04]  /*5e510*/  STL [R1+0x232c], R12 ;  /* 0x00232c0c01007387 */ /* 0x0081e80000100800 */
[----:B0-----:R-:W3:Y:S04]  /*5e520*/  LDL.LU R12, [R1+0x16f4] ;  /* 0x0016f400010c7983 */ /* 0x001ee80000300800 */
[----:B---3--:R0:W-:Y:S04]  /*5e530*/  STL [R1+0x2330], R12 ;  /* 0x0023300c01007387 */ /* 0x0081e80000100800 */
[----:B0-----:R-:W3:Y:S01]  /*5e540*/  LDL.LU R12, [R1+0x1318] ;  /* 0x00131800010c7983 */ /* 0x001ee20000300800 */
[----:B--2---:R-:W-:-:S03]  /*5e550*/  IMAD.X R3, R2, 0x1, R3, P5 ;  /* 0x0000000102037824 */ /* 0x004fc600028e0603 */
[----:B---3--:R0:W-:Y:S04]  /*5e560*/  STL [R1+0x2334], R12 ;  /* 0x0023340c01007387 */ /* 0x0081e80000100800 */
[----:B0-----:R-:W2:Y:S04]  /*5e570*/  LDL.LU R12, [R1+0x16fc] ;  /* 0x0016fc00010c7983 */ /* 0x001ea80000300800 */
[----:B------:R-:W3:Y:S04]  /*5e580*/  LDL.LU R13, [R1+0x16ec] ;  /* 0x0016ec00010d7983 */ /* 0x000ee80000300800 */
        /* <DEDUP_REMOVED lines=25> */
[----:B------:R0:W-:Y:S04]  /*5e720*/  STL [R1+0x1308], R3 ;  /* 0x0013080301007387 */ /* 0x0001e80000100800 */
[----:B0-----:R-:W2:Y:S02]  /*5e730*/  LDL.LU R3, [R1+0x2338] ;  /* 0x0023380001037983 */ /* 0x001ea40000300800 */
[----:B--2---:R-:W-:-:S05]  /*5e740*/  IADD3 R12, P5, R3, R12, RZ ;  /* 0x0000000c030c7210 */ /* 0x004fca0007fbe0ff */
[----:B------:R0:W-:Y:S04]  /*5e750*/  STL [R1+0x16fc], R12 ;  /* 0x0016fc0c01007387 */ /* 0x0001e80000100800 */
[----:B0-----:R-:W2:Y:S02]  /*5e760*/  LDL.LU R12, [R1+0x2334] ;  /* 0x00233400010c7983 */ /* 0x001ea40000300800 */
[----:B--2---:R-:W-:-:S05]  /*5e770*/  IMAD.X R12, R2, 0x1, R12, P6 ;  /* 0x00000001020c7824 */ /* 0x004fca00030e060c */
[----:B------:R0:W-:Y:S04]  /*5e780*/  STL [R1+0x1318], R12 ;  /* 0x0013180c01007387 */ /* 0x0001e80000100800 */
[----:B0-----:R-:W2:Y:S02]  /*5e790*/  LDL.LU R12, [R1+0x2330] ;  /* 0x00233000010c7983 */ /* 0x001ea40000300800 */
[----:B--2---:R-:W-:-:S05]  /*5e7a0*/  IADD3 R12, P6, R3, R12, RZ ;  /* 0x0000000c030c7210 */ /* 0x004fca0007fde0ff */
[----:B------:R0:W-:Y:S04]  /*5e7b0*/  STL [R1+0x16f4], R12 ;  /* 0x0016f40c01007387 */ /* 0x0001e80000100800 */
[----:B0-----:R-:W2:Y:S01]  /*5e7c0*/  LDL.LU R12, [R1+0x232c] ;  /* 0x00232c00010c7983 */ /* 0x001ea20000300800 */
[C---:B----4-:R-:W-:Y:S01]  /*5e7d0*/  IMAD.X R14, R2.reuse, 0x1, R14, P2 ;  /* 0x00000001020e7824 */ /* 0x050fe200010e060e */
[C---:B---3--:R-:W-:Y:S01]  /*5e7e0*/  IADD3 R15, P2, R3.reuse, R15, RZ ;  /* 0x0000000f030f7210 */ /* 0x048fe20007f5e0ff */
[C---:B------:R-:W-:Y:S01]  /*5e7f0*/  IMAD.X R4, R2.reuse, 0x1, R4, P3 ;  /* 0x0000000102047824 */ /* 0x040fe200018e0604 */
[C---:B------:R-:W-:Y:S01]  /*5e800*/  IADD3 R5, P3, R3.reuse, R5, RZ ;  /* 0x0000000503057210 */ /* 0x040fe20007f7e0ff */
        /* <DEDUP_REMOVED lines=15> */
[----:B------:R-:W-:Y:S01]  /*5e900*/  IADD3 R26, P6, R3, R26, RZ ;  /* 0x0000001a031a7210 */ /* 0x000fe20007fde0ff */
[----:B------:R-:W-:-:S02]  /*5e910*/  IMAD.X R28, R2, 0x1, R28, P2 ;  /* 0x00000001021c7824 */ /* 0x000fc400010e061c */
[----:B--2---:R-:W-:Y:S01]  /*5e920*/  IMAD.X R12, R2, 0x1, R12, P1 ;  /* 0x00000001020c7824 */ /* 0x004fe200008e060c */
[----:B------:R-:W-:-:S04]  /*5e930*/  IADD3 R13, P1, R3, R13, RZ ;  /* 0x0000000d030d7210 */ /* 0x000fc80007f3e0ff */
        /* <DEDUP_REMOVED lines=8> */
[----:B------:R-:W-:-:S03]  /*5e9c0*/  IMAD.X R20, R2, 0x1, R20, P1 ;  /* 0x0000000102147824 */ /* 0x000fc600008e0614 */
[----:B------:R-:W-:Y:S01]  /*5e9d0*/  STL [R1+0x16f8], R8 ;  /* 0x0016f80801007387 */ /* 0x000fe20000100800 */
[----:B------:R-:W-:-:S03]  /*5e9e0*/  IADD3 R21, P1, R3, R21, RZ ;  /* 0x0000001503157210 */ /* 0x000fc60007f3e0ff */
        /* <DEDUP_REMOVED lines=17> */
[----:B------:R0:W-:Y:S04]  /*5eb00*/  STL [R1+0x2328], R2 ;  /* 0x0023280201007387 */ /* 0x0001e80000100800 */
[----:B------:R-:W-:Y:S04]  /*5eb10*/  STL [R1+0x16b8], R27 ;  /* 0x0016b81b01007387 */ /* 0x000fe80000100800 */
        /* <DEDUP_REMOVED lines=8> */
[----:B--2---:R-:W-:-:S03]  /*5eba0*/  IADD3 R2, P2, R3, R2, RZ ;  /* 0x0000000203027210 */ /* 0x004fc60007f5e0ff */
        /* <DEDUP_REMOVED lines=29> */
[----:B0-----:R-:W2:Y:S02]  /*5ed80*/  LDL.LU R2, [R1+0x2328] ;  /* 0x0023280001027983 */ /* 0x001ea40000300800 */
[----:B--2---:R-:W-:-:S05]  /*5ed90*/  IMAD.X R12, R2, 0x1, R12, P3 ;  /* 0x00000001020c7824 */ /* 0x004fca00018e060c */
[----:B------:R0:W-:Y:S04]  /*5eda0*/  STL [R1+0x16a8], R12 ;  /* 0x0016a80c01007387 */ /* 0x0001e80000100800 */
[----:B0-----:R-:W2:Y:S02]  /*5edb0*/  LDL.LU R12, [R1+0x2324] ;  /* 0x00232400010c7983 */ /* 0x001ea40000300800 */
[----:B--2---:R-:W-:-:S05]  /*5edc0*/  IADD3 R12, P3, R3, R12, RZ ;  /* 0x0000000c030c7210 */ /* 0x004fca0007f7e0ff */
[----:B------:R0:W-:Y:S04]  /*5edd0*/  STL [R1+0x167c], R12 ;  /* 0x00167c0c01007387 */ /* 0x0001e80000100800 */
[----:B0-----:R-:W2:Y:S02]  /*5ede0*/  LDL.LU R12, [R1+0x2320] ;  /* 0x00232000010c7983 */ /* 0x001ea40000300800 */
[----:B--2---:R-:W-:-:S05]  /*5edf0*/  IMAD.X R12, R2, 0x1, R12, P4 ;  /* 0x00000001020c7824 */ /* 0x004fca00020e060c */
[----:B------:R0:W-:Y:S04]  /*5ee00*/  STL [R1+0x16a0], R12 ;  /* 0x0016a00c01007387 */ /* 0x0001e80000100800 */
[----:B0-----:R-:W2:Y:S01]  /*5ee10*/  LDL.LU R12, [R1+0x231c] ;  /* 0x00231c00010c7983 */ /* 0x001ea20000300800 */
[C---:B---3--:R-:W-:Y:S01]  /*5ee20*/  IMAD.X R13, R2.reuse, 0x1, R13, P5 ;  /* 0x00000001020d7824 */ /* 0x048fe200028e060d */
[C---:B----4-:R-:W-:Y:S01]  /*5ee30*/  IADD3 R14, P5, R3.reuse, R14, RZ ;  /* 0x0000000e030e7210 */ /* 0x050fe20007fbe0ff */
        /* <DEDUP_REMOVED lines=18> */
[----:B------:R-:W-:Y:S01]  /*5ef60*/  IMAD.X R29, R2, 0x1, R29, P5 ;  /* 0x00000001021d7824 */ /* 0x000fe200028e061d */
[----:B------:R-:W-:-:S02]  /*5ef70*/  IADD3 R28, P5, R3, R28, RZ ;  /* 0x0000001c031c7210 */ /* 0x000fc40007fbe0ff */
[----:B--2---:R-:W-:-:S05]  /*5ef80*/  IADD3 R12, P4, R3, R12, RZ ;  /* 0x0000000c030c7210 */ /* 0x004fca0007f9e0ff */
        /* <DEDUP_REMOVED lines=22> */
[----:B------:R-:W-:Y:S04]  /*5f0f0*/  STL [R1+0x1650], R17 ;  /* 0x0016501101007387 */ /* 0x000fe80000100800 */
[----:B------:R-:W-:Y:S01]  /*5f100*/  STL [R1+0x1624], R18 ;  /* 0x0016241201007387 */ /* 0x000fe20000100800 */
[----:B------:R-:W-:-:S03]  /*5f110*/  IADD3 R27, P4, R3, R27, RZ ;  /* 0x0000001b031b7210 */ /* 0x000fc60007f9e0ff */
[----:B------:R-:W-:Y:S04]  /*5f120*/  STL [R1+0x1648], R19 ;  /* 0x0016481301007387 */ /* 0x000fe80000100800 */
        /* <DEDUP_REMOVED lines=576> */
[C---:B------:R-:W-:Y:S02]  /*61530*/  IMAD.X R26, R2.reuse, 0x1, R26, P2 ;  /* 0x00000001021a7824 */ /* 0x040fe400010e061a */
[C---:B------:R-:W-:Y:S02]  /*61540*/  IMAD.X R27, R2.reuse, 0x1, R27, P3 ;  /* 0x00000001021b7824 */ /* 0x040fe400018e061b */
[C---:B------:R-:W-:Y:S02]  /*61550*/  IMAD.X R28, R2.reuse, 0x1, R28, P5 ;  /* 0x00000001021c7824 */ /* 0x040fe400028e061c */
[----:B------:R-:W-:Y:S01]  /*61560*/  IMAD.X R29, R2, 0x1, R29, P4 ;  /* 0x00000001021d7824 */ /* 0x000fe200020e061d */
[----:B--2---:R-:W-:-:S05]  /*61570*/  IADD3 R0, P1, R3, R0, RZ ;  /* 0x0000000003007210 */ /* 0x004fca0007f3e0ff */
[----:B------:R0:W-:Y:S01]  /*61580*/  STL [R1+0x138c], R0 ;  /* 0x00138c0001007387 */ /* 0x0001e20000100800 */
[C---:B------:R-:W-:Y:S01]  /*61590*/  IMAD.X R10, R2.reuse, 0x1, R10, P1 ;  /* 0x00000001020a7824 */ /* 0x040fe200008e060a */
[----:B------:R-:W-:Y:S02]  /*615a0*/  IADD3 R11, P1, R3, R11, RZ ;  /* 0x0000000b030b7210 */ /* 0x000fe40007f3e0ff */
[----:B0-----:R1:W5:Y:S04]  /*615b0*/  LDL.LU R0, [R1+0x22b8] ;  /* 0x0022b80001007983 */ /* 0x0013680000300800 */
[----:B------:R1:W-:Y:S04]  /*615c0*/  STL [R1+0x13b0], R12 ;  /* 0x0013b00c01007387 */ /* 0x0003e80000100800 */
        /* <DEDUP_REMOVED lines=15> */
[----:B------:R1:W-:Y:S01]  /*616c0*/  STL [R1+0x1370], R24 ;  /* 0x0013701801007387 */ /* 0x0003e20000100800 */
[----:B------:R-:W-:-:S03]  /*616d0*/  IMAD.X R19, R2, 0x1, R19, P1 ;  /* 0x0000000102137824 */ /* 0x000fc600008e0613 */
        /* <DEDUP_REMOVED lines=9> */
[----:B------:R-:W-:Y:S05]  /*61770*/  @P0 BRA `(.L_x_1) ;  /* 0xfffffb3000f00947 */ /* 0x000fea000383ffff */
.L_x_0:
[----:B-1----:R-:W0:Y:S01]  /*61780*/  LDL.LU R5, [R1+0x3b0] ;  /* 0x0003b00001057983 */ /* 0x002e220000300800 */
[----:B------:R-:W-:Y:S01]  /*61790*/  ULDC.64 UR22, c[0x0][0x228] ;  /* 0x00008a0000167ab9 */ /* 0x000fe20000000a00 */
[----:B------:R-:W-:Y:S01]  /*617a0*/  ULDC.64 UR10, c[0x0][0x228] ;  /* 0x00008a00000a7ab9 */ /* 0x000fe20000000a00 */
[----:B------:R-:W1:Y:S01]  /*617b0*/  S2UR UR5, SR_CgaCtaId ;  /* 0x00000000000579c3 */ /* 0x000e620000008800 */
[----:B------:R-:W0:Y:S01]  /*617c0*/  LDL.LU R4, [R1+0x3b4] ;  /* 0x0003b40001047983 */ /* 0x000e220000300800 */
[----:B------:R-:W-:Y:S01]  /*617d0*/  UMOV UR4, 0x400 ;  /* 0x0000040000047882 */ /* 0x000fe20000000000 */
[----:B------:R-:W-:Y:S01]  /*617e0*/  ULDC.64 UR8, c[0x0][0x220] ;  /* 0x0000880000087ab9 */ /* 0x000fe20000000a00 */
[----:B------:R-:W-:Y:S01]  /*617f0*/  ULDC.64 UR6, c[0x0][0x220] ;  /* 0x0000880000067ab9 */ /* 0x000fe20000000a00 */
[----:B------:R-:W2:Y:S01]  /*61800*/  LDL.LU R3, [R1+0x3b8] ;  /* 0x0003b80001037983 */ /* 0x000ea20000300800 */
[----:B------:R-:W-:Y:S01]  /*61810*/  ULDC.64 UR24, c[0x0][0x228] ;  /* 0x00008a0000187ab9 */ /* 0x000fe20000000a00 */
[----:B------:R-:W-:Y:S01]  /*61820*/  ULDC.64 UR26, c[0x0][0x228] ;  /* 0x00008a00001a7ab9 */ /* 0x000fe20000000a00 */
[----:B------:R-:W-:Y:S01]  /*61830*/  ULDC.64 UR16, c[0x0][0x228] ;  /* 0x00008a0000107ab9 */ /* 0x000fe20000000a00 */
[----:B------:R-:W2:Y:S01]  /*61840*/  LDL.LU R2, [R1+0x3bc] ;  /* 0x0003bc0001027983 */ /* 0x000ea20000300800 */
[----:B------:R-:W-:Y:S01]  /*61850*/  ULDC.64 UR14, c[0x0][0x228] ;  /* 0x00008a00000e7ab9 */ /* 0x000fe20000000a00 */
[----:B------:R-:W-:Y:S01]  /*61860*/  ULDC.64 UR12, c[0x0][0x228] ;  /* 0x00008a00000c7ab9 */ /* 0x000fe20000000a00 */
[----:B------:R-:W-:Y:S01]  /*61870*/  ULDC.64 UR20, c[0x0][0x228] ;  /* 0x00008a0000147ab9 */ /* 0x000fe20000000a00 */
[----:B------:R-:W-:Y:S01]  /*61880*/  STL [R1+0x23a4], R10 ;  /* 0x0023a40a01007387 */ /* 0x000fe20000100800 */
[----:B------:R-:W-:-:S03]  /*61890*/  ULDC.64 UR18, c[0x0][0x228] ;  /* 0x00008a0000127ab9 */ /* 0x000fc60000000a00 */
[----:B------:R-:W3:Y:S01]  /*618a0*/  LDL.LU R20, [R1+0x6b4] ;  /* 0x0006b40001147983 */ /* 0x000ee20000300800 */
[----:B------:R-:W-:Y:S01]  /*618b0*/  BAR.SYNC.DEFER_BLOCKING 0x0 ;  /* 0x0000000000007b1d */ /* 0x000fe20000010000 */
[----:B0----5:R-:W-:-:S05]  /*618c0*/  F2FP.SATFINITE.E4M3.F32.PACK_AB_MERGE_C R0, R4, R5, RZ ;  /* 0x000000050400723e */ /* 0x021fca00048070ff */
[----:B------:R-:W-:Y:S01]  /*618d0*/  STL [R1+0x20], R0 ;  /* 0x0000200001007387 */ /* 0x000fe20000100800 */
[----:B--2---:R-:W-:-:S03]  /*618e0*/  F2FP.SATFINITE.E4M3.F32.PACK_AB_MERGE_C R22, R2, R3, RZ ;  /* 0x000000030216723e */ /* 0x004fc600048070ff */
[----:B---3--:R0:W-:Y:S04]  /*618f0*/  STL [R1+0x2500], R20 ;  /* 0x0025001401007387 */ /* 0x0081e80000100800 */
[----:B0-----:R-:W2:Y:S04]  /*61900*/  LDL.LU R20, [R1+0x38c] ;  /* 0x00038c0001147983 */ /* 0x001ea80000300800 */
[----:B--2---:R0:W-:Y:S04]  /*61910*/  STL [R1+0x2508], R20 ;  /* 0x0025081401007387 */ /* 0x0041e80000100800 */
        /* <DEDUP_REMOVED lines=25> */
[----:B------:R-:W3:Y:S04]  /*61ab0*/  LDL.LU R10, [R1+0x6a4] ;  /* 0x0006a400010a7983 */ /* 0x000ee80000300800 */
[----:B---3--:R0:W-:Y:S04]  /*61ac0*/  STL [R1+0x24f8], R10 ;  /* 0x0024f80a01007387 */ /* 0x0081e80000100800 */
[----:B0-----:R-:W3:Y:S04]  /*61ad0*/  LDL.LU R10, [R1+0x6b8] ;  /* 0x0006b800010a7983 */ /* 0x001ee80000300800 */
        /* <DEDUP_REMOVED lines=29> */
[----:B0-----:R-:W2:Y:S04]  /*61cb0*/  LDL.LU R10, [R1+0x3c0] ;  /* 0x0003c000010a7983 */ /* 0x001ea80000300800 */
[----:B------:R-:W3:Y:S04]  /*61cc0*/  LDL.LU R0, [R1+0x6a8] ;  /* 0x0006a80001007983 */ /* 0x000ee80000300800 */
        /* <DEDUP_REMOVED lines=26> */
[----:B0-----:R-:W4:Y:S01]  /*61e70*/  LDL.LU R22, [R1+0x6a0] ;  /* 0x0006a00001167983 */ /* 0x001f220000300800 */
[----:B--2---:R-:W-:-:S03]  /*61e80*/  F2FP.SATFINITE.E4M3.F32.PACK_AB_MERGE_C R20, R20, R10, RZ ;  /* 0x0000000a1414723e */ /* 0x004fc600048070ff */
[----:B------:R-:W2:Y:S04]  /*61e90*/  LDL.LU R10, [R1+0x256c] ;  /* 0x00256c00010a7983 */ /* 0x000ea80000300800 */
[----:B------:R0:W-:Y:S04]  /*61ea0*/  STL [R1+0xc0], R20 ;  /* 0x0000c01401007387 */ /* 0x0001e80000100800 */
[----:B0-----:R-:W2:Y:S02]  /*61eb0*/  LDL.LU R20, [R1+0x2568] ;  /* 0x0025680001147983 */ /* 0x001ea40000300800 */
[----:B--2---:R-:W-:-:S02]  /*61ec0*/  F2FP.SATFINITE.E4M3.F32.PACK_AB_MERGE_C R20, R20, R10, RZ ;  /* 0x0000000a1414723e */ /* 0x004fc400048070ff */
        /* <DEDUP_REMOVED lines=56> */
[----:B------:R-:W2:Y:S01]  /*62250*/  LDL.LU R10, [R1+0x24f8] ;  /* 0x0024f800010a7983 */ /* 0x000ea20000300800 */
[----:B---3--:R-:W-:-:S03]  /*62260*/  F2FP.SATFINITE.E4M3.F32.PACK_AB_MERGE_C R0, R29, R0, RZ ;  /* 0x000000001d00723e */ /* 0x008fc600048070ff */
[----:B------:R0:W-:Y:S01]  /*62270*/  STL [R1+0xb0], R20 ;  /* 0x0000b01401007387 */ /* 0x0001e20000100800 */
[----:B----4-:R-:W-:Y:S02]  /*62280*/  F2FP.SATFINITE.E4M3.F32.PACK_AB_MERGE_C R19, R19, R21, RZ ;  /* 0x000000151313723e */ /* 0x010fe400048070ff */
[----:B0-----:R-:W-:Y:S02]  /*62290*/  F2FP.SATFINITE.E4M3.F32.PACK_AB_MERGE_C R20, R27, R28, RZ ;  /* 0x0000001c1b14723e */ /* 0x001fe400048070ff */
[----:B------:R-:W-:Y:S02]  /*622a0*/  F2FP.SATFINITE.E4M3.F32.PACK_AB_MERGE_C R13, R13, R14, RZ ;  /* 0x0000000e0d0d723e */ /* 0x000fe400048070ff */
[----:B------:R-:W-:Y:S02]  /*622b0*/  F2FP.SATFINITE.E4M3.F32.PACK_AB_MERGE_C R6, R6, R7, RZ ;  /* 0x000000070606723e */ /* 0x000fe400048070ff */
[----:B------:R-:W-:Y:S02]  /*622c0*/  F2FP.SATFINITE.E4M3.F32.PACK_AB_MERGE_C R4, R4, R5, RZ ;  /* 0x000000050404723e */ /* 0x000fe400048070ff */
[----:B--2---:R-:W-:-:S05]  /*622d0*/  F2FP.SATFINITE.E4M3.F32.PACK_AB_MERGE_C R10, R10, R22, RZ ;  /* 0x000000160a0a723e */ /* 0x004fca00048070ff */
[----:B------:R0:W-:Y:S04]  /*622e0*/  STL [R1+0xd0], R10 ;  /* 0x0000d00a01007387 */ /* 0x0001e80000100800 */
[----:B------:R2:W-:Y:S01]  /*622f0*/  STL [R1+0xb4], R0 ;  /* 0x0000b40001007387 */ /* 0x0005e20000100800 */
[----:B0-----:R-:W-:-:S03]  /*62300*/  F2FP.SATFINITE.E4M3.F32.PACK_AB_MERGE_C R10, R25, R26, RZ ;  /* 0x0000001a190a723e */ /* 0x001fc600048070ff */
[----:B------:R-:W-:Y:S01]  /*62310*/  STL [R1+0xd8], R20 ;  /* 0x0000d81401007387 */ /* 0x000fe20000100800 */
[----:B--2---:R-:W-:-:S03]  /*62320*/  F2FP.SATFINITE.E4M3.F32.PACK_AB_MERGE_C R0, R23, R24, RZ ;  /* 0x000000181700723e */ /* 0x004fc600048070ff */
        /* <DEDUP_REMOVED lines=10> */
[----:B------:R-:W-:Y:S04]  /*623d0*/  STL [R1+0xf4], R10 ;  /* 0x0000f40a01007387 */ /* 0x000fe80000100800 */
[----:B------:R-:W-:Y:S04]  /*623e0*/  STL [R1+0x108], R0 ;  /* 0x0001080001007387 */ /* 0x000fe80000100800 */
[----:B------:R0:W-:Y:S04]  /*623f0*/  STL [R1+0x104], R6 ;  /* 0x0001040601007387 */ /* 0x0001e80000100800 */
[----:B------:R-:W2:Y:S04]  /*62400*/  LDL.LU R7, [R1+0x664] ;  /* 0x0006640001077983 */ /* 0x000ea80000300800 */
[----:B------:R-:W-:Y:S04]  /*62410*/  STL [R1+0x114], R4 ;  /* 0x0001140401007387 */ /* 0x000fe80000100800 */
[----:B0-----:R-:W3:Y:S01]  /*62420*/  LDL.LU R6, [R1+0x66c] ;  /* 0x00066c0001067983 */ /* 0x001ee20000300800 */
[----:B------:R-:W-:-:S05]  /*62430*/  F2FP.SATFINITE.E4M3.F32.PACK_AB_MERGE_C R0, R2, R3, RZ ;  /* 0x000000030200723e */ /* 0x000fca00048070ff */
[----:B------:R-:W-:Y:S04]  /*62440*/  STL [R1+0x110], R0 ;  /* 0x0001100001007387 */ /* 0x000fe80000100800 */
[----:B---3--:R0:W-:Y:S04]  /*62450*/  STL [R1+0x24f4], R6 ;  /* 0x0024f40601007387 */ /* 0x0081e80000100800 */
[----:B0-----:R-:W2:Y:S04]  /*62460*/  LDL.LU R6, [R1+0x660] ;  /* 0x0006600001067983 */ /* 0x001ea80000300800 */
[----:B------:R-:W3:Y:S04]  /*62470*/  LDL.LU R21, [R1+0x654] ;  /* 0x0006540001157983 */ /* 0x000ee80000300800 */
[----:B---3--:R0:W-:Y:S04]  /*62480*/  STL [R1+0x24f0], R21 ;  /* 0x0024f01501007387 */ /* 0x0081e80000100800 */
[----:B0-----:R-:W3:Y:S04]  /*62490*/  LDL.LU R21, [R1+0x668] ;  /* 0x0006680001157983 */ /* 0x001ee80000300800 */
[----:B------:R-:W4:Y:S04]  /*624a0*/  LDL.LU R19, [R1+0x65c] ;  /* 0x00065c0001137983 */ /* 0x000f280000300800 */
[----:B----4-:R0:W-:Y:S04]  /*624b0*/  STL [R1+0x24ec], R19 ;  /* 0x0024ec1301007387 */ /* 0x0101e80000100800 */
[----:B0-----:R-:W4:Y:S04]  /*624c0*/  LDL.LU R19, [R1+0x650] ;  /* 0x0006500001137983 */ /* 0x001f280000300800 */
[----:B------:R-:W2:Y:S04]  /*624d0*/  LDL.LU R10, [R1+0x64c] ;  /* 0x00064c00010a7983 */ /* 0x000ea80000300800 */
        /* <DEDUP_REMOVED lines=15> */
[----:B------:R-:W4:Y:S04]  /*625d0*/  LDL.LU R22, [R1+0x35c] ;  /* 0x00035c0001167983 */ /* 0x000f280000300800 */
[----:B----4-:R0:W-:Y:S04]  /*625e0*/  STL [R1+0x24d0], R22 ;  /* 0x0024d01601007387 */ /* 0x0101e80000100800 */
[----:B0-----:R-:W4:Y:S01]  /*625f0*/  LDL.LU R22, [R1+0x638] ;  /* 0x0006380001167983 */ /* 0x001f220000300800 */
[----:B------:R-:W-:-:S03]  /*62600*/  F2FP.SATFINITE.E4M3.F32.PACK_AB_MERGE_C R7, R7, R6, RZ ;  /* 0x000000060707723e */ /* 0x000fc600048070ff */
        /* <DEDUP_REMOVED lines=26> */
[----:B0-----:R-:W4:Y:S01]  /*627b0*/  LDL.LU R7, [R1+0x354] ;  /* 0x0003540001077983 */ /* 0x001f220000300800 */
[----:B--2---:R-:W-:-:S03]  /*627c0*/  F2FP.SATFINITE.E4M3.F32.PACK_AB_MERGE_C R6, R6, R21, RZ ;  /* 0x000000150606723e */ /* 0x004fc600048070ff */
        /* <DEDUP_REMOVED lines=8> */
[----:B------:R-:W3:Y:S04]  /*62850*/  LDL.LU R10, [R1+0x24e8] ;  /* 0x0024e800010a7983 */ /* 0x000ee80000300800 */
[----:B------:R0:W-:Y:S04]  /*62860*/  STL [R1+0x23c0], R19 ;  /* 0x0023c01301007387 */ /* 0x0001e80000100800 */
[----:B0-----:R-:W2:Y:S01]  /*62870*/  LDL.LU R19, [R1+0x628] ;  /* 0x0006280001137983 */ /* 0x001ea20000300800 */
[----:B---3--:R-:W-:-:S03]  /*62880*/  F2FP.SATFINITE.E4M3.F32.PACK_AB_MERGE_C R10, R10, R20, RZ ;  /* 0x000000140a0a723e */ /* 0x008fc600048070ff */
[----:B------:R-:W3:Y:S04]  /*62890*/  LDL.LU R20, [R1+0x24e4] ;  /* 0x0024e40001147983 */ /* 0x000ee80000300800 */
[----:B------:R0:W-:Y:S04]  /*628a0*/  STL [R1+0x88], R10 ;  /* 0x0000880a01007387 */ /* 0x0001e80000100800 */
[----:B0-----:R-:W3:Y:S02]  /*628b0*/  LDL.LU R10, [R1+0x24e0] ;  /* 0x0024e000010a7983 */ /* 0x001ee40000300800 */
[----:B---3--:R-:W-:-:S02]  /*628c0*/  F2FP.SATFINITE.E4M3.F32.PACK_AB_MERGE_C R10, R10, R20, RZ ;  /* 0x000000140a0a723e */ /* 0x008fc400048070ff */
[----:B------:R-:W4:Y:S04]  /*628d0*/  LDL.LU R20, [R1+0x24dc] ;  /* 0x0024dc0001147983 */ /* 0x000f280000300800 */
[----:B------:R0:W-:Y:S04]  /*628e0*/  STL [R1+0x23a8], R10 ;  /* 0x0023a80a01007387 */ /* 0x0001e80000100800 */
[----:B0-----:R-:W3:Y:S01]  /*628f0*/  LDL.LU R10, [R1+0x624] ;  /* 0x00062400010a7983 */ /* 0x001ee20000300800 */
[----:B----4-:R-:W-:-:S03]  /*62900*/  F2FP.SATFINITE.E4M3.F32.PACK_AB_MERGE_C R20, R20, R22, RZ ;  /* 0x000000161414723e */ /* 0x010fc600048070ff */
[----:B------:R-:W4:Y:S04]  /*62910*/  LDL.LU R22, [R1+0x24d8] ;  /* 0x0024d80001167983 */ /* 0x000f280000300800 */
[----:B------:R0:W-:Y:S04]  /*62920*/  STL [R1+0x9c], R20 ;  /* 0x00009c1401007387 */ /* 0x0001e80000100800 */
[----:B0-----:R-:W4:Y:S02]  /*62930*/  LDL.LU R20, [R1+0x24d4] ;  /* 0x0024d40001147983 */ /* 0x001f240000300800 */
[----:B----4-:R-:W-:-:S02]  /*62940*/  F2FP.SATFINITE.E4M3.F32.PACK_AB_MERGE_C R20, R20, R22, RZ ;  /* 0x000000161414723e */ /* 0x010fc400048070ff */
[----:B------:R-:W4:Y:S04]  /*62950*/  LDL.LU R22, [R1+0x24d0] ;  /* 0x0024d00001167983 */ /* 0x000f280000300800 */
[----:B------:R0:W-:Y:S04]  /*62960*/  STL [R1+0x98], R20 ;  /* 0x0000981401007387 */ /* 0x0001e80000100800 */
[----:B0-----:R-:W3:Y:S02]  /*62970*/  LDL.LU R20, [R1+0x24cc] ;  /* 0x0024cc0001147983 */ /* 0x001ee40000300800 */
[----:B---3--:R-:W-:-:S02]  /*62980*/  F2FP.SATFINITE.E4M3.F32.PACK_AB_MERGE_C R10, R10, R20, RZ ;  /* 0x000000140a0a723e */ /* 0x008fc400048070ff */
[----:B------:R-:W4:Y:S01]  /*62990*/  LDL.LU R20, [R1+0x24c8] ;  /* 0x0024c80001147983 */ /* 0x000f220000300800 */
[----:B------:R-:W-:-:S03]  /*629a0*/  F2FP.SATFINITE.E4M3.F32.PACK_AB_MERGE_C R7, R7, R6, RZ ;  /* 0x000000060707723e */ /* 0x000fc600048070ff */
[----:B------:R2:W-:Y:S01]  /*629b0*/  STL [R1+0xa4], R10 ;  /* 0x0000a40a01007387 */ /* 0x0005e20000100800 */
[----:B------:R-:W-:Y:S02]  /*629c0*/  F2FP.SATFINITE.E4M3.F32.PACK_AB_MERGE_C R0, R29, R0, RZ ;  /* 0x000000001d00723e */ /* 0x000fe400048070ff */
[----:B--2---:R-:W-:-:S05]  /*629d0*/  F2FP.SATFINITE.E4M3.F32.PACK_AB_MERGE_C R10, R21, R19, RZ ;  /* 0x00000013150a723e */ /* 0x004fca00048070ff */
[----:B------:R-:W-:Y:S01]  /*629e0*/  STL [R1+0xa0], R10 ;  /* 0x0000a00a01007387 */ /* 0x000fe20000100800 */
[----:B------:R-:W-:-:S03]  /*629f0*/  F2FP.SATFINITE.E4M3.F32.PACK_AB_MERGE_C R5, R5, R18, RZ ;  /* 0x000000120505723e */ /* 0x000fc600048070ff */
[----:B------:R0:W-:Y:S01]  /*62a00*/  STL [R1+0xac], R7 ;  /* 0x0000ac0701007387 */ /* 0x0001e20000100800 */
[----:B------:R-:W-:Y:S02]  /*62a10*/  F2FP.SATFINITE.E4M3.F32.PACK_AB_MERGE_C R9, R9, R17, RZ ;  /* 0x000000110909723e */ /* 0x000fe400048070ff */
[----:B------:R-:W-:Y:S02]  /*62a20*/  F2FP.SATFINITE.E4M3.F32.PACK_AB_MERGE_C R14, R14, R16, RZ ;  /* 0x000000100e0e723e */ /* 0x000fe400048070ff */
[----:B0-----:R-:W-:Y:S02]  /*62a30*/  F2FP.SATFINITE.E4M3.F32.PACK_AB_MERGE_C R7, R27, R28, RZ ;  /* 0x0000001c1b07723e */ /* 0x001fe400048070ff */
[----:B------:R-:W-:Y:S02]  /*62a40*/  F2FP.SATFINITE.E4M3.F32.PACK_AB_MERGE_C R18, R13, R15, RZ ;  /* 0x0000000f0d12723e */ /* 0x000fe400048070ff */
[----:B----4-:R-:W-:-:S05]  /*62a50*/  F2FP.SATFINITE.E4M3.F32.PACK_AB_MERGE_C R6, R22, R20, RZ ;  /* 0x000000141606723e */ /* 0x010fca00048070ff */
[----:B------:R0:W-:Y:S04]  /*62a60*/  STL [R1+0xa8], R6 ;  /* 0x0000a80601007387 */ /* 0x0001e80000100800 */
[----:B------:R2:W-:Y:S01]  /*62a70*/  STL [R1+0xc4], R0 ;  /* 0x0000c40001007387 */ /* 0x0005e20000100800 */
[----:B0-----:R-:W-:-:S03]  /*62a80*/  F2FP.SATFINITE.E4M3.F32.PACK_AB_MERGE_C R6, R25, R26, RZ ;  /* 0x0000001a1906723e */ /* 0x001fc600048070ff */
[----:B------:R-:W-:Y:S01]  /*62a90*/  STL [R1+0xbc], R7 ;  /* 0x0000bc0701007387 */ /* 0x000fe20000100800 */
[----:B--2---:R-:W-:-:S03]  /*62aa0*/  F2FP.SATFINITE.E4M3.F32.PACK_AB_MERGE_C R0, R23, R24, RZ ;  /* 0x000000181700723e */ /* 0x004fc600048070ff */
[----:B------:R0:W-:Y:S04]  /*62ab0*/  STL [R1+0xcc], R6 ;  /* 0x0000cc0601007387 */ /* 0x0001e80000100800 */
[----:B------:R2:W-:Y:S04]  /*62ac0*/  STL [R1+0x23c4], R5 ;  /* 0x0023c40501007387 */ /* 0x0005e80000100800 */
[----:B------:R3:W-:Y:S01]  /*62ad0*/  STL [R1+0xc8], R0 ;  /* 0x0000c80001007387 */ /* 0x0007e20000100800 */
[----:B0-----:R-:W-:-:S03]  /*62ae0*/  F2FP.SATFINITE.E4M3.F32.PACK_AB_MERGE_C R6, R11, R12, RZ ;  /* 0x0000000c0b06723e */ /* 0x001fc600048070ff */
[----:B------:R-:W-:Y:S01]  /*62af0*/  STL [R1+0x23c8], R9 ;  /* 0x0023c80901007387 */ /* 0x000fe20000100800 */
[----:B--2---:R-:W-:-:S03]  /*62b00*/  F2FP.SATFINITE.E4M3.F32.PACK_AB_MERGE_C R5, R4, R8, RZ ;  /* 0x000000080405723e */ /* 0x004fc600048070ff */
[----:B------:R-:W-:Y:S04]  /*62b10*/  STL [R1+0x23cc], R14 ;  /* 0x0023cc0e01007387 */ /* 0x000fe80000100800 */
[----:B------:R-:W-:Y:S04]  /*62b20*/  STL [R1+0x23d0], R18 ;  /* 0x0023d01201007387 */ /* 0x000fe80000100800 */
[----:B------:R-:W-:Y:S04]  /*62b30*/  STL [R1+0x60], R6 ;  /* 0x0000600601007387 */ /* 0x000fe80000100800 */
[----:B------:R-:W2:Y:S01]  /*62b40*/  LDL.LU R4, [R1+0x544] ;  /* 0x0005440001047983 */ /* 0x000ea20000300800 */
[----:B---3--:R-:W-:-:S03]  /*62b50*/  F2FP.SATFINITE.E4M3.F32.PACK_AB_MERGE_C R0, R2, R3, RZ ;  /* 0x000000030200723e */ /* 0x008fc600048070ff */
[----:B------:R-:W-:Y:S04]  /*62b60*/  STL [R1+0x5c], R5 ;  /* 0x00005c0501007387 */ /* 0x000fe80000100800 */
[----:B--2---:R0:W-:Y:S04]  /*62b70*/  STL [R1+0x2480], R4 ;  /* 0x0024800401007387 */ /* 0x0041e80000100800 */
[----:B------:R-:W-:Y:S04]  /*62b80*/  STL [R1+0x68], R0 ;  /* 0x0000680001007387 */ /* 0x000fe80000100800 */
        /* <DEDUP_REMOVED lines=60> */
[----:B--2---:R-:W-:-:S03]  /*62f50*/  F2FP.SATFINITE.E4M3.F32.PACK_AB_MERGE_C R4, R4, R3, RZ ;  /* 0x000000030404723e */ /* 0x004fc600048070ff */
[----:B------:R-:W2:Y:S04]  /*62f60*/  LDL.LU R25, [R1+0x2b4] ;  /* 0x0002b40001197983 */ /* 0x000ea80000300800 */
[----:B------:R-:W2:Y:S04]  /*62f70*/  LDL.LU R17, [R1+0x2b8] ;  /* 0x0002b80001117983 */ /* 0x000ea80000300800 */
[----:B------:R-:W2:Y:S04]  /*62f80*/  LDL.LU R16, [R1+0x2bc] ;  /* 0x0002bc0001107983 */ /* 0x000ea80000300800 */
[----:B------:R-:W2:Y:S04]  /*62f90*/  LDL.LU R15, [R1+0x280] ;  /* 0x00028000010f7983 */ /* 0x000ea80000300800 */
[----:B------:R-:W2:Y:S04]  /*62fa0*/  LDL.LU R11, [R1+0x284] ;  /* 0x00028400010b7983 */ /* 0x000ea80000300800 */
[----:B------:R-:W2:Y:S04]  /*62fb0*/  LDL.LU R8, [R1+0x288] ;  /* 0x0002880001087983 */ /* 0x000ea80000300800 */
[----:B------:R-:W2:Y:S04]  /*62fc0*/  LDL.LU R2, [R1+0x28c] ;  /* 0x00028c0001027983 */ /* 0x000ea80000300800 */
[----:B------:R-:W3:Y:S04]  /*62fd0*/  LDL.LU R3, [R1+0x24c4] ;  /* 0x0024c40001037983 */ /* 0x000ee80000300800 */
[----:B------:R0:W-:Y:S04]  /*62fe0*/  STL [R1+0x64], R4 ;  /* 0x0000640401007387 */ /* 0x0001e80000100800 */
[----:B0-----:R-:W3:Y:S02]  /*62ff0*/  LDL.LU R4, [R1+0x24c0] ;  /* 0x0024c00001047983 */ /* 0x001ee40000300800 */
[----:B---3--:R-:W-:-:S02]  /*63000*/  F2FP.SATFINITE.E4M3.F32.PACK_AB_MERGE_C R4, R4, R3, RZ ;  /* 0x000000030404723e */ /* 0x008fc400048070ff */
        /* <DEDUP_REMOVED lines=34> */
[----:B0-----:R-:W2:Y:S01]  /*63230*/  LDL.LU R4, [R1+0x530] ;  /* 0x0005300001047983 */ /* 0x001ea20000300800 */
[----:B---3--:R-:W-:-:S03]  /*63240*/  F2FP.SATFINITE.E4M3.F32.PACK_AB_MERGE_C R3, R3, R24, RZ ;  /* 0x000000180303723e */ /* 0x008fc600048070ff */
[----:B------:R-:W3:Y:S01]  /*63250*/  LDL.LU R24, [R1+0x2478] ;  /* 0x0024780001187983 */ /* 0x000ee20000300800 */
[----:B----4-:R-:W-:Y:S02]  /*63260*/  F2FP.SATFINITE.E4M3.F32.PACK_AB_MERGE_C R23, R23, R18, RZ ;  /* 0x000000121717723e */ /* 0x010fe400048070ff */
[----:B------:R-:W-:Y:S01]  /*63270*/  F2FP.SATFINITE.E4M3.F32.PACK_AB_MERGE_C R13, R13, R14, RZ ;  /* 0x0000000e0d0d723e */ /* 0x000fe200048070ff */
[----:B------:R0:W-:Y:S01]  /*63280*/  STL [R1+0x23d8], R3 ;  /* 0x0023d80301007387 */ /* 0x0001e20000100800 */
[----:B------:R-:W-:Y:S02]  /*63290*/  F2FP.SATFINITE.E4M3.F32.PACK_AB_MERGE_C R12, R12, R9, RZ ;  /* 0x000000090c0c723e */ /* 0x000fe400048070ff */
[----:B------:R-:W-:Y:S02]  /*632a0*/  F2FP.SATFINITE.E4M3.F32.PACK_AB_MERGE_C R0, R29, R0, RZ ;  /* 0x000000001d00723e */ /* 0x000fe400048070ff */
[----:B0-----:R-:W-:Y:S02]  /*632b0*/  F2FP.SATFINITE.E4M3.F32.PACK_AB_MERGE_C R3, R7, R6, RZ ;  /* 0x000000060703723e */ /* 0x001fe400048070ff */
[----:B--2---:R-:W-:-:S02]  /*632c0*/  F2FP.SATFINITE.E4M3.F32.PACK_AB_MERGE_C R2, R2, R8, RZ ;  /* 0x000000080202723e */ /* 0x004fc400048070ff */
[----:B---3--:R-:W-:Y:S02]  /*632d0*/  F2FP.SATFINITE.E4M3.F32.PACK_AB_MERGE_C R24, R24, R4, RZ ;  /* 0x000000041818723e */ /* 0x008fe400048070ff */
[----:B------:R-:W-:Y:S02]  /*632e0*/  F2FP.SATFINITE.E4M3.F32.PACK_AB_MERGE_C R4, R10, R5, RZ ;  /* 0x000000050a04723e */ /* 0x000fe400048070ff */
[----:B------:R-:W-:Y:S01]  /*632f0*/  F2FP.SATFINITE.E4M3.F32.PACK_AB_MERGE_C R5, R21, R19, RZ ;  /* 0x000000131505723e */ /* 0x000fe200048070ff */
[----:B------:R-:W-:Y:S04]  /*63300*/  STL [R1+0x23dc], R24 ;  /* 0x0023dc1801007387 */ /* 0x000fe80000100800 */
[----:B------:R-:W-:Y:S04]  /*63310*/  STL [R1+0x23e0], R23 ;  /* 0x0023e01701007387 */ /* 0x000fe80000100800 */
[----:B------:R-:W-:Y:S04]  /*63320*/  STL [R1+0x23e4], R13 ;  /* 0x0023e40d01007387 */ /* 0x000fe80000100800 */
[----:B------:R-:W-:Y:S04]  /*63330*/  STL [R1+0x23e8], R12 ;  /* 0x0023e80c01007387 */ /* 0x000fe80000100800 */
[----:B------:R0:W-:Y:S04]  /*63340*/  STL [R1+0x18], R4 ;  /* 0x0000180401007387 */ /* 0x0001e80000100800 */
[----:B------:R-:W-:Y:S04]  /*63350*/  STL [R1+0x14], R5 ;  /* 0x0000140501007387 */ /* 0x000fe80000100800 */
[----:B------:R2:W-:Y:S01]  /*63360*/  STL [R1+0x24], R3 ;  /* 0x0000240301007387 */ /* 0x0005e20000100800 */
[----:B0-----:R-:W-:-:S05]  /*63370*/  F2FP.SATFINITE.E4M3.F32.PACK_AB_MERGE_C R4, R22, R20, RZ ;  /* 0x000000141604723e */ /* 0x001fca00048070ff */
[----:B------:R0:W-:Y:S01]  /*63380*/  STL [R1+0x1c], R4 ;  /* 0x00001c0401007387 */ /* 0x0001e20000100800 */
[----:B--2---:R-:W-:-:S03]  /*63390*/  F2FP.SATFINITE.E4M3.F32.PACK_AB_MERGE_C R3, R27, R28, RZ ;  /* 0x0000001c1b03723e */ /* 0x004fc600048070ff */
[----:B------:R2:W-:Y:S04]  /*633a0*/  STL [R1+0x2c], R0 ;  /* 0x00002c0001007387 */ /* 0x0005e80000100800 */
[----:B------:R3:W-:Y:S01]  /*633b0*/  STL [R1+0x28], R3 ;  /* 0x0000280301007387 */ /* 0x0007e20000100800 */
[----:B0-----:R-:W-:Y:S02]  /*633c0*/  F2FP.SATFINITE.E4M3.F32.PACK_AB_MERGE_C R4, R25, R26, RZ ;  /* 0x0000001a1904723e */ /* 0x001fe400048070ff */
[----:B--2---:R-:W-:-:S03]  /*633d0*/  F2FP.SATFINITE.E4M3.F32.PACK_AB_MERGE_C R0, R16, R17, RZ ;  /* 0x000000111000723e */ /* 0x004fc600048070ff */
[----:B------:R-:W-:Y:S01]  /*633e0*/  STL [R1+0x3c], R4 ;  /* 0x00003c0401007387 */ /* 0x000fe20000100800 */
[----:B---3--:R-:W-:-:S03]  /*633f0*/  F2FP.SATFINITE.E4M3.F32.PACK_AB_MERGE_C R3, R11, R15, RZ ;  /* 0x0000000f0b03723e */ /* 0x008fc600048070ff */
[----:B------:R0:W-:Y:S04]  /*63400*/  STL [R1+0x38], R0 ;  /* 0x0000380001007387 */ /* 0x0001e80000100800 */
[----:B0-----:R-:W2:Y:S04]  /*63410*/  LDL.LU R0, [R1+0x4f4] ;  /* 0x0004f40001007983 */ /* 0x001ea80000300800 */
[----:B------:R-:W-:Y:S04]  /*63420*/  STL [R1+0x44], R3 ;  /* 0x0000440301007387 */ /* 0x000fe80000100800 */
[----:B------:R-:W3:Y:S04]  /*63430*/  LDL.LU R8, [R1+0x4fc] ;  /* 0x0004fc0001087983 */ /* 0x000ee80000300800 */
        /* <DEDUP_REMOVED lines=12> */
[----:B------:R-:W3:Y:S04]  /*63500*/  LDL.LU R15, [R1+0x4dc] ;  /* 0x0004dc00010f7983 */ /* 0x000ee80000300800 */
[----:B---3--:R0:W-:Y:S04]  /*63510*/  STL [R1+0x2464], R15 ;  /* 0x0024640f01007387 */ /* 0x0081e80000100800 */
[----:B0-----:R-:W3:Y:S04]  /*63520*/  LDL.LU R15, [R1+0x4d0] ;  /* 0x0004d000010f7983 */ /* 0x001ee80000300800 */
[----:B------:R-:W4:Y:S04]  /*63530*/  LDL.LU R26, [R1+0x4c4] ;  /* 0x0004c400011a7983 */ /* 0x000f280000300800 */
[----:B----4-:R0:W-:Y:S04]  /*63540*/  STL [R1+0x2460], R26 ;  /* 0x0024601a01007387 */ /* 0x0101e80000100800 */
[----:B0-----:R-:W4:Y:S04]  /*63550*/  LDL.LU R26, [R1+0x4d8] ;  /* 0x0004d800011a7983 */ /* 0x001f280000300800 */
[----:B------:R-:W2:Y:S01]  /*63560*/  LDL.LU R25, [R1+0x4cc] ;  /* 0x0004cc0001197983 */ /* 0x000ea20000300800 */
[----:B------:R-:W-:-:S03]  /*63570*/  F2FP.SATFINITE.E4M3.F32.PACK_AB_MERGE_C R0, R0, R8, RZ ;  /* 0x000000080000723e */ /* 0x000fc600048070ff */
[----:B--2---:R0:W-:Y:S04]  /*63580*/  STL [R1+0x245c], R25 ;  /* 0x00245c1901007387 */ /* 0x0041e80000100800 */
        /* <DEDUP_REMOVED lines=24> */
[----:B0-----:R-:W2:Y:S01]  /*63710*/  LDL.LU R0, [R1+0x2f8] ;  /* 0x0002f80001007983 */ /* 0x001ea20000300800 */
[----:B---3--:R-:W-:-:S03]  /*63720*/  F2FP.SATFINITE.E4M3.F32.PACK_AB_MERGE_C R8, R8, R17, RZ ;  /* 0x000000110808723e */ /* 0x008fc600048070ff */
        /* <DEDUP_REMOVED lines=12> */
[----:B------:R-:W4:Y:S04]  /*637f0*/  LDL.LU R15, [R1+0x2464] ;  /* 0x00246400010f7983 */ /* 0x000f280000300800 */
[----:B------:R0:W-:Y:S04]  /*63800*/  STL [R1+0x23a0], R16 ;  /* 0x0023a01001007387 */ /* 0x0001e80000100800 */
[----:B0-----:R-:W3:Y:S01]  /*63810*/  LDL.LU R16, [R1+0x4b0] ;  /* 0x0004b00001107983 */ /* 0x001ee20000300800 */
[----:B----4-:R-:W-:-:S03]  /*63820*/  F2FP.SATFINITE.E4M3.F32.PACK_AB_MERGE_C R15, R15, R26, RZ ;  /* 0x0000001a0f0f723e */ /* 0x010fc600048070ff */
[----:B------:R-:W2:Y:S04]  /*63830*/  LDL.LU R26, [R1+0x2460] ;  /* 0x00246000011a7983 */ /* 0x000ea80000300800 */
[----:B------:R0:W-:Y:S04]  /*63840*/  STL [R1+0x23fc], R15 ;  /* 0x0023fc0f01007387 */ /* 0x0001e80000100800 */
[----:B0-----:R-:W4:Y:S01]  /*63850*/  LDL.LU R15, [R1+0x4c8] ;  /* 0x0004c800010f7983 */ /* 0x001f220000300800 */
[----:B--2---:R-:W-:-:S03]  /*63860*/  F2FP.SATFINITE.E4M3.F32.PACK_AB_MERGE_C R26, R26, R25, RZ ;  /* 0x000000191a1a723e */ /* 0x004fc600048070ff */
[----:B------:R-:W4:Y:S01]  /*63870*/  LDL.LU R25, [R1+0x245c] ;  /* 0x00245c0001197983 */ /* 0x000f220000300800 */
[----:B---3--:R-:W-:Y:S02]  /*63880*/  F2FP.SATFINITE.E4M3.F32.PACK_AB_MERGE_C R28, R28, R16, RZ ;  /* 0x000000101c1c723e */ /* 0x008fe400048070ff */
[----:B------:R-:W-:Y:S01]  /*63890*/  F2FP.SATFINITE.E4M3.F32.PACK_AB_MERGE_C R27, R27, R11, RZ ;  /* 0x0000000b1b1b723e */ /* 0x000fe200048070ff */
[----:B------:R-:W-:Y:S01]  /*638a0*/  STL [R1+0x239c], R26 ;  /* 0x00239c1a01007387 */ /* 0x000fe20000100800 */
[----:B------:R-:W-:Y:S02]  /*638b0*/  F2FP.SATFINITE.E4M3.F32.PACK_AB_MERGE_C R11, R8, R17, RZ ;  /* 0x00000011080b723e */ /* 0x000fe400048070ff */
[----:B------:R-:W-:Y:S02]  /*638c0*/  F2FP.SATFINITE.E4M3.F32.PACK_AB_MERGE_C R0, R12, R0, RZ ;  /* 0x000000000c00723e */ /* 0x000fe400048070ff */
[----:B------:R-:W-:Y:S02]  /*638d0*/  F2FP.SATFINITE.E4M3.F32.PACK_AB_MERGE_C R8, R23, R13, RZ ;  /* 0x0000000d1708723e */ /* 0x000fe400048070ff */
[----:B------:R-:W-:-:S02]  /*638e0*/  F2FP.SATFINITE.E4M3.F32.PACK_AB_MERGE_C R3, R3, R24, RZ ;  /* 0x000000180303723e */ /* 0x000fc400048070ff */
[----:B------:R-:W-:Y:S02]  /*638f0*/  F2FP.SATFINITE.E4M3.F32.PACK_AB_MERGE_C R29, R29, R14, RZ ;  /* 0x0000000e1d1d723e */ /* 0x000fe400048070ff */
[----:B----4-:R-:W-:-:S05]  /*63900*/  F2FP.SATFINITE.E4M3.F32.PACK_AB_MERGE_C R25, R25, R15, RZ ;  /* 0x0000000f1919723e */ /* 0x010fca00048070ff */
[----:B------:R-:W-:Y:S04]  /*63910*/  STL [R1+0x2400], R25 ;  /* 0x0024001901007387 */ /* 0x000fe80000100800 */
[----:B------:R-:W-:Y:S04]  /*63920*/  STL [R1+0x2398], R28 ;  /* 0x0023981c01007387 */ /* 0x000fe80000100800 */
[----:B------:R-:W-:Y:S04]  /*63930*/  STL [R1+0x2404], R27 ;  /* 0x0024041b01007387 */ /* 0x000fe80000100800 */
[----:B------:R-:W-:Y:S04]  /*63940*/  STL [R1+0x8], R11 ;  /* 0x0000080b01007387 */ /* 0x000fe80000100800 */
[----:B------:R0:W-:Y:S04]  /*63950*/  STL [R1], R0 ;  /* 0x0000000001007387 */ /* 0x0001e80000100800 */
[----:B------:R-:W-:Y:S01]  /*63960*/  STL [R1+0x10], R8 ;  /* 0x0000100801007387 */ /* 0x000fe20000100800 */
[----:B0-----:R-:W-:-:S03]  /*63970*/  F2FP.SATFINITE.E4M3.F32.PACK_AB_MERGE_C R0, R18, R4, RZ ;  /* 0x000000041200723e */ /* 0x001fc600048070ff */
[----:B------:R0:W-:Y:S01]  /*63980*/  STL [R1+0xc], R3 ;  /* 0x00000c0301007387 */ /* 0x0001e20000100800 */
[----:B------:R-:W-:-:S03]  /*63990*/  F2FP.SATFINITE.E4M3.F32.PACK_AB_MERGE_C R4, R6, R21, RZ ;  /* 0x000000150604723e */ /* 0x000fc600048070ff */
[----:B------:R-:W-:Y:S04]  /*639a0*/  STL [R1+0x236c], R29 ;  /* 0x00236c1d01007387 */ /* 0x000fe80000100800 */
[----:B------:R2:W-:Y:S01]  /*639b0*/  STL [R1+0x4], R0 ;  /* 0x0000040001007387 */ /* 0x0005e20000100800 */
[----:B0-----:R-:W-:Y:S02]  /*639c0*/  F2FP.SATFINITE.E4M3.F32.PACK_AB_MERGE_C R3, R5, R9, RZ ;  /* 0x000000090503723e */ /* 0x001fe400048070ff */
[----:B--2---:R-:W-:-:S03]  /*639d0*/  F2FP.SATFINITE.E4M3.F32.PACK_AB_MERGE_C R0, R19, R10, RZ ;  /* 0x0000000a1300723e */ /* 0x004fc600048070ff */
[----:B------:R0:W-:Y:S04]  /*639e0*/  STL [R1+0x198], R3 ;  /* 0x0001980301007387 */ /* 0x0001e80000100800 */
[----:B------:R2:W-:Y:S04]  /*639f0*/  STL [R1+0x194], R0 ;  /* 0x0001940001007387 */ /* 0x0005e80000100800 */
[----:B------:R-:W-:Y:S04]  /*63a00*/  STL [R1+0x1b0], R4 ;  /* 0x0001b00401007387 */ /* 0x000fe80000100800 */
[----:B------:R-:W3:Y:S01]  /*63a10*/  LDL.LU R29, [R1+0x470] ;  /* 0x00047000011d7983 */ /* 0x000ee20000300800 */
[----:B0-----:R-:W-:-:S02]  /*63a20*/  F2FP.SATFINITE.E4M3.F32.PACK_AB_MERGE_C R3, R20, R7, RZ ;  /* 0x000000071403723e */ /* 0x001fc400048070ff */
[----:B--2---:R-:W-:-:S03]  /*63a30*/  F2FP.SATFINITE.E4M3.F32.PACK_AB_MERGE_C R0, R2, R22, RZ ;  /* 0x000000160200723e */ /* 0x004fc600048070ff */
[----:B------:R-:W-:Y:S04]  /*63a40*/  STL [R1+0x1ac], R3 ;  /* 0x0001ac0301007387 */ /* 0x000fe80000100800 */
[----:B---3--:R0:W-:Y:S04]  /*63a50*/  STL [R1+0x2454], R29 ;  /* 0x0024541d01007387 */ /* 0x0081e80000100800 */
[----:B------:R-:W-:Y:S04]  /*63a60*/  STL [R1+0x1cc], R0 ;  /* 0x0001cc0001007387 */ /* 0x000fe80000100800 */
[----:B0-----:R-:W2:Y:S04]  /*63a70*/  LDL.LU R29, [R1+0x48c] ;  /* 0x00048c00011d7983 */ /* 0x001ea80000300800 */
[----:B------:R-:W3:Y:S04]  /*63a80*/  LDL.LU R7, [R1+0x474] ;  /* 0x0004740001077983 */ /* 0x000ee80000300800 */
[----:B---3--:R0:W-:Y:S04]  /*63a90*/  STL [R1+0x2458], R7 ;  /* 0x0024580701007387 */ /* 0x0081e80000100800 */
[----:B0-----:R-:W2:Y:S04]  /*63aa0*/  LDL.LU R7, [R1+0x488] ;  /* 0x0004880001077983 */ /* 0x001ea80000300800 */
[----:B------:R-:W3:Y:S04]  /*63ab0*/  LDL.LU R20, [R1+0x478] ;  /* 0x0004780001147983 */ /* 0x000ee80000300800 */
[----:B------:R-:W3:Y:S04]  /*63ac0*/  LDL.LU R22, [R1+0x47c] ;  /* 0x00047c0001167983 */ /* 0x000ee80000300800 */
[----:B------:R-:W4:Y:S04]  /*63ad0*/  LDL.LU R21, [R1+0x6dc] ;  /* 0x0006dc0001157983 */ /* 0x000f280000300800 */
[----:B----4-:R0:W-:Y:S04]  /*63ae0*/  STL [R1+0x243c], R21 ;  /* 0x00243c1501007387 */ /* 0x0101e80000100800 */
[----:B0-----:R-:W4:Y:S04]  /*63af0*/  LDL.LU R21, [R1+0x6d4] ;  /* 0x0006d40001157983 */ /* 0x001f280000300800 */
[----:B----4-:R0:W-:Y:S04]  /*63b00*/  STL [R1+0x2444], R21 ;  /* 0x0024441501007387 */ /* 0x0101e80000100800 */
[----:B0-----:R-:W4:Y:S04]  /*63b10*/  LDL.LU R21, [R1+0x6ec] ;  /* 0x0006ec0001157983 */ /* 0x001f280000300800 */
[----:B----4-:R0:W-:Y:S04]  /*63b20*/  STL [R1+0x244c], R21 ;  /* 0x00244c1501007387 */ /* 0x0101e80000100800 */
[----:B0-----:R-:W4:Y:S04]  /*63b30*/  LDL.LU R21, [R1+0x6e4] ;  /* 0x0006e40001157983 */ /* 0x001f280000300800 */
[----:B------:R-:W2:Y:S04]  /*63b40*/  LDL.LU R28, [R1+0x42c] ;  /* 0x00042c00011c7983 */ /* 0x000ea80000300800 */
        /* <DEDUP_REMOVED lines=31> */
[----:B------:R-:W3:Y:S01]  /*63d40*/  LDL.LU R25, [R1+0x418] ;  /* 0x0004180001197983 */ /* 0x000ee20000300800 */
[----:B------:R-:W-:-:S03]  /*63d50*/  F2FP.SATFINITE.E4M3.F32.PACK_AB_MERGE_C R29, R29, R7, RZ ;  /* 0x000000071d1d723e */ /* 0x000fc600048070ff */
[----:B---3--:R0:W-:Y:S04]  /*63d60*/  STL [R1+0x2408], R25 ;  /* 0x0024081901007387 */ /* 0x0081e80000100800 */
        /* <DEDUP_REMOVED lines=22> */
[----:B------:R-:W2:Y:S04]  /*63ed0*/  LDL.LU R7, [R1+0x2458] ;  /* 0x0024580001077983 */ /* 0x000ea80000300800 */
[----:B------:R0:W-:Y:S04]  /*63ee0*/  STL [R1+0x1c4], R29 ;  /* 0x0001c41d01007387 */ /* 0x0001e80000100800 */
[----:B0-----:R-:W2:Y:S01]  /*63ef0*/  LDL.LU R29, [R1+0x2454] ;  /* 0x00245400011d7983 */ /* 0x001ea20000300800 */
[----:B------:R-:W-:-:S02]  /*63f00*/  F2FP.SATFINITE.E4M3.F32.PACK_AB_MERGE_C R22, R22, R20, RZ ;  /* 0x000000141616723e */ /* 0x000fc400048070ff */
[----:B----4-:R-:W-:Y:S02]  /*63f10*/  F2FP.SATFINITE.E4M3.F32.PACK_AB_MERGE_C R21, R21, R28, RZ ;  /* 0x0000001c1515723e */ /* 0x010fe400048070ff */
[----:B--2---:R-:W-:Y:S02]  /*63f20*/  F2FP.SATFINITE.E4M3.F32.PACK_AB_MERGE_C R29, R7, R29, RZ ;  /* 0x0000001d071d723e */ /* 0x004fe400048070ff */
[----:B------:R-:W2:Y:S04]  /*63f30*/  LDL.LU R7, [R1+0x460] ;  /* 0x0004600001077983 */ /* 0x000ea80000300800 */
[----:B------:R-:W-:Y:S04]  /*63f40*/  STL [R1+0x208], R29 ;  /* 0x0002081d01007387 */ /* 0x000fe80000100800 */
[----:B------:R-:W2:Y:S04]  /*63f50*/  LDL.LU R20, [R1+0x464] ;  /* 0x0004640001147983 */ /* 0x000ea80000300800 */
[----:B------:R0:W-:Y:S04]  /*63f60*/  STL [R1+0x204], R22 ;  /* 0x0002041601007387 */ /* 0x0001e80000100800 */
[----:B0-----:R-:W4:Y:S04]  /*63f70*/  LDL.LU R22, [R1+0x468] ;  /* 0x0004680001167983 */ /* 0x001f280000300800 */
[----:B------:R-:W4:Y:S04]  /*63f80*/  LDL.LU R29, [R1+0x46c] ;  /* 0x00046c00011d7983 */ /* 0x000f280000300800 */
        /* <DEDUP_REMOVED lines=14> */
[----:B0-----:R-:W4:Y:S01]  /*64070*/  LDL.LU R21, [R1+0x20] ;  /* 0x0000200001157983 */ /* 0x001f220000300800 */
[----:B---3--:R-:W-:-:S03]  /*64080*/  F2FP.SATFINITE.E4M3.F32.PACK_AB_MERGE_C R28, R28, R27, RZ ;  /* 0x0000001b1c1c723e */ /* 0x008fc600048070ff */
        /* <DEDUP_REMOVED lines=22> */
[----:B0-----:R-:W4:Y:S01]  /*641f0*/  LDL R28, [R1+0xbd4] ;  /* 0x000bd400011c7983 */ /* 0x001f220000100800 */
[----:B---3--:R-:W-:-:S03]  /*64200*/  F2FP.SATFINITE.E4M3.F32.PACK_AB_MERGE_C R27, R27, R25, RZ ;  /* 0x000000191b1b723e */ /* 0x008fc600048070ff */
[----:B------:R-:W3:Y:S01]  /*64210*/  LDL.LU R25, [R1+0x2408] ;  /* 0x0024080001197983 */ /* 0x000ee20000300800 */
[----:B------:R-:W-:-:S03]  /*64220*/  F2FP.SATFINITE.E4M3.F32.PACK_AB_MERGE_C R17, R17, R11, RZ ;  /* 0x0000000b1111723e */ /* 0x000fc600048070ff */
[----:B------:R0:W-:Y:S01]  /*64230*/  STL [R1+0x1a0], R27 ;  /* 0x0001a01b01007387 */ /* 0x0001e20000100800 */
[----:B------:R-:W-:Y:S02]  /*64240*/  F2FP.SATFINITE.E4M3.F32.PACK_AB_MERGE_C R0, R0, R8, RZ ;  /* 0x000000080000723e */ /* 0x000fe400048070ff */
[----:B------:R-:W-:Y:S01]  /*64250*/  F2FP.SATFINITE.E4M3.F32.PACK_AB_MERGE_C R13, R13, R12, RZ ;  /* 0x0000000c0d0d723e */ /* 0x000fe200048070ff */
[----:B0-----:R-:W3:Y:S01]  /*64260*/  LDL.LU R27, [R1+0x2404] ;  /* 0x00240400011b7983 */ /* 0x001ee20000300800 */
[----:B------:R-:W-:Y:S02]  /*64270*/  F2FP.SATFINITE.E4M3.F32.PACK_AB_MERGE_C R24, R24, R23, RZ ;  /* 0x000000171818723e */ /* 0x000fe400048070ff */
[----:B------:R-:W-:Y:S02]  /*64280*/  F2FP.SATFINITE.E4M3.F32.PACK_AB_MERGE_C R4, R4, R3, RZ ;  /* 0x000000030404723e */ /* 0x000fe400048070ff */
[----:B------:R-:W-:Y:S02]  /*64290*/  F2FP.SATFINITE.E4M3.F32.PACK_AB_MERGE_C R14, R14, R18, RZ ;  /* 0x000000120e0e723e */ /* 0x000fe400048070ff */
[----:B------:R-:W-:-:S02]  /*642a0*/  F2FP.SATFINITE.E4M3.F32.PACK_AB_MERGE_C R5, R5, R9, RZ ;  /* 0x000000090505723e */ /* 0x000fc400048070ff */
[----:B------:R-:W-:Y:S02]  /*642b0*/  F2FP.SATFINITE.E4M3.F32.PACK_AB_MERGE_C R6, R6, R19, RZ ;  /* 0x000000130606723e */ /* 0x000fe400048070ff */
[----:B------:R-:W-:Y:S02]  /*642c0*/  F2FP.SATFINITE.E4M3.F32.PACK_AB_MERGE_C R16, R16, R26, RZ ;  /* 0x0000001a1010723e */ /* 0x000fe400048070ff */
[----:B------:R-:W-:Y:S02]  /*642d0*/  F2FP.SATFINITE.E4M3.F32.PACK_AB_MERGE_C R2, R2, R10, RZ ;  /* 0x0000000a0202723e */ /* 0x000fe400048070ff */
[----:B--2---:R-:W-:Y:S02]  /*642e0*/  F2FP.SATFINITE.E4M3.F32.PACK_AB_MERGE_C R20, R20, R7, RZ ;  /* 0x000000071414723e */ /* 0x004fe400048070ff */
[----:B----4-:R-:W-:Y:S02]  /*642f0*/  F2FP.SATFINITE.E4M3.F32.PACK_AB_MERGE_C R29, R29, R22, RZ ;  /* 0x000000161d1d723e */ /* 0x010fe400048070ff */
[----:B---3--:R-:W-:-:S02]  /*64300*/  F2FP.SATFINITE.E4M3.F32.PACK_AB_MERGE_C R15, R15, R25, RZ ;  /* 0x000000190f0f723e */ /* 0x008fc400048070ff */
[----:B------:R-:W2:Y:S04]  /*64310*/  LDL.LU R25, [R1+0x2400] ;  /* 0x0024000001197983 */ /* 0x000ea80000300800 */
[----:B------:R0:W-:Y:S04]  /*64320*/  STL [R1+0x19c], R15 ;  /* 0x00019c0f01007387 */ /* 0x0001e80000100800 */
[----:B0-----:R-:W3:Y:S04]  /*64330*/  LDL.LU R15, [R1+0x23fc] ;  /* 0x0023fc00010f7983 */ /* 0x001ee80000300800 */
[----:B------:R-:W4:Y:S04]  /*64340*/  LDL.LU R11, [R1+0x23f8] ;  /* 0x0023f800010b7983 */ /* 0x000f280000300800 */
[----:B------:R0:W-:Y:S04]  /*64350*/  STL [R1+0x1a8], R17 ;  /* 0x0001a81101007387 */ /* 0x0001e80000100800 */
[----:B0-----:R-:W2:Y:S04]  /*64360*/  LDL.LU R17, [R1+0x23f4] ;  /* 0x0023f40001117983 */ /* 0x001ea80000300800 */
[----:B------:R-:W3:Y:S04]  /*64370*/  LDL.LU R8, [R1+0x23f0] ;  /* 0x0023f00001087983 */ /* 0x000ee80000300800 */
[----:B------:R0:W-:Y:S04]  /*64380*/  STL [R1+0x1a4], R0 ;  /* 0x0001a40001007387 */ /* 0x0001e80000100800 */
[----:B0-----:R-:W4:Y:S04]  /*64390*/  LDL.LU R0, [R1+0x23ec] ;  /* 0x0023ec0001007983 */ /* 0x001f280000300800 */
[----:B------:R-:W2:Y:S04]  /*643a0*/  LDL.LU R12, [R1+0x23e8] ;  /* 0x0023e800010c7983 */ /* 0x000ea80000300800 */
[----:B------:R0:W-:Y:S04]  /*643b0*/  STL [R1+0x1b8], R13 ;  /* 0x0001b80d01007387 */ /* 0x0001e80000100800 */
[----:B0-----:R-:W2:Y:S04]  /*643c0*/  LDL.LU R13, [R1+0x23e4] ;  /* 0x0023e400010d7983 */ /* 0x001ea80000300800 */
[----:B------:R-:W2:Y:S04]  /*643d0*/  LDL.LU R23, [R1+0x23e0] ;  /* 0x0023e00001177983 */ /* 0x000ea80000300800 */
        /* <DEDUP_REMOVED lines=11> */
[----:B------:R-:W2:Y:S04]  /*64490*/  LDL.LU R19, [R1+0x23c0] ;  /* 0x0023c00001137983 */ /* 0x000ea80000300800 */
[----:B------:R0:W-:Y:S04]  /*644a0*/  STL [R1+0x20c], R6 ;  /* 0x00020c0601007387 */ /* 0x0001e80000100800 */
[----:B0-----:R-:W3:Y:S04]  /*644b0*/  LDL.LU R6, [R1+0x23bc] ;  /* 0x0023bc0001067983 */ /* 0x001ee80000300800 */
[----:B------:R-:W2:Y:S04]  /*644c0*/  LDL.LU R26, [R1+0xc0] ;  /* 0x0000c000011a7983 */ /* 0x000ea80000300800 */
[----:B------:R0:W-:Y:S04]  /*644d0*/  STL [R1+0x254], R16 ;  /* 0x0002541001007387 */ /* 0x0001e80000100800 */
[----:B0-----:R-:W2:Y:S04]  /*644e0*/  LDL.LU R16, [R1+0xb8] ;  /* 0x0000b80001107983 */ /* 0x001ea80000300800 */
[----:B------:R-:W-:Y:S04]  /*644f0*/  STL [R1+0x250], R2 ;  /* 0x0002500201007387 */ /* 0x000fe80000100800 */
[----:B------:R-:W2:Y:S04]  /*64500*/  LDL.LU R10, [R1+0xb0] ;  /* 0x0000b000010a7983 */ /* 0x000ea80000300800 */
[----:B------:R-:W2:Y:S04]  /*64510*/  LDL.LU R7, [R1+0x23b8] ;  /* 0x0023b80001077983 */ /* 0x000ea80000300800 */
[----:B------:R0:W-:Y:S04]  /*64520*/  STL [R1+0x278], R20 ;  /* 0x0002781401007387 */ /* 0x0001e80000100800 */
[----:B0-----:R-:W2:Y:S04]  /*64530*/  LDL.LU R20, [R1+0x23b4] ;  /* 0x0023b40001147983 */ /* 0x001ea80000300800 */
[----:B------:R-:W2:Y:S04]  /*64540*/  LDL.LU R22, [R1+0x23b0] ;  /* 0x0023b00001167983 */ /* 0x000ea80000300800 */
[----:B------:R0:W-:Y:S02]  /*64550*/  STL [R1+0x274], R29 ;  /* 0x0002741d01007387 */ /* 0x0001e40000100800 */
[----:B0-----:R-:W-:-:S05]  /*64560*/  LOP3.LUT R29, R21, 0xffff, RZ, 0xc0, !PT ;  /* 0x0000ffff151d7812 */ /* 0x001fca00078ec0ff */
[----:B------:R-:W-:Y:S01]  /*64570*/  STL [R1+0x34], R29 ;  /* 0x0000341d01007387 */ /* 0x000fe20000100800 */
[----:B----4-:R-:W-:Y:S02]  /*64580*/  LOP3.LUT R21, R4, 0xffff, RZ, 0xc0, !PT ;  /* 0x0000ffff04157812 */ /* 0x010fe400078ec0ff */
[----:B------:R-:W-:Y:S02]  /*64590*/  LOP3.LUT R4, R0, 0xffff, RZ, 0xc0, !PT ;  /* 0x0000ffff00047812 */ /* 0x000fe400078ec0ff */
[----:B------:R-:W-:Y:S02]  /*645a0*/  PRMT R0, R21, 0x3340, R1 ;  /* 0x0000334015007816 */ /* 0x000fe40000000001 */
[----:B---3--:R-:W-:Y:S02]  /*645b0*/  LOP3.LUT R6, R6, 0xffff, RZ, 0xc0, !PT ;  /* 0x0000ffff06067812 */ /* 0x008fe400078ec0ff */
[----:B--2---:R-:W-:Y:S02]  /*645c0*/  LOP3.LUT R7, R7, 0xffff, RZ, 0xc0, !PT ;  /* 0x0000ffff07077812 */ /* 0x004fe400078ec0ff */
[----:B------:R-:W-:-:S02]  /*645d0*/  LOP3.LUT R20, R20, 0xffff, RZ, 0xc0, !PT ;  /* 0x0000ffff14147812 */ /* 0x000fc400078ec0ff */
[----:B------:R-:W-:-:S05]  /*645e0*/  LOP3.LUT R22, R22, 0xffff, RZ, 0xc0, !PT ;  /* 0x0000ffff16167812 */ /* 0x000fca00078ec0ff */
[----:B------:R-:W-:Y:S04]  /*645f0*/  STL [R1+0x58], R22 ;  /* 0x0000581601007387 */ /* 0x000fe80000100800 */
[----:B------:R-:W-:Y:S04]  /*64600*/  STL [R1+0x30], R7 ;  /* 0x0000300701007387 */ /* 0x000fe80000100800 */
[----:B------:R-:W-:Y:S04]  /*64610*/  STL [R1+0x54], R20 ;  /* 0x0000541401007387 */ /* 0x000fe80000100800 */
[----:B------:R-:W-:Y:S04]  /*64620*/  STL [R1+0x50], R6 ;  /* 0x0000500601007387 */ /* 0x000fe80000100800 */
[----:B------:R0:W-:Y:S04]  /*64630*/  STL [R1+0x4c], R21 ;  /* 0x00004c1501007387 */ /* 0x0001e80000100800 */
[----:B0-----:R-:W2:Y:S01]  /*64640*/  LDL.LU R21, [R1+0x23ac] ;  /* 0x0023ac0001157983 */ /* 0x001ea20000300800 */
[----:B------:R-:W-:Y:S01]  /*64650*/  VIADD R2, R28, 0x3f ;  /* 0x0000003f1c027836 */ /* 0x000fe20000000000 */
[----:B------:R-:W-:-:S04]  /*64660*/  LOP3.LUT R3, R3, 0xffff, RZ, 0xc0, !PT ;  /* 0x0000ffff03037812 */ /* 0x000fc800078ec0ff */
[----:B------:R-:W-:Y:S01]  /*64670*/  ISETP.GE.AND P0, PT, R2, UR23, PT ;  /* 0x0000001702007c0c */ /* 0x000fe2000bf06270 */
[----:B------:R-:W-:Y:S01]  /*64680*/  VIADD R2, R28, 0x1 ;  /* 0x000000011c027836 */ /* 0x000fe20000000000 */
[----:B------:R-:W-:Y:S01]  /*64690*/  LOP3.LUT R28, R5, 0xffff, RZ, 0xc0, !PT ;  /* 0x0000ffff051c7812 */ /* 0x000fe200078ec0ff */
[----:B------:R0:W-:Y:S01]  /*646a0*/  STL [R1+0x48], R3 ;  /* 0x0000480301007387 */ /* 0x0001e20000100800 */
[----:B------:R-:W-:Y:S02]  /*646b0*/  PRMT R5, R29, 0x3340, R7 ;  /* 0x000033401d057816 */ /* 0x000fe40000000007 */
[----:B------:R-:W-:Y:S01]  /*646c0*/  PRMT R6, R22, 0x3340, R6 ;  /* 0x0000334016067816 */ /* 0x000fe20000000006 */
[----:B------:R3:W-:Y:S01]  /*646d0*/  STL [R1+0x94], R4 ;  /* 0x0000940401007387 */ /* 0x0007e20000100800 */
[----:B------:R-:W-:Y:S02]  /*646e0*/  PRMT R7, R20, 0x3340, R28 ;  /* 0x0000334014077816 */ /* 0x000fe4000000001c */
[----:B------:R-:W-:-:S02]  /*646f0*/  ISETP.GE.AND P1, PT, R2, UR11, PT ;  /* 0x0000000b02007c0c */ /* 0x000fc4000bf26270 */
[--C-:B0-----:R-:W-:Y:S02]  /*64700*/  PRMT R3, R3, 0x3340, R1.reuse ;  /* 0x0000334003037816 */ /* 0x101fe40000000001 */
[----:B------:R-:W-:Y:S02]  /*64710*/  PRMT R5, R5, 0x5410, R0 ;  /* 0x0000541005057816 */ /* 0x000fe40000000000 */
[----:B---3--:R-:W-:Y:S02]  /*64720*/  PRMT R4, R4, 0x3340, R1 ;  /* 0x0000334004047816 */ /* 0x008fe40000000001 */
[----:B------:R-:W-:Y:S02]  /*64730*/  PRMT R2, R6, 0x5410, R3 ;  /* 0x0000541006027816 */ /* 0x000fe40000000003 */
[----:B------:R-:W-:Y:S01]  /*64740*/  PRMT R0, R7, 0x5410, R4 ;  /* 0x0000541007007816 */ /* 0x000fe20000000004 */
[----:B------:R0:W-:Y:S01]  /*64750*/  STL [R1+0x20], R28 ;  /* 0x0000201c01007387 */ /* 0x0001e20000100800 */
[----:B------:R-:W-:-:S03]  /*64760*/  LOP3.LUT R7, R16, 0xffff, RZ, 0xc0, !PT ;  /* 0x0000ffff10077812 */ /* 0x000fc600078ec0ff */
[----:B------:R-:W-:Y:S01]  /*64770*/  STL [R1+0x1f8], R5 ;  /* 0x0001f80501007387 */ /* 0x000fe20000100800 */
[----:B------:R-:W-:-:S03]  /*64780*/  LOP3.LUT R20, R10, 0xffff, RZ, 0xc0, !PT ;  /* 0x0000ffff0a147812 */ /* 0x000fc600078ec0ff */
[----:B------:R3:W-:Y:S01]  /*64790*/  STL [R1+0x1f4], R2 ;  /* 0x0001f40201007387 */ /* 0x0007e20000100800 */
[----:B------:R-:W-:-:S03]  /*647a0*/  LOP3.LUT R10, R19, 0xffff, RZ, 0xc0, !PT ;  /* 0x0000ffff130a7812 */ /* 0x000fc600078ec0ff */
[----:B------:R-:W-:Y:S01]  /*647b0*/  STL [R1+0x1f0], R0 ;  /* 0x0001f00001007387 */ /* 0x000fe20000100800 */
[----:B------:R-:W-:-:S03]  /*647c0*/  LOP3.LUT R6, R8, 0xffff, RZ, 0xc0, !PT ;  /* 0x0000ffff08067812 */ /* 0x000fc600078ec0ff */
[----:B0-----:R-:W4:Y:S01]  /*647d0*/  LDL.LU R28, [R1+0xe8] ;  /* 0x0000e800011c7983 */ /* 0x001f220000300800 */
[----:B------:R-:W-:-:S03]  /*647e0*/  LOP3.LUT R22, R26, 0xffff, RZ, 0xc0, !PT ;  /* 0x0000ffff1a167812 */ /* 0x000fc600078ec0ff */
[----:B------:R-:W4:Y:S01]  /*647f0*/  LDL.LU R29, [R1+0xd0] ;  /* 0x0000d000011d7983 */ /* 0x000f220000300800 */
[----:B------:R-:W-:-:S03]  /*64800*/  LOP3.LUT R24, R24, 0xffff, RZ, 0xc0, !PT ;  /* 0x0000ffff18187812 */ /* 0x000fc600078ec0ff */
[----:B------:R0:W-:Y:S01]  /*64810*/  STL [R1+0xc0], R7 ;  /* 0x0000c00701007387 */ /* 0x0001e20000100800 */
[----:B------:R-:W-:-:S03]  /*64820*/  PRMT R8, R6, 0x3340, R1 ;  /* 0x0000334006087816 */ /* 0x000fc60000000001 */
[----:B------:R-:W4:Y:S01]  /*64830*/  LDL.LU R26, [R1+0xb4] ;  /* 0x0000b400011a7983 */ /* 0x000f220000300800 */
[----:B---3--:R-:W-:-:S03]  /*64840*/  LOP3.LUT R2, R9, 0xffff, RZ, 0xc0, !PT ;  /* 0x0000ffff09027812 */ /* 0x008fc600078ec0ff */
[----:B------:R-:W3:Y:S01]  /*64850*/  LDL.LU R16, [R1+0x88] ;  /* 0x0000880001107983 */ /* 0x000ee20000300800 */
[----:B------:R-:W-:-:S03]  /*64860*/  LOP3.LUT R23, R23, 0xffff, RZ, 0xc0, !PT ;  /* 0x0000ffff17177812 */ /* 0x000fc600078ec0ff */
[----:B------:R-:W-:Y:S04]  /*64870*/  STL [R1+0xb0], R10 ;  /* 0x0000b00a01007387 */ /* 0x000fe80000100800 */
[----:B------:R1:W-:Y:S01]  /*64880*/  STL [R1+0x2370], R6 ;  /* 0x0023700601007387 */ /* 0x0003e20000100800 */
[----:B0-----:R-:W-:-:S03]  /*64890*/  PRMT R7, R7, 0x3340, R10 ;  /* 0x0000334007077816 */ /* 0x001fc6000000000a */
[----:B-1----:R-:W3:Y:S04]  /*648a0*/  LDL.LU R6, [R1+0xe4] ;  /* 0x0000e40001067983 */ /* 0x002ee80000300800 */
[----:B------:R-:W-:Y:S04]  /*648b0*/  STL [R1+0x2374], R24 ;  /* 0x0023741801007387 */ /* 0x000fe80000100800 */
[----:B------:R-:W-:Y:S04]  /*648c0*/  STL [R1+0x237c], R20 ;  /* 0x00237c1401007387 */ /* 0x000fe80000100800 */
[----:B------:R0:W-:Y:S04]  /*648d0*/  STL [R1+0x2378], R2 ;  /* 0x0023780201007387 */ /* 0x0001e80000100800 */
[----:B------:R-:W-:Y:S04]  /*648e0*/  STL [R1+0x2380], R23 ;  /* 0x0023801701007387 */ /* 0x000fe80000100800 */
[----:B------:R-:W-:Y:S01]  /*648f0*/  STL [R1+0x2388], R22 ;  /* 0x0023881601007387 */ /* 0x000fe20000100800 */
[----:B--2---:R-:W-:-:S05]  /*64900*/  LOP3.LUT R0, R21, 0xffff, RZ, 0xc0, !PT ;  /* 0x0000ffff15007812 */ /* 0x004fca00078ec0ff */
[----:B------:R1:W-:Y:S04]  /*64910*/  STL [R1+0x2384], R0 ;  /* 0x0023840001007387 */ /* 0x0003e80000100800 */
[----:B------:R-:W2:Y:S01]  /*64920*/  LDL.LU R10, [R1+0x23a8] ;  /* 0x0023a800010a7983 */ /* 0x000ea20000300800 */
[----:B------:R-:W1:Y:S01]  /*64930*/  S2R R5, SR_TID.X ;  /* 0x0000000000057919 */ /* 0x000e620000002100 */
[----:B------:R-:W-:Y:S01]  /*64940*/  ULEA UR4, UR5, UR4, 0x18 ;  /* 0x0000000405047291 */ /* 0x000fe2000f8ec03f */
[----:B------:R-:W-:Y:S02]  /*64950*/  PRMT R9, R20, 0x3340, R2 ;  /* 0x0000334014097816 */ /* 0x000fe40000000002 */
[--C-:B------:R-:W-:Y:S01]  /*64960*/  PRMT R3, R24, 0x3340, R1.reuse ;  /* 0x0000334018037816 */ /* 0x100fe20000000001 */
[----:B------:R-:W-:Y:S01]  /*64970*/  ULDC UR5, c[0x0][0x244] ;  /* 0x0000910000057ab9 */ /* 0x000fe20000000800 */
[----:B------:R-:W-:-:S04]  /*64980*/  PRMT R4, R23, 0x3340, R1 ;  /* 0x0000334017047816 */ /* 0x000fc80000000001 */
[----:B0-----:R-:W-:Y:S01]  /*64990*/  PRMT R2, R7, 0x5410, R4 ;  /* 0x0000541007027816 */ /* 0x001fe20000000004 */
[C---:B-1----:R-:W-:Y:S02]  /*649a0*/  IMAD.SHL.U32 R19, R5.reuse, 0x10, RZ ;  /* 0x0000001005137824 */ /* 0x042fe400078e00ff */
[----:B------:R-:W-:-:S03]  /*649b0*/  IMAD.SHL.U32 R21, R5, 0x20, RZ ;  /* 0x0000002005157824 */ /* 0x000fc600078e00ff */
[----:B------:R-:W-:Y:S02]  /*649c0*/  LOP3.LUT R19, R19, 0xf0, RZ, 0xc0, !PT ;  /* 0x000000f013137812 */ /* 0x000fe400078ec0ff */
[----:B------:R-:W-:Y:S02]  /*649d0*/  LOP3.LUT R21, R21, 0x200, RZ, 0xc0, !PT ;  /* 0x0000020015157812 */ /* 0x000fe400078ec0ff */
[----:B------:R-:W-:Y:S02]  /*649e0*/  PRMT R5, R22, 0x3340, R0 ;  /* 0x0000334016057816 */ /* 0x000fe40000000000 */
[----:B------:R-:W-:Y:S02]  /*649f0*/  IADD3 R21, R21, UR4, R19 ;  /* 0x0000000415157c10 */ /* 0x000fe4000fffe013 */
[----:B------:R-:W-:-:S03]  /*64a00*/  PRMT R0, R9, 0x5410, R8 ;  /* 0x0000541009007816 */ /* 0x000fc60000000008 */
[----:B------:R-:W-:Y:S04]  /*64a10*/  STL [R1+0x238c], R21 ;  /* 0x00238c1501007387 */ /* 0x000fe80000100800 */
[----:B------:R0:W-:Y:S01]  /*64a20*/  STL [R1+0x1bc], R0 ;  /* 0x0001bc0001007387 */ /* 0x0001e20000100800 */
[----:B----4-:R-:W-:Y:S02]  /*64a30*/  LOP3.LUT R28, R28, 0xffff, RZ, 0xc0, !PT ;  /* 0x0000ffff1c1c7812 */ /* 0x010fe400078ec0ff */
[----:B0-----:R-:W-:Y:S02]  /*64a40*/  PRMT R0, R5, 0x5410, R3 ;  /* 0x0000541005007816 */ /* 0x001fe40000000003 */
[----:B------:R-:W-:-:S03]  /*64a50*/  LOP3.LUT R5, R26, 0xffff, RZ, 0xc0, !PT ;  /* 0x0000ffff1a057812 */ /* 0x000fc600078ec0ff */
[----:B------:R3:W-:Y:S04]  /*64a60*/  STL [R1+0x270], R0 ;  /* 0x0002700001007387 */ /* 0x0007e80000100800 */
[----:B------:R0:W-:Y:S01]  /*64a70*/  STL [R1+0x26c], R2 ;  /* 0x00026c0201007387 */ /* 0x0001e20000100800 */
[----:B---3--:R-:W-:-:S03]  /*64a80*/  LOP3.LUT R0, R6, 0xffff, RZ, 0xc0, !PT ;  /* 0x0000ffff06007812 */ /* 0x008fc600078ec0ff */
[----:B------:R-:W-:Y:S01]  /*64a90*/  STL [R1+0xb8], R28 ;  /* 0x0000b81c01007387 */ /* 0x000fe20000100800 */
[----:B------:R-:W-:-:S03]  /*64aa0*/  LOP3.LUT R19, R16, 0xffff, RZ, 0xc0, !PT ;  /* 0x0000ffff10137812 */ /* 0x000fc600078ec0ff */
[----:B------:R-:W-:Y:S04]  /*64ab0*/  STL [R1+0x10c], R0 ;  /* 0x00010c0001007387 */ /* 0x000fe80000100800 */
[----:B------:R1:W-:Y:S04]  /*64ac0*/  STL [R1+0xb4], R5 ;  /* 0x0000b40501007387 */ /* 0x0003e80000100800 */
[----:B------:R-:W3:Y:S04]  /*64ad0*/  LDL.LU R22, [R1+0x100] ;  /* 0x0001000001167983 */ /* 0x000ee80000300800 */
[----:B------:R-:W4:Y:S04]  /*64ae0*/  LDL.LU R23, [R1+0xf8] ;  /* 0x0000f80001177983 */ /* 0x000f280000300800 */
[----:B0-----:R-:W4:Y:S01]  /*64af0*/  LDL.LU R2, [R1+0xd8] ;  /* 0x0000d80001027983 */ /* 0x001f220000300800 */
[----:B--2---:R-:W-:-:S03]  /*64b00*/  LOP3.LUT R16, R10, 0xffff, RZ, 0xc0, !PT ;  /* 0x0000ffff0a107812 */ /* 0x004fc600078ec0ff */
[----:B------:R-:W2:Y:S01]  /*64b10*/  LDL.LU R10, [R1+0x23a4] ;  /* 0x0023a400010a7983 */ /* 0x000ea20000300800 */
[----:B------:R-:W-:-:S03]  /*64b20*/  LOP3.LUT R17, R17, 0xffff, RZ, 0xc0, !PT ;  /* 0x0000ffff11117812 */ /* 0x000fc600078ec0ff */
[----:B------:R-:W4:Y:S01]  /*64b30*/  LDL.LU R21, [R1+0xd4] ;  /* 0x0000d40001157983 */ /* 0x000f220000300800 */
[----:B------:R-:W-:Y:S01]  /*64b40*/  LOP3.LUT R3, R14, 0xffff, RZ, 0xc0, !PT ;  /* 0x0000ffff0e037812 */ /* 0x000fe200078ec0ff */
[----:B------:R-:W-:Y:S01]  /*64b50*/  IMAD.MOV.U32 R14, RZ, RZ, R5 ;  /* 0x000000ffff0e7224 */ /* 0x000fe200078e0005 */
[----:B------:R-:W-:Y:S01]  /*64b60*/  LOP3.LUT R9, R13, 0xffff, RZ, 0xc0, !PT ;  /* 0x0000ffff0d097812 */ /* 0x000fe200078ec0ff */
[----:B------:R-:W4:Y:S01]  /*64b70*/  LDL.LU R20, [R1+0x9c] ;  /* 0x00009c0001147983 */ /* 0x000f220000300800 */
[----:B------:R-:W-:-:S03]  /*64b80*/  LOP3.LUT R12, R12, 0xffff, RZ, 0xc0, !PT ;  /* 0x0000ffff0c0c7812 */ /* 0x000fc600078ec0ff */
[----:B------:R-:W4:Y:S01]  /*64b90*/  LDL.LU R24, [R1+0x98] ;  /* 0x0000980001187983 */ /* 0x000f220000300800 */
[----:B-1----:R-:W-:-:S03]  /*64ba0*/  LOP3.LUT R5, R11, 0xffff, RZ, 0xc0, !PT ;  /* 0x0000ffff0b057812 */ /* 0x002fc600078ec0ff */
[----:B------:R-:W-:Y:S01]  /*64bb0*/  STL [R1+0xe4], R16 ;  /* 0x0000e41001007387 */ /* 0x000fe20000100800 */
[----:B------:R-:W-:-:S03]  /*64bc0*/  LOP3.LUT R18, R18, 0xffff, RZ, 0xc0, !PT ;  /* 0x0000ffff12127812 */ /* 0x000fc600078ec0ff */
[----:B------:R-:W4:Y:S04]  /*64bd0*/  LDL.LU R6, [R1+0x60] ;  /* 0x0000600001067983 */ /* 0x000f280000300800 */
[----:B------:R-:W4:Y:S01]  /*64be0*/  LDL.LU R26, [R1+0x5c] ;  /* 0x00005c00011a7983 */ /* 0x000f220000300800 */
[----:B------:R-:W-:-:S03]  /*64bf0*/  LOP3.LUT R4, R29, 0xffff, RZ, 0xc0, !PT ;  /* 0x0000ffff1d047812 */ /* 0x000fc600078ec0ff */
[----:B------:R-:W-:Y:S01]  /*64c00*/  STL [R1+0x2390], R17 ;  /* 0x0023901101007387 */ /* 0x000fe20000100800 */
[----:B------:R-:W-:-:S03]  /*64c10*/  PRMT R13, R28, 0x3340, R19 ;  /* 0x000033401c0d7816 */ /* 0x000fc60000000013 */
[----:B------:R-:W-:Y:S04]  /*64c20*/  STL [R1+0x84], R9 ;  /* 0x0000840901007387 */ /* 0x000fe80000100800 */
[----:B------:R0:W-:Y:S04]  /*64c30*/  STL [R1+0xd0], R12 ;  /* 0x0000d00c01007387 */ /* 0x0001e80000100800 */
[----:B------:R1:W-:Y:S04]  /*64c40*/  STL [R1+0x2394], R5 ;  /* 0x0023940501007387 */ /* 0x0003e80000100800 */
[----:B------:R-:W4:Y:S04]  /*64c50*/  LDL.LU R29, [R1+0x18] ;  /* 0x00001800011d7983 */ /* 0x000f280000300800 */
[----:B------:R-:W4:Y:S01]  /*64c60*/  LDL.LU R28, [R1+0x14] ;  /* 0x00001400011c7983 */ /* 0x000f220000300800 */
[----:B--2---:R-:W-:-:S02]  /*64c70*/  PRMT R10, R12, 0x3340, R10 ;  /* 0x000033400c0a7816 */ /* 0x004fc4000000000a */
[----:B0-----:R-:W-:Y:S02]  /*64c80*/  PRMT R12, R14, 0x3340, R18 ;  /* 0x000033400e0c7816 */ /* 0x001fe40000000012 */
[----:B------:R-:W-:Y:S02]  /*64c90*/  PRMT R14, R0, 0x3340, R16 ;  /* 0x00003340000e7816 */ /* 0x000fe40000000010 */
[----:B------:R-:W2:Y:S01]  /*64ca0*/  LDL.LU R16, [R1+0x23a0] ;  /* 0x0023a00001107983 */ /* 0x000ea20000300800 */
[----:B------:R-:W-:Y:S02]  /*64cb0*/  PRMT R7, R17, 0x3340, R1 ;  /* 0x0000334011077816 */ /* 0x000fe40000000001 */
[----:B------:R-:W-:Y:S02]  /*64cc0*/  PRMT R11, R4, 0x3340, R3 ;  /* 0x00003340040b7816 */ /* 0x000fe40000000003 */
[--C-:B------:R-:W-:Y:S02]  /*64cd0*/  PRMT R8, R5, 0x3340, R1.reuse ;  /* 0x0000334005087816 */ /* 0x100fe40000000001 */
[----:B------:R-:W-:-:S02]  /*64ce0*/  PRMT R9, R9, 0x3340, R1 ;  /* 0x0000334009097816 */ /* 0x000fc40000000001 */
[----:B-1----:R-:W-:Y:S02]  /*64cf0*/  PRMT R5, R11, 0x5410, R7 ;  /* 0x000054100b057816 */ /* 0x002fe40000000007 */
[----:B------:R-:W-:Y:S02]  /*64d00*/  PRMT R7, R12, 0x5410, R8 ;  /* 0x000054100c077816 */ /* 0x000fe40000000008 */
[----:B------:R-:W-:Y:S01]  /*64d10*/  PRMT R0, R13, 0x5410, R9 ;  /* 0x000054100d007816 */ /* 0x000fe20000000009 */
[----:B------:R0:W-:Y:S01]  /*64d20*/  STL [R1+0x228], R5 ;  /* 0x0002280501007387 */ /* 0x0001e20000100800 */
[----:B---3--:R-:W-:-:S03]  /*64d30*/  LOP3.LUT R17, R22, 0xffff, RZ, 0xc0, !PT ;  /* 0x0000ffff16117812 */ /* 0x008fc600078ec0ff */
[----:B------:R-:W-:Y:S01]  /*64d40*/  STL [R1+0x21c], R7 ;  /* 0x00021c0701007387 */ /* 0x000fe20000100800 */
[----:B0-----:R-:W-:-:S03]  /*64d50*/  PRMT R5, R14, 0x5410, R10 ;  /* 0x000054100e057816 */ /* 0x001fc6000000000a */
[----:B------:R0:W-:Y:S01]  /*64d60*/  STL [R1+0x260], R0 ;  /* 0x0002600001007387 */ /* 0x0001e20000100800 */
[----:B----4-:R-:W-:-:S03]  /*64d70*/  LOP3.LUT R14, R21, 0xffff, RZ, 0xc0, !PT ;  /* 0x0000ffff150e7812 */ /* 0x010fc600078ec0ff */
[----:B------:R1:W-:Y:S01]  /*64d80*/  STL [R1+0x25c], R5 ;  /* 0x00025c0501007387 */ /* 0x0003e20000100800 */
[----:B------:R-:W-:-:S03]  /*64d90*/  LOP3.LUT R21, R20, 0xffff, RZ, 0xc0, !PT ;  /* 0x0000ffff14157812 */ /* 0x000fc600078ec0ff */
[----:B------:R-:W3:Y:S01]  /*64da0*/  LDL.LU R22, [R1+0x11c] ;  /* 0x00011c0001167983 */ /* 0x000ee20000300800 */
[----:B0-----:R-:W-:-:S03]  /*64db0*/  LOP3.LUT R0, R23, 0xffff, RZ, 0xc0, !PT ;  /* 0x0000ffff17007812 */ /* 0x001fc600078ec0ff */
[----:B------:R-:W-:Y:S01]  /*64dc0*/  STL [R1+0xe8], R17 ;  /* 0x0000e81101007387 */ /* 0x000fe20000100800 */
[----:B------:R-:W-:Y:S02]  /*64dd0*/  LOP3.LUT R7, R2, 0xffff, RZ, 0xc0, !PT ;  /* 0x0000ffff02077812 */ /* 0x000fe400078ec0ff */
[----:B-1----:R-:W-:Y:S01]  /*64de0*/  LOP3.LUT R5, R24, 0xffff, RZ, 0xc0, !PT ;  /* 0x0000ffff18057812 */ /* 0x002fe200078ec0ff */
[----:B------:R-:W4:Y:S01]  /*64df0*/  LDL.LU R23, [R1+0x118] ;  /* 0x0001180001177983 */ /* 0x000f220000300800 */
[----:B------:R-:W-:-:S03]  /*64e00*/  LOP3.LUT R26, R26, 0xffff, RZ, 0xc0, !PT ;  /* 0x0000ffff1a1a7812 */ /* 0x000fc600078ec0ff */
[----:B------:R-:W-:Y:S04]  /*64e10*/  STL [R1+0x140], R0 ;  /* 0x0001400001007387 */ /* 0x000fe80000100800 */
[----:B------:R-:W4:Y:S01]  /*64e20*/  LDL.LU R2, [R1+0xe0] ;  /* 0x0000e00001027983 */ /* 0x000f220000300800 */
[----:B------:R-:W-:-:S03]  /*64e30*/  LOP3.LUT R8, R6, 0xffff, RZ, 0xc0, !PT ;  /* 0x0000ffff06087812 */ /* 0x000fc600078ec0ff */
[----:B------:R0:W-:Y:S01]  /*64e40*/  STL [R1+0xd4], R14 ;  /* 0x0000d40e01007387 */ /* 0x0001e20000100800 */
[----:B------:R-:W-:-:S03]  /*64e50*/  LOP3.LUT R10, R15, 0xffff, RZ, 0xc0, !PT ;  /* 0x0000ffff0f0a7812 */ /* 0x000fc600078ec0ff */
[----:B------:R-:W-:Y:S01]  /*64e60*/  STL [R1+0xd8], R21 ;  /* 0x0000d81501007387 */ /* 0x000fe20000100800 */
[----:B------:R-:W-:-:S03]  /*64e70*/  LOP3.LUT R11, R29, 0xffff, RZ, 0xc0, !PT ;  /* 0x0000ffff1d0b7812 */ /* 0x000fc600078ec0ff */
[----:B------:R-:W4:Y:S04]  /*64e80*/  LDL.LU R20, [R1+0xdc] ;  /* 0x0000dc0001147983 */ /* 0x000f280000300800 */
[----:B------:R-:W-:Y:S01]  /*64e90*/  STL [R1+0x128], R5 ;  /* 0x0001280501007387 */ /* 0x000fe20000100800 */
[----:B------:R-:W-:-:S03]  /*64ea0*/  PRMT R13, R7, 0x3340, R8 ;  /* 0x00003340070d7816 */ /* 0x000fc60000000008 */
[----:B------:R-:W-:Y:S01]  /*64eb0*/  STL [R1+0x88], R26 ;  /* 0x0000881a01007387 */ /* 0x000fe20000100800 */
[----:B------:R-:W-:-:S03]  /*64ec0*/  LOP3.LUT R12, R28, 0xffff, RZ, 0xc0, !PT ;  /* 0x0000ffff1c0c7812 */ /* 0x000fc600078ec0ff */
[----:B------:R-:W4:Y:S01]  /*64ed0*/  LDL.LU R29, [R1+0xa4] ;  /* 0x0000a400011d7983 */ /* 0x000f220000300800 */
[----:B0-----:R-:W-:Y:S02]  /*64ee0*/  PRMT R14, R14, 0x3340, R26 ;  /* 0x000033400e0e7816 */ /* 0x001fe4000000001a */
[----:B--2---:R-:W-:-:S05]  /*64ef0*/  LOP3.LUT R9, R16, 0xffff, RZ, 0xc0, !PT ;  /* 0x0000ffff10097812 */ /* 0x004fca00078ec0ff */
[----:B------:R0:W-:Y:S01]  /*64f00*/  STL [R1+0x5c], R9 ;  /* 0x00005c0901007387 */ /* 0x0001e20000100800 */
[----:B------:R-:W-:-:S03]  /*64f10*/  PRMT R16, R0, 0x3340, R5 ;  /* 0x0000334000107816 */ /* 0x000fc60000000005 */
[----:B------:R-:W2:Y:S04]  /*64f20*/  LDL.LU R24, [R1+0xa0] ;  /* 0x0000a00001187983 */ /* 0x000ea80000300800 */
[----:B------:R1:W-:Y:S01]  /*64f30*/  STL [R1+0x60], R10 ;  /* 0x0000600a01007387 */ /* 0x0003e20000100800 */
[----:B0-----:R-:W-:-:S03]  /*64f40*/  PRMT R9, R9, 0x3340, R1 ;  /* 0x0000334009097816 */ /* 0x001fc60000000001 */
[----:B------:R0:W-:Y:S01]  /*64f50*/  STL [R1+0x98], R11 ;  /* 0x0000980b01007387 */ /* 0x0001e20000100800 */
[----:B------:R-:W-:-:S03]  /*64f60*/  PRMT R5, R13, 0x5410, R9 ;  /* 0x000054100d057816 */ /* 0x000fc60000000009 */
[----:B------:R-:W2:Y:S01]  /*64f70*/  LDL.LU R6, [R1+0x68] ;  /* 0x0000680001067983 */ /* 0x000ea20000300800 */
[----:B-1----:R-:W-:-:S03]  /*64f80*/  PRMT R10, R10, 0x3340, R1 ;  /* 0x000033400a0a7816 */ /* 0x002fc60000000001 */
[----:B------:R-:W2:Y:S04]  /*64f90*/  LDL.LU R28, [R1+0x64] ;  /* 0x00006400011c7983 */ /* 0x000ea80000300800 */
[----:B------:R1:W-:Y:S01]  /*64fa0*/  STL [R1+0xf8], R12 ;  /* 0x0000f80c01007387 */ /* 0x0003e20000100800 */
[----:B------:R-:W-:-:S03]  /*64fb0*/  PRMT R0, R14, 0x5410, R10 ;  /* 0x000054100e007816 */ /* 0x000fc6000000000a */
[----:B------:R-:W2:Y:S04]  /*64fc0*/  LDL.LU R26, [R1+0x239c] ;  /* 0x00239c00011a7983 */ /* 0x000ea80000300800 */
[----:B------:R-:W2:Y:S04]  /*64fd0*/  LDL.LU R9, [R1+0x1c] ;  /* 0x00001c0001097983 */ /* 0x000ea80000300800 */
[----:B------:R3:W-:Y:S04]  /*64fe0*/  STL [R1+0x218], R5 ;  /* 0x0002180501007387 */ /* 0x0007e80000100800 */
[----:B------:R-:W2:Y:S01]  /*64ff0*/  LDL.LU R10, [R1+0x24] ;  /* 0x00002400010a7983 */ /* 0x000ea20000300800 */
[----:B0-----:R-:W-:-:S02]  /*65000*/  PRMT R11, R11, 0x3340, R1 ;  /* 0x000033400b0b7816 */ /* 0x001fc40000000001 */
[----:B------:R-:W-:Y:S02]  /*65010*/  PRMT R15, R17, 0x3340, R21 ;  /* 0x00003340110f7816 */ /* 0x000fe40000000015 */
[----:B-1----:R-:W-:Y:S01]  /*65020*/  PRMT R12, R12, 0x3340, R1 ;  /* 0x000033400c0c7816 */ /* 0x002fe20000000001 */
[----:B------:R0:W-:Y:S01]  /*65030*/  STL [R1+0x210], R0 ;  /* 0x0002100001007387 */ /* 0x0001e20000100800 */
[----:B---3--:R-:W-:Y:S02]  /*65040*/  PRMT R5, R15, 0x5410, R11 ;  /* 0x000054100f057816 */ /* 0x008fe4000000000b */
[----:B------:R-:W-:Y:S02]  /*65050*/  LOP3.LUT R15, R22, 0xffff, RZ, 0xc0, !PT ;  /* 0x0000ffff160f7812 */ /* 0x000fe400078ec0ff */
[----:B----4-:R-:W-:Y:S01]  /*65060*/  LOP3.LUT R13, R2, 0xffff, RZ, 0xc0, !PT ;  /* 0x0000ffff020d7812 */ /* 0x010fe200078ec0ff */
[----:B------:R1:W-:Y:S01]  /*65070*/  STL [R1+0x258], R5 ;  /* 0x0002580501007387 */ /* 0x0003e20000100800 */
[----:B0-----:R-:W-:-:S05]  /*65080*/  PRMT R0, R16, 0x5410, R12 ;  /* 0x0000541010007816 */ /* 0x001fca000000000c */
[----:B------:R0:W-:Y:S01]  /*65090*/  STL [R1+0x24c], R0 ;  /* 0x00024c0001007387 */ /* 0x0001e20000100800 */
[----:B-1----:R-:W-:-:S03]  /*650a0*/  LOP3.LUT R5, R23, 0xffff, RZ, 0xc0, !PT ;  /* 0x0000ffff17057812 */ /* 0x002fc600078ec0ff */
[----:B------:R-:W3:Y:S01]  /*650b0*/  LDL.LU R17, [R1+0x124] ;  /* 0x0001240001117983 */ /* 0x000ee20000300800 */
[----:B------:R-:W-:-:S03]  /*650c0*/  LOP3.LUT R14, R20, 0xffff, RZ, 0xc0, !PT ;  /* 0x0000ffff140e7812 */ /* 0x000fc600078ec0ff */
[----:B------:R1:W-:Y:S01]  /*650d0*/  STL [R1+0x11c], R15 ;  /* 0x00011c0f01007387 */ /* 0x0003e20000100800 */
[----:B------:R-:W-:-:S03]  /*650e0*/  LOP3.LUT R29, R29, 0xffff, RZ, 0xc0, !PT ;  /* 0x0000ffff1d1d7812 */ /* 0x000fc600078ec0ff */
[----:B------:R-:W4:Y:S04]  /*650f0*/  LDL.LU R21, [R1+0x120] ;  /* 0x0001200001157983 */ /* 0x000f280000300800 */
[----:B------:R2:W-:Y:S04]  /*65100*/  STL [R1+0x18], R13 ;  /* 0x0000180d01007387 */ /* 0x0005e80000100800 */
[----:B------:R-:W-:Y:S04]  /*65110*/  STL [R1+0x154], R5 ;  /* 0x0001540501007387 */ /* 0x000fe80000100800 */
[----:B0-----:R-:W4:Y:S04]  /*65120*/  LDL.LU R0, [R1+0xf0] ;  /* 0x0000f00001007983 */ /* 0x001f280000300800 */
[----:B------:R-:W4:Y:S04]  /*65130*/  LDL.LU R22, [R1+0xec] ;  /* 0x0000ec0001167983 */ /* 0x000f280000300800 */
[----:B------:R-:W4:Y:S04]  /*65140*/  LDL.LU R23, [R1+0xac] ;  /* 0x0000ac0001177983 */ /* 0x000f280000300800 */
[----:B------:R0:W-:Y:S04]  /*65150*/  STL [R1+0xe0], R14 ;  /* 0x0000e00e01007387 */ /* 0x0001e80000100800 */
[----:B------:R-:W-:Y:S04]  /*65160*/  STL [R1+0x100], R29 ;  /* 0x0001001d01007387 */ /* 0x000fe80000100800 */
[----:B------:R-:W4:Y:S01]  /*65170*/  LDL.LU R20, [R1+0xa8] ;  /* 0x0000a80001147983 */ /* 0x000f220000300800 */
[----:B-1----:R-:W-:-:S02]  /*65180*/  PRMT R15, R15, 0x3340, R29 ;  /* 0x000033400f0f7816 */ /* 0x002fc4000000001d */
[----:B--2---:R-:W-:Y:S02]  /*65190*/  LOP3.LUT R16, R24, 0xffff, RZ, 0xc0, !PT ;  /* 0x0000ffff18107812 */ /* 0x004fe400078ec0ff */
[----:B------:R-:W-:Y:S02]  /*651a0*/  LOP3.LUT R24, R6, 0xffff, RZ, 0xc0, !PT ;  /* 0x0000ffff06187812 */ /* 0x000fe400078ec0ff */
[----:B------:R-:W-:-:S03]  /*651b0*/  LOP3.LUT R28, R28, 0xffff, RZ, 0xc0, !PT ;  /* 0x0000ffff1c1c7812 */ /* 0x000fc600078ec0ff */
[----:B------:R1:W-:Y:S04]  /*651c0*/  STL [R1+0x14], R24 ;  /* 0x0000141801007387 */ /* 0x0003e80000100800 */
[----:B------:R-:W-:Y:S04]  /*651d0*/  STL [R1+0x148], R16 ;  /* 0x0001481001007387 */ /* 0x000fe80000100800 */
[----:B------:R2:W-:Y:S01]  /*651e0*/  STL [R1+0x68], R28 ;  /* 0x0000681c01007387 */ /* 0x0005e20000100800 */
[----:B------:R-:W-:-:S03]  /*651f0*/  LOP3.LUT R12, R9, 0xffff, RZ, 0xc0, !PT ;  /* 0x0000ffff090c7812 */ /* 0x000fc600078ec0ff */
[----:B------:R-:W4:Y:S04]  /*65200*/  LDL.LU R2, [R1+0x70] ;  /* 0x0000700001027983 */ /* 0x000f280000300800 */
[----:B------:R-:W4:Y:S01]  /*65210*/  LDL.LU R6, [R1+0x6c] ;  /* 0x00006c0001067983 */ /* 0x000f220000300800 */
[----:B------:R-:W-:Y:S02]  /*65220*/  LOP3.LUT R11, R10, 0xffff, RZ, 0xc0, !PT ;  /* 0x0000ffff0a0b7812 */ /* 0x000fe400078ec0ff */
[----:B------:R-:W-:-:S03]  /*65230*/  PRMT R13, R13, 0x3340, R24 ;  /* 0x000033400d0d7816 */ /* 0x000fc60000000018 */
[----:B------:R3:W-:Y:S01]  /*65240*/  STL [R1+0x118], R11 ;  /* 0x0001180b01007387 */ /* 0x0007e20000100800 */
[----:B0-----:R-:W-:-:S03]  /*65250*/  PRMT R14, R14, 0x3340, R28 ;  /* 0x000033400e0e7816 */ /* 0x001fc6000000001c */
[----:B------:R0:W-:Y:S04]  /*65260*/  STL [R1+0x134], R12 ;  /* 0x0001340c01007387 */ /* 0x0001e80000100800 */
[----:B-1----:R-:W4:Y:S04]  /*65270*/  LDL.LU R24, [R1+0x2c] ;  /* 0x00002c0001187983 */ /* 0x002f280000300800 */
[----:B--2---:R-:W2:Y:S04]  /*65280*/  LDL.LU R28, [R1+0x2398] ;  /* 0x00239800011c7983 */ /* 0x004ea80000300800 */
[----:B------:R-:W2:Y:S01]  /*65290*/  LDL.LU R29, [R1+0x28] ;  /* 0x00002800011d7983 */ /* 0x000ea20000300800 */
[----:B------:R-:W-:-:S02]  /*652a0*/  LOP3.LUT R26, R26, 0xffff, RZ, 0xc0, !PT ;  /* 0x0000ffff1a1a7812 */ /* 0x000fc400078ec0ff */
[----:B------:R-:W-:Y:S02]  /*652b0*/  LOP3.LUT R25, R25, 0xffff, RZ, 0xc0, !PT ;  /* 0x0000ffff19197812 */ /* 0x000fe400078ec0ff */
[--C-:B------:R-:W-:Y:S02]  /*652c0*/  PRMT R9, R26, 0x3340, R1.reuse ;  /* 0x000033401a097816 */ /* 0x100fe40000000001 */
[----:B------:R-:W-:Y:S02]  /*652d0*/  PRMT R16, R5, 0x3340, R16 ;  /* 0x0000334005107816 */ /* 0x000fe40000000010 */
[----:B------:R-:W-:Y:S02]  /*652e0*/  PRMT R10, R25, 0x3340, R1 ;  /* 0x00003340190a7816 */ /* 0x000fe40000000001 */
[----:B------:R-:W-:Y:S02]  /*652f0*/  PRMT R5, R13, 0x5410, R9 ;  /* 0x000054100d057816 */ /* 0x000fe40000000009 */
[----:B---3--:R-:W-:-:S02]  /*65300*/  PRMT R11, R11, 0x3340, R1 ;  /* 0x000033400b0b7816 */ /* 0x008fc40000000001 */
[----:B0-----:R-:W-:Y:S01]  /*65310*/  PRMT R12, R12, 0x3340, R1 ;  /* 0x000033400c0c7816 */ /* 0x001fe20000000001 */
[----:B------:R0:W-:Y:S01]  /*65320*/  STL [R1+0x200], R5 ;  /* 0x0002000501007387 */ /* 0x0001e20000100800 */
[----:B------:R-:W-:Y:S02]  /*65330*/  PRMT R10, R14, 0x5410, R10 ;  /* 0x000054100e0a7816 */ /* 0x000fe4000000000a */
[----:B------:R-:W-:Y:S02]  /*65340*/  PRMT R9, R15, 0x5410, R11 ;  /* 0x000054100f097816 */ /* 0x000fe4000000000b */
[----:B------:R-:W-:Y:S01]  /*65350*/  LOP3.LUT R15, R17, 0xffff, RZ, 0xc0, !PT ;  /* 0x0000ffff110f7812 */ /* 0x000fe200078ec0ff */
[----:B------:R1:W-:Y:S01]  /*65360*/  STL [R1+0x1fc], R10 ;  /* 0x0001fc0a01007387 */ /* 0x0003e20000100800 */
[----:B----4-:R-:W-:Y:S02]  /*65370*/  LOP3.LUT R13, R0, 0xffff, RZ, 0xc0, !PT ;  /* 0x0000ffff000d7812 */ /* 0x010fe400078ec0ff */
[----:B0-----:R-:W-:Y:S01]  /*65380*/  PRMT R5, R16, 0x5410, R12 ;  /* 0x0000541010057816 */ /* 0x001fe2000000000c */
[----:B------:R-:W-:Y:S01]  /*65390*/  STL [R1+0x248], R9 ;  /* 0x0002480901007387 */ /* 0x000fe20000100800 */
[----:B------:R-:W-:-:S02]  /*653a0*/  LOP3.LUT R16, R21, 0xffff, RZ, 0xc0, !PT ;  /* 0x0000ffff15107812 */ /* 0x000fc400078ec0ff */
[----:B------:R-:W-:Y:S01]  /*653b0*/  LOP3.LUT R14, R22, 0xffff, RZ, 0xc0, !PT ;  /* 0x0000ffff160e7812 */ /* 0x000fe200078ec0ff */
[----:B------:R-:W-:Y:S01]  /*653c0*/  STL [R1+0x244], R5 ;  /* 0x0002440501007387 */ /* 0x000fe20000100800 */
[----:B------:R-:W-:-:S03]  /*653d0*/  LOP3.LUT R21, R23, 0xffff, RZ, 0xc0, !PT ;  /* 0x0000ffff17157812 */ /* 0x000fc600078ec0ff */
[----:B------:R0:W-:Y:S04]  /*653e0*/  STL [R1+0x144], R15 ;  /* 0x0001440f01007387 */ /* 0x0001e80000100800 */
[----:B------:R-:W-:Y:S04]  /*653f0*/  STL [R1+0xdc], R13 ;  /* 0x0000dc0d01007387 */ /* 0x000fe80000100800 */
[----:B------:R3:W-:Y:S01]  /*65400*/  STL [R1+0x164], R16 ;  /* 0x0001641001007387 */ /* 0x0007e20000100800 */
[----:B------:R-:W-:-:S03]  /*65410*/  LOP3.LUT R22, R20, 0xffff, RZ, 0xc0, !PT ;  /* 0x0000ffff14167812 */ /* 0x000fc600078ec0ff */
[----:B------:R4:W-:Y:S04]  /*65420*/  STL [R1+0x120], R14 ;  /* 0x0001200e01007387 */ /* 0x0009e80000100800 */
[----:B------:R-:W4:Y:S01]  /*65430*/  LDL.LU R23, [R1+0xf4] ;  /* 0x0000f40001177983 */ /* 0x000f220000300800 */
[----:B-1----:R-:W-:-:S03]  /*65440*/  LOP3.LUT R10, R27, 0xffff, RZ, 0xc0, !PT ;  /* 0x0000ffff1b0a7812 */ /* 0x002fc600078ec0ff */
[----:B------:R-:W-:Y:S04]  /*65450*/  STL [R1+0x124], R21 ;  /* 0x0001241501007387 */ /* 0x000fe80000100800 */
[----:B------:R-:W4:Y:S04]  /*65460*/  LDL.LU R20, [R1+0xc4] ;  /* 0x0000c40001147983 */ /* 0x000f280000300800 */
[----:B------:R-:W-:Y:S01]  /*65470*/  STL [R1+0x158], R22 ;  /* 0x0001581601007387 */ /* 0x000fe20000100800 */
[----:B0-----:R-:W-:Y:S02]  /*65480*/  PRMT R15, R15, 0x3340, R21 ;  /* 0x000033400f0f7816 */ /* 0x001fe40000000015 */
[----:B---3--:R-:W-:-:S02]  /*65490*/  PRMT R16, R16, 0x3340, R22 ;  /* 0x0000334010107816 */ /* 0x008fc40000000016 */
[----:B------:R-:W-:Y:S02]  /*654a0*/  LOP3.LUT R5, R2, 0xffff, RZ, 0xc0, !PT ;  /* 0x0000ffff02057812 */ /* 0x000fe400078ec0ff */
[----:B------:R-:W-:Y:S02]  /*654b0*/  LOP3.LUT R17, R6, 0xffff, RZ, 0xc0, !PT ;  /* 0x0000ffff06117812 */ /* 0x000fe400078ec0ff */
[----:B------:R-:W3:Y:S04]  /*654c0*/  LDL.LU R6, [R1+0xbc] ;  /* 0x0000bc0001067983 */ /* 0x000ee80000300800 */
[----:B------:R0:W-:Y:S04]  /*654d0*/  STL [R1+0x64], R5 ;  /* 0x0000640501007387 */ /* 0x0001e80000100800 */
[----:B------:R1:W-:Y:S04]  /*654e0*/  STL [R1+0xf0], R17 ;  /* 0x0000f01101007387 */ /* 0x0003e80000100800 */
[----:B------:R-:W3:Y:S01]  /*654f0*/  LDL.LU R27, [R1+0xfc] ;  /* 0x0000fc00011b7983 */ /* 0x000ee20000300800 */
[----:B------:R-:W-:-:S03]  /*65500*/  LOP3.LUT R11, R24, 0xffff, RZ, 0xc0, !PT ;  /* 0x0000ffff180b7812 */ /* 0x000fc600078ec0ff */
[----:B------:R-:W3:Y:S01]  /*65510*/  LDL.LU R0, [R1+0x78] ;  /* 0x0000780001007983 */ /* 0x000ee20000300800 */
[----:B--2---:R-:W-:-:S03]  /*65520*/  LOP3.LUT R28, R28, 0xffff, RZ, 0xc0, !PT ;  /* 0x0000ffff1c1c7812 */ /* 0x004fc600078ec0ff */
[----:B------:R2:W-:Y:S01]  /*65530*/  STL [R1+0xec], R10 ;  /* 0x0000ec0a01007387 */ /* 0x0005e20000100800 */
[----:B------:R-:W-:-:S03]  /*65540*/  LOP3.LUT R12, R29, 0xffff, RZ, 0xc0, !PT ;  /* 0x0000ffff1d0c7812 */ /* 0x000fc600078ec0ff */
[----:B------:R-:W3:Y:S01]  /*65550*/  LDL.LU R2, [R1+0x74] ;  /* 0x0000740001027983 */ /* 0x000ee20000300800 */
[----:B------:R-:W-:Y:S02]  /*65560*/  PRMT R9, R28, 0x3340, R1 ;  /* 0x000033401c097816 */ /* 0x000fe40000000001 */
[----:B------:R-:W-:Y:S01]  /*65570*/  PRMT R13, R13, 0x3340, R5 ;  /* 0x000033400d0d7816 */ /* 0x000fe20000000005 */
[----:B------:R2:W-:Y:S01]  /*65580*/  STL [R1+0x14c], R11 ;  /* 0x00014c0b01007387 */ /* 0x0005e20000100800 */
[----:B----4-:R-:W-:-:S03]  /*65590*/  PRMT R14, R14, 0x3340, R17 ;  /* 0x000033400e0e7816 */ /* 0x010fc60000000011 */
[----:B------:R-:W4:Y:S01]  /*655a0*/  LDL.LU R29, [R1+0x8] ;  /* 0x00000800011d7983 */ /* 0x000f220000300800 */
[----:B------:R-:W-:-:S03]  /*655b0*/  PRMT R9, R13, 0x5410, R9 ;  /* 0x000054100d097816 */ /* 0x000fc60000000009 */
[----:B------:R-:W-:Y:S04]  /*655c0*/  STL [R1+0x150], R12 ;  /* 0x0001500c01007387 */ /* 0x000fe80000100800 */
[----:B------:R-:W4:Y:S04]  /*655d0*/  LDL.LU R24, [R1] ;  /* 0x0000000001187983 */ /* 0x000f280000300800 */
[----:B0-----:R-:W4:Y:S04]  /*655e0*/  LDL.LU R5, [R1+0x2394] ;  /* 0x0023940001057983 */ /* 0x001f280000300800 */
[----:B-1----:R-:W4:Y:S04]  /*655f0*/  LDL.LU R17, [R1+0x2390] ;  /* 0x0023900001117983 */ /* 0x002f280000300800 */
[----:B------:R-:W4:Y:S04]  /*65600*/  LDL.LU R21, [R1+0x238c] ;  /* 0x00238c0001157983 */ /* 0x000f280000300800 */
[----:B------:R-:W4:Y:S04]  /*65610*/  LDL.LU R22, [R1+0x2388] ;  /* 0x0023880001167983 */ /* 0x000f280000300800 */
[----:B------:R-:W4:Y:S01]  /*65620*/  LDL.LU R13, [R1+0x130] ;  /* 0x00013000010d7983 */ /* 0x000f220000300800 */
[----:B--2---:R-:W-:-:S03]  /*65630*/  PRMT R10, R10, 0x3340, R1 ;  /* 0x000033400a0a7816 */ /* 0x004fc60000000001 */
[----:B------:R0:W-:Y:S01]  /*65640*/  STL [R1+0x1ec], R9 ;  /* 0x0001ec0901007387 */ /* 0x0001e20000100800 */
[--C-:B------:R-:W-:Y:S02]  /*65650*/  PRMT R11, R11, 0x3340, R1.reuse ;  /* 0x000033400b0b7816 */ /* 0x100fe40000000001 */
[----:B------:R-:W-:Y:S01]  /*65660*/  PRMT R10, R14, 0x5410, R10 ;  /* 0x000054100e0a7816 */ /* 0x000fe2000000000a */
[----:B0-----:R-:W2:Y:S01]  /*65670*/  LDL.LU R9, [R1+0x12c] ;  /* 0x00012c0001097983 */ /* 0x001ea20000300800 */
[----:B------:R-:W-:Y:S02]  /*65680*/  PRMT R12, R12, 0x3340, R1 ;  /* 0x000033400c0c7816 */ /* 0x000fe40000000001 */
[----:B------:R-:W-:Y:S02]  /*65690*/  PRMT R14, R15, 0x5410, R11 ;  /* 0x000054100f0e7816 */ /* 0x000fe4000000000b */
[----:B------:R-:W2:Y:S04]  /*656a0*/  LDL.LU R11, [R1+0x3c] ;  /* 0x00003c00010b7983 */ /* 0x000ea80000300800 */
[----:B------:R0:W-:Y:S04]  /*656b0*/  STL [R1+0x1e8], R10 ;  /* 0x0001e80a01007387 */ /* 0x0001e80000100800 */
[----:B------:R1:W-:Y:S01]  /*656c0*/  STL [R1+0x238], R14 ;  /* 0x0002380e01007387 */ /* 0x0003e20000100800 */
[----:B0-----:R-:W-:-:S03]  /*656d0*/  PRMT R10, R16, 0x5410, R12 ;  /* 0x00005410100a7816 */ /* 0x001fc6000000000c */
[----:B------:R-:W2:Y:S01]  /*656e0*/  LDL.LU R12, [R1+0x38] ;  /* 0x00003800010c7983 */ /* 0x000ea20000300800 */
[----:B-1----:R-:W-:-:S03]  /*656f0*/  LOP3.LUT R14, R23, 0xffff, RZ, 0xc0, !PT ;  /* 0x0000ffff170e7812 */ /* 0x002fc600078ec0ff */
[----:B------:R4:W-:Y:S01]  /*65700*/  STL [R1+0x230], R10 ;  /* 0x0002300a01007387 */ /* 0x0009e20000100800 */
[----:B------:R-:W-:Y:S02]  /*65710*/  LOP3.LUT R23, R20, 0xffff, RZ, 0xc0, !PT ;  /* 0x0000ffff14177812 */ /* 0x000fe400078ec0ff */
[----:B---3--:R-:W-:Y:S02]  /*65720*/  LOP3.LUT R20, R6, 0xffff, RZ, 0xc0, !PT ;  /* 0x0000ffff06147812 */ /* 0x008fe400078ec0ff */
[----:B----4-:R-:W-:Y:S02]  /*65730*/  LOP3.LUT R10, R24, 0xffff, RZ, 0xc0, !PT ;  /* 0x0000ffff180a7812 */ /* 0x010fe400078ec0ff */
[----:B------:R-:W-:Y:S02]  /*65740*/  LOP3.LUT R15, R13, 0xffff, RZ, 0xc0, !PT ;  /* 0x0000ffff0d0f7812 */ /* 0x000fe400078ec0ff */
[----:B------:R-:W-:-:S03]  /*65750*/  LOP3.LUT R13, R27, 0xffff, RZ, 0xc0, !PT ;  /* 0x0000ffff1b0d7812 */ /* 0x000fc600078ec0ff */
[----:B------:R-:W-:Y:S01]  /*65760*/  STL [R1+0x130], R15 ;  /* 0x0001300f01007387 */ /* 0x000fe20000100800 */
[----:B------:R-:W-:-:S03]  /*65770*/  LOP3.LUT R27, R0, 0xffff, RZ, 0xc0, !PT ;  /* 0x0000ffff001b7812 */ /* 0x000fc600078ec0ff */
[----:B------:R0:W-:Y:S01]  /*65780*/  STL [R1+0xfc], R13 ;  /* 0x0000fc0d01007387 */ /* 0x0001e20000100800 */
[----:B--2---:R-:W-:Y:S02]  /*65790*/  LOP3.LUT R16, R9, 0xffff, RZ, 0xc0, !PT ;  /* 0x0000ffff09107812 */ /* 0x004fe400078ec0ff */
[----:B------:R-:W-:-:S03]  /*657a0*/  LOP3.LUT R0, R2, 0xffff, RZ, 0xc0, !PT ;  /* 0x0000ffff02007812 */ /* 0x000fc600078ec0ff */
[----:B------:R-:W-:Y:S01]  /*657b0*/  STL [R1+0x178], R16 ;  /* 0x0001781001007387 */ /* 0x000fe20000100800 */
[----:B------:R-:W-:-:S03]  /*657c0*/  LOP3.LUT R9, R29, 0xffff, RZ, 0xc0, !PT ;  /* 0x0000ffff1d097812 */ /* 0x000fc600078ec0ff */
[----:B------:R1:W-:Y:S04]  /*657d0*/  STL [R1+0xf4], R14 ;  /* 0x0000f40e01007387 */ /* 0x0003e80000100800 */
[----:B------:R-:W2:Y:S04]  /*657e0*/  LDL.LU R6, [R1+0xcc] ;  /* 0x0000cc0001067983 */ /* 0x000ea80000300800 */
[----:B------:R-:W-:Y:S01]  /*657f0*/  STL [R1+0x12c], R23 ;  /* 0x00012c1701007387 */ /* 0x000fe20000100800 */
[----:B------:R-:W-:-:S03]  /*65800*/  LOP3.LUT R11, R11, 0xffff, RZ, 0xc0, !PT ;  /* 0x0000ffff0b0b7812 */ /* 0x000fc600078ec0ff */
[----:B------:R-:W-:Y:S01]  /*65810*/  STL [R1+0x16c], R20 ;  /* 0x00016c1401007387 */ /* 0x000fe20000100800 */
[----:B------:R-:W-:-:S03]  /*65820*/  LOP3.LUT R12, R12, 0xffff, RZ, 0xc0, !PT ;  /* 0x0000ffff0c0c7812 */ /* 0x000fc600078ec0ff */
[----:B------:R-:W3:Y:S01]  /*65830*/  LDL.LU R29, [R1+0xc8] ;  /* 0x0000c800011d7983 */ /* 0x000ee20000300800 */
[----:B0-----:R-:W-:-:S03]  /*65840*/  PRMT R13, R13, 0x3340, R27 ;  /* 0x000033400d0d7816 */ /* 0x001fc6000000001b */
[----:B------:R-:W-:Y:S04]  /*65850*/  STL [R1+0x78], R0 ;  /* 0x0000780001007387 */ /* 0x000fe80000100800 */
[----:B------:R-:W4:Y:S04]  /*65860*/  LDL.LU R2, [R1+0x80] ;  /* 0x0000800001027983 */ /* 0x000f280000300800 */
[----:B------:R0:W-:Y:S01]  /*65870*/  STL [R1+0x8], R9 ;  /* 0x0000080901007387 */ /* 0x0001e20000100800 */
[----:B-1----:R-:W-:-:S03]  /*65880*/  PRMT R14, R14, 0x3340, R0 ;  /* 0x000033400e0e7816 */ /* 0x002fc60000000000 */
[----:B------:R-:W4:Y:S01]  /*65890*/  LDL.LU R24, [R1+0x7c] ;  /* 0x00007c0001187983 */ /* 0x000f220000300800 */
[----:B------:R-:W-:-:S03]  /*658a0*/  PRMT R15, R15, 0x3340, R23 ;  /* 0x000033400f0f7816 */ /* 0x000fc60000000017 */
[----:B------:R1:W-:Y:S01]  /*658b0*/  STL [R1+0x74], R10 ;  /* 0x0000740a01007387 */ /* 0x0003e20000100800 */
[----:B0-----:R-:W-:-:S03]  /*658c0*/  PRMT R9, R9, 0x3340, R1 ;  /* 0x0000334009097816 */ /* 0x001fc60000000001 */
[----:B------:R0:W-:Y:S01]  /*658d0*/  STL [R1+0x15c], R11 ;  /* 0x00015c0b01007387 */ /* 0x0001e20000100800 */
[----:B------:R-:W-:-:S03]  /*658e0*/  PRMT R9, R13, 0x5410, R9 ;  /* 0x000054100d097816 */ /* 0x000fc60000000009 */
[----:B------:R0:W-:Y:S01]  /*658f0*/  STL [R1+0x160], R12 ;  /* 0x0001600c01007387 */ /* 0x0001e20000100800 */
[----:B-1----:R-:W-:-:S03]  /*65900*/  PRMT R10, R10, 0x3340, R1 ;  /* 0x000033400a0a7816 */ /* 0x002fc60000000001 */
[----:B------:R-:W4:Y:S01]  /*65910*/  LDL.LU R0, [R1+0x2384] ;  /* 0x0023840001007983 */ /* 0x000f220000300800 */
[----:B------:R-:W-:Y:S02]  /*65920*/  PRMT R16, R16, 0x3340, R20 ;  /* 0x0000334010107816 */ /* 0x000fe40000000014 */
[----:B0-----:R-:W-:Y:S01]  /*65930*/  PRMT R11, R11, 0x3340, R1 ;  /* 0x000033400b0b7816 */ /* 0x001fe20000000001 */
[----:B------:R-:W4:Y:S01]  /*65940*/  LDL.LU R23, [R1+0x2380] ;  /* 0x0023800001177983 */ /* 0x000f220000300800 */
[----:B------:R-:W-:-:S03]  /*65950*/  PRMT R10, R14, 0x5410, R10 ;  /* 0x000054100e0a7816 */ /* 0x000fc6000000000a */
[----:B------:R-:W4:Y:S01]  /*65960*/  LDL.LU R20, [R1+0x237c] ;  /* 0x00237c0001147983 */ /* 0x000f220000300800 */
[----:B------:R-:W-:-:S03]  /*65970*/  PRMT R11, R15, 0x5410, R11 ;  /* 0x000054100f0b7816 */ /* 0x000fc6000000000b */
[----:B------:R-:W4:Y:S01]  /*65980*/  LDL.LU R13, [R1+0x108] ;  /* 0x00010800010d7983 */ /* 0x000f220000300800 */
[----:B------:R-:W-:-:S03]  /*65990*/  PRMT R12, R12, 0x3340, R1 ;  /* 0x000033400c0c7816 */ /* 0x000fc60000000001 */
[----:B------:R0:W-:Y:S01]  /*659a0*/  STL [R1+0x1c8], R9 ;  /* 0x0001c80901007387 */ /* 0x0001e20000100800 */
[----:B------:R-:W-:-:S03]  /*659b0*/  PRMT R12, R16, 0x5410, R12 ;  /* 0x00005410100c7816 */ /* 0x000fc6000000000c */
[----:B0-----:R-:W4:Y:S04]  /*659c0*/  LDL.LU R9, [R1+0x10] ;  /* 0x0000100001097983 */ /* 0x001f280000300800 */
[----:B------:R-:W4:Y:S04]  /*659d0*/  LDL.LU R14, [R1+0x104] ;  /* 0x00010400010e7983 */ /* 0x000f280000300800 */
[----:B------:R0:W-:Y:S04]  /*659e0*/  STL [R1+0x1c0], R10 ;  /* 0x0001c00a01007387 */ /* 0x0001e80000100800 */
[----:B0-----:R-:W4:Y:S04]  /*659f0*/  LDL.LU R10, [R1+0xc] ;  /* 0x00000c00010a7983 */ /* 0x001f280000300800 */
[----:B------:R-:W4:Y:S04]  /*65a00*/  LDL.LU R15, [R1+0x13c] ;  /* 0x00013c00010f7983 */ /* 0x000f280000300800 */
[----:B------:R0:W-:Y:S04]  /*65a10*/  STL [R1+0x224], R11 ;  /* 0x0002240b01007387 */ /* 0x0001e80000100800 */
[----:B0-----:R-:W4:Y:S04]  /*65a20*/  LDL.LU R11, [R1+0x44] ;  /* 0x00004400010b7983 */ /* 0x001f280000300800 */
[----:B------:R-:W4:Y:S04]  /*65a30*/  LDL.LU R16, [R1+0x138] ;  /* 0x0001380001107983 */ /* 0x000f280000300800 */
[----:B------:R0:W-:Y:S04]  /*65a40*/  STL [R1+0x234], R12 ;  /* 0x0002340c01007387 */ /* 0x0001e80000100800 */
[----:B0-----:R-:W4:Y:S01]  /*65a50*/  LDL.LU R12, [R1+0x40] ;  /* 0x00004000010c7983 */ /* 0x001f220000300800 */
[----:B--2---:R-:W-:-:S02]  /*65a60*/  LOP3.LUT R6, R6, 0xffff, RZ, 0xc0, !PT ;  /* 0x0000ffff06067812 */ /* 0x004fc400078ec0ff */
[----:B---3--:R-:W-:Y:S02]  /*65a70*/  LOP3.LUT R29, R29, 0xffff, RZ, 0xc0, !PT ;  /* 0x0000ffff1d1d7812 */ /* 0x008fe400078ec0ff */
[----:B----4-:R-:W-:Y:S02]  /*65a80*/  LOP3.LUT R2, R2, 0xffff, RZ, 0xc0, !PT ;  /* 0x0000ffff02027812 */ /* 0x010fe400078ec0ff */
[----:B------:R-:W-:Y:S02]  /*65a90*/  LOP3.LUT R24, R24, 0xffff, RZ, 0xc0, !PT ;  /* 0x0000ffff18187812 */ /* 0x000fe400078ec0ff */
[----:B------:R-:W-:Y:S02]  /*65aa0*/  LOP3.LUT R13, R13, 0xffff, RZ, 0xc0, !PT ;  /* 0x0000ffff0d0d7812 */ /* 0x000fe400078ec0ff */
[----:B------:R-:W-:Y:S02]  /*65ab0*/  LOP3.LUT R9, R9, 0xffff, RZ, 0xc0, !PT ;  /* 0x0000ffff09097812 */ /* 0x000fe400078ec0ff */
[----:B------:R-:W-:-:S02]  /*65ac0*/  LOP3.LUT R14, R14, 0xffff, RZ, 0xc0, !PT ;  /* 0x0000ffff0e0e7812 */ /* 0x000fc400078ec0ff */
[----:B------:R-:W-:-:S05]  /*65ad0*/  LOP3.LUT R15, R15, 0xffff, RZ, 0xc0, !PT ;  /* 0x0000ffff0f0f7812 */ /* 0x000fca00078ec0ff */
[----:B------:R-:W-:Y:S01]  /*65ae0*/  STL [R1+0x168], R15 ;  /* 0x0001680f01007387 */ /* 0x000fe20000100800 */
[----:B------:R-:W-:-:S03]  /*65af0*/  LOP3.LUT R10, R10, 0xffff, RZ, 0xc0, !PT ;  /* 0x0000ffff0a0a7812 */ /* 0x000fc600078ec0ff */
[----:B------:R0:W-:Y:S01]  /*65b00*/  STL [R1+0xc4], R13 ;  /* 0x0000c40d01007387 */ /* 0x0001e20000100800 */
[----:B------:R-:W-:Y:S02]  /*65b10*/  LOP3.LUT R16, R16, 0xffff, RZ, 0xc0, !PT ;  /* 0x0000ffff10107812 */ /* 0x000fe400078ec0ff */
[----:B------:R-:W-:-:S03]  /*65b20*/  LOP3.LUT R11, R11, 0xffff, RZ, 0xc0, !PT ;  /* 0x0000ffff0b0b7812 */ /* 0x000fc600078ec0ff */
[----:B------:R-:W-:Y:S04]  /*65b30*/  STL [R1+0x190], R16 ;  /* 0x0001901001007387 */ /* 0x000fe80000100800 */
[----:B------:R1:W-:Y:S04]  /*65b40*/  STL [R1+0x138], R14 ;  /* 0x0001380e01007387 */ /* 0x0003e80000100800 */
[----:B------:R-:W-:Y:S01]  /*65b50*/  STL [R1+0x13c], R6 ;  /* 0x00013c0601007387 */ /* 0x000fe20000100800 */
[----:B------:R-:W-:-:S03]  /*65b60*/  LOP3.LUT R12, R12, 0xffff, RZ, 0xc0, !PT ;  /* 0x0000ffff0c0c7812 */ /* 0x000fc600078ec0ff */
[----:B------:R-:W-:Y:S01]  /*65b70*/  STL [R1+0x38], R2 ;  /* 0x0000380201007387 */ /* 0x000fe20000100800 */
[----:B0-----:R-:W-:-:S03]  /*65b80*/  PRMT R13, R13, 0x3340, R2 ;  /* 0x000033400d0d7816 */ /* 0x001fc60000000002 */
[----:B------:R-:W-:Y:S04]  /*65b90*/  STL [R1+0x188], R29 ;  /* 0x0001881d01007387 */ /* 0x000fe80000100800 */
[----:B------:R0:W-:Y:S01]  /*65ba0*/  STL [R1+0xc8], R9 ;  /* 0x0000c80901007387 */ /* 0x0001e20000100800 */
[----:B-1----:R-:W-:-:S03]  /*65bb0*/  PRMT R14, R14, 0x3340, R24 ;  /* 0x000033400e0e7816 */ /* 0x002fc60000000018 */
[----:B------:R-:W-:Y:S04]  /*65bc0*/  STL [R1+0x104], R24 ;  /* 0x0001041801007387 */ /* 0x000fe80000100800 */
[----:B------:R1:W-:Y:S01]  /*65bd0*/  STL [R1+0xc], R10 ;  /* 0x00000c0a01007387 */ /* 0x0003e20000100800 */
[----:B0-----:R-:W-:-:S03]  /*65be0*/  PRMT R9, R9, 0x3340, R1 ;  /* 0x0000334009097816 */ /* 0x001fc60000000001 */
[----:B------:R0:W-:Y:S01]  /*65bf0*/  STL [R1+0x170], R11 ;  /* 0x0001700b01007387 */ /* 0x0001e20000100800 */
[----:B------:R-:W-:Y:S02]  /*65c00*/  PRMT R15, R15, 0x3340, R6 ;  /* 0x000033400f0f7816 */ /* 0x000fe40000000006 */
[----:B------:R-:W-:Y:S01]  /*65c10*/  PRMT R9, R13, 0x5410, R9 ;  /* 0x000054100d097816 */ /* 0x000fe20000000009 */
[----:B------:R2:W-:Y:S01]  /*65c20*/  STL [R1+0x174], R12 ;  /* 0x0001740c01007387 */ /* 0x0005e20000100800 */
[----:B-1----:R-:W-:-:S03]  /*65c30*/  PRMT R10, R10, 0x3340, R1 ;  /* 0x000033400a0a7816 */ /* 0x002fc60000000001 */
[----:B------:R-:W3:Y:S01]  /*65c40*/  LDL.LU R2, [R1+0x2378] ;  /* 0x0023780001027983 */ /* 0x000ee20000300800 */
[----:B------:R-:W-:Y:S02]  /*65c50*/  PRMT R16, R16, 0x3340, R29 ;  /* 0x0000334010107816 */ /* 0x000fe4000000001d */
[----:B0-----:R-:W-:Y:S01]  /*65c60*/  PRMT R11, R11, 0x3340, R1 ;  /* 0x000033400b0b7816 */ /* 0x001fe20000000001 */
[----:B------:R-:W4:Y:S01]  /*65c70*/  LDL.LU R24, [R1+0x2374] ;  /* 0x0023740001187983 */ /* 0x000f220000300800 */
[----:B------:R-:W-:-:S03]  /*65c80*/  PRMT R10, R14, 0x5410, R10 ;  /* 0x000054100e0a7816 */ /* 0x000fc6000000000a */
[----:B------:R-:W4:Y:S01]  /*65c90*/  LDL.LU R6, [R1+0x2370] ;  /* 0x0023700001067983 */ /* 0x000f220000300800 */
[----:B------:R-:W-:-:S03]  /*65ca0*/  PRMT R11, R15, 0x5410, R11 ;  /* 0x000054100f0b7816 */ /* 0x000fc6000000000b */
[----:B------:R-:W3:Y:S01]  /*65cb0*/  LDL.LU R29, [R1+0x236c] ;  /* 0x00236c00011d7983 */ /* 0x000ee20000300800 */
[----:B--2---:R-:W-:-:S03]  /*65cc0*/  PRMT R12, R12, 0x3340, R1 ;  /* 0x000033400c0c7816 */ /* 0x004fc60000000001 */
[----:B------:R-:W2:Y:S04]  /*65cd0*/  LDL.LU R13, [R1+0x8c] ;  /* 0x00008c00010d7983 */ /* 0x000ea80000300800 */
[----:B------:R0:W-:Y:S01]  /*65ce0*/  STL [R1+0x1e0], R9 ;  /* 0x0001e00901007387 */ /* 0x0001e20000100800 */
[----:B------:R-:W-:-:S03]  /*65cf0*/  PRMT R16, R16, 0x5410, R12 ;  /* 0x0000541010107816 */ /* 0x000fc6000000000c */
[----:B0-----:R-:W4:Y:S04]  /*65d00*/  LDL.LU R9, [R1+0x34] ;  /* 0x0000340001097983 */ /* 0x001f280000300800 */
[----:B------:R-:W3:Y:S04]  /*65d10*/  LDL.LU R14, [R1+0x114] ;  /* 0x00011400010e7983 */ /* 0x000ee80000300800 */
[----:B------:R0:W-:Y:S04]  /*65d20*/  STL [R1+0x1dc], R10 ;  /* 0x0001dc0a01007387 */ /* 0x0001e80000100800 */
[----:B0-----:R-:W4:Y:S04]  /*65d30*/  LDL.LU R10, [R1+0x30] ;  /* 0x00003000010a7983 */ /* 0x001f280000300800 */
[----:B------:R-:W2:Y:S04]  /*65d40*/  LDL.LU R15, [R1+0x90] ;  /* 0x00009000010f7983 */ /* 0x000ea80000300800 */
[----:B------:R0:W-:Y:S04]  /*65d50*/  STL [R1+0x22c], R11 ;  /* 0x00022c0b01007387 */ /* 0x0001e80000100800 */
[----:B0-----:R-:W4:Y:S04]  /*65d60*/  LDL.LU R11, [R1+0x4] ;  /* 0x00000400010b7983 */ /* 0x001f280000300800 */
[----:B------:R-:W2:Y:S04]  /*65d70*/  LDL.LU R12, [R1+0x110] ;  /* 0x00011000010c7983 */ /* 0x000ea80000300800 */
[----:B------:R2:W-:Y:S01]  /*65d80*/  STL [R1+0x220], R16 ;  /* 0x0002201001007387 */ /* 0x0005e20000100800 */
[----:B---3--:R-:W-:-:S02]  /*65d90*/  LOP3.LUT R14, R14, 0xffff, RZ, 0xc0, !PT ;  /* 0x0000ffff0e0e7812 */ /* 0x008fc400078ec0ff */
[----:B--2---:R-:W-:Y:S02]  /*65da0*/  LOP3.LUT R16, R12, 0xffff, RZ, 0xc0, !PT ;  /* 0x0000ffff0c107812 */ /* 0x004fe400078ec0ff */
[----:B------:R-:W-:-:S03]  /*65db0*/  LOP3.LUT R12, R15, 0xffff, RZ, 0xc0, !PT ;  /* 0x0000ffff0f0c7812 */ /* 0x000fc600078ec0ff */
[----:B------:R-:W-:Y:S04]  /*65dc0*/  STL [R1+0x18c], R16 ;  /* 0x00018c1001007387 */ /* 0x000fe80000100800 */
[----:B------:R-:W-:Y:S04]  /*65dd0*/  STL [R1+0x108], R14 ;  /* 0x0001080e01007387 */ /* 0x000fe80000100800 */
[----:B------:R0:W-:Y:S04]  /*65de0*/  STL [R1+0xcc], R12 ;  /* 0x0000cc0c01007387 */ /* 0x0001e80000100800 */
[----:B------:R-:W2:Y:S01]  /*65df0*/  LDL R15, [R1+0xcc] ;  /* 0x0000cc00010f7983 */ /* 0x000ea20000100800 */
[----:B----4-:R-:W-:-:S02]  /*65e00*/  LOP3.LUT R11, R11, 0xffff, RZ, 0xc0, !PT ;  /* 0x0000ffff0b0b7812 */ /* 0x010fc400078ec0ff */
[----:B------:R-:W-:-:S03]  /*65e10*/  LOP3.LUT R13, R13, 0xffff, RZ, 0xc0, !PT ;  /* 0x0000ffff0d0d7812 */ /* 0x000fc600078ec0ff */
[----:B------:R1:W-:Y:S01]  /*65e20*/  STL [R1+0x110], R11 ;  /* 0x0001100b01007387 */ /* 0x0003e20000100800 */
[----:B0-----:R-:W-:-:S03]  /*65e30*/  LOP3.LUT R12, R29, 0xffff, RZ, 0xc0, !PT ;  /* 0x0000ffff1d0c7812 */ /* 0x001fc600078ec0ff */
[----:B------:R-:W-:Y:S04]  /*65e40*/  STL [R1+0x17c], R13 ;  /* 0x00017c0d01007387 */ /* 0x000fe80000100800 */
[----:B------:R-:W3:Y:S01]  /*65e50*/  LDL.LU R29, [R1+0x18c] ;  /* 0x00018c00011d7983 */ /* 0x000ee20000300800 */
[----:B-1----:R-:W-:-:S03]  /*65e60*/  PRMT R11, R11, 0x3340, R1 ;  /* 0x000033400b0b7816 */ /* 0x002fc60000000001 */
[----:B------:R0:W-:Y:S01]  /*65e70*/  STL [R1+0x114], R12 ;  /* 0x0001140c01007387 */ /* 0x0001e20000100800 */
[----:B------:R-:W-:Y:S02]  /*65e80*/  SHF.R.U32.HI R10, RZ, 0x8, R10 ;  /* 0x00000008ff0a7819 */ /* 0x000fe4000001160a */
[----:B------:R-:W-:Y:S01]  /*65e90*/  SHF.R.U32.HI R9, RZ, 0x8, R9 ;  /* 0x00000008ff097819 */ /* 0x000fe20000011609 */
[----:B------:R-:W4:Y:S01]  /*65ea0*/  LDL.LU R16, [R1+0x94] ;  /* 0x0000940001107983 */ /* 0x000f220000300800 */
[----:B0-----:R-:W-:Y:S02]  /*65eb0*/  PRMT R12, R12, 0x3340, R1 ;  /* 0x000033400c0c7816 */ /* 0x001fe40000000001 */
[----:B------:R-:W-:Y:S02]  /*65ec0*/  LOP3.LUT R10, R10, 0xffff, RZ, 0xc0, !PT ;  /* 0x0000ffff0a0a7812 */ /* 0x000fe400078ec0ff */
[----:B------:R-:W-:-:S04]  /*65ed0*/  LOP3.LUT R9, R9, 0xffff, RZ, 0xc0, !PT ;  /* 0x0000ffff09097812 */ /* 0x000fc800078ec0ff */
[----:B------:R-:W-:Y:S02]  /*65ee0*/  PRMT R9, R9, 0x3340, R10 ;  /* 0x0000334009097816 */ /* 0x000fe4000000000a */
[----:B--2---:R-:W-:Y:S02]  /*65ef0*/  PRMT R14, R14, 0x3340, R15 ;  /* 0x000033400e0e7816 */ /* 0x004fe4000000000f */
[----:B------:R-:W0:Y:S02]  /*65f00*/  S2R R15, SR_TID.X ;  /* 0x00000000000f7919 */ /* 0x000e240000002100 */
[----:B------:R-:W-:Y:S02]  /*65f10*/  PRMT R14, R14, 0x5410, R11 ;  /* 0x000054100e0e7816 */ /* 0x000fe4000000000b */
[----:B------:R-:W2:Y:S01]  /*65f20*/  LDL.LU R11, [R1+0x50] ;  /* 0x00005000010b7983 */ /* 0x000ea20000300800 */
[----:B---3--:R-:W-:-:S03]  /*65f30*/  PRMT R13, R29, 0x3340, R13 ;  /* 0x000033401d0d7816 */ /* 0x008fc6000000000d */
[----:B------:R1:W-:Y:S01]  /*65f40*/  STL [R1+0x1e4], R14 ;  /* 0x0001e40e01007387 */ /* 0x0003e20000100800 */
[----:B------:R-:W-:-:S03]  /*65f50*/  PRMT R13, R13, 0x5410, R12 ;  /* 0x000054100d0d7816 */ /* 0x000fc6000000000c */
[----:B-1----:R-:W3:Y:S04]  /*65f60*/  LDL.LU R14, [R1+0x20] ;  /* 0x00002000010e7983 */ /* 0x002ee80000300800 */
[----:B------:R-:W4:Y:S01]  /*65f70*/  LDL.LU R12, [R1+0x48] ;  /* 0x00004800010c7983 */ /* 0x000f220000300800 */
[----:B0-----:R-:W-:-:S03]  /*65f80*/  IMAD.SHL.U32 R15, R15, 0x8, RZ ;  /* 0x000000080f0f7824 */ /* 0x001fc600078e00ff */
[----:B------:R0:W-:Y:S02]  /*65f90*/  STL [R1+0x1d8], R13 ;  /* 0x0001d80d01007387 */ /* 0x0001e40000100800 */
[----:B------:R-:W-:-:S05]  /*65fa0*/  LOP3.LUT R15, R15, 0x100, RZ, 0xc0, !PT ;  /* 0x000001000f0f7812 */ /* 0x000fca00078ec0ff */
[----:B------:R-:W-:Y:S01]  /*65fb0*/  IMAD.IADD R21, R15, 0x1, R21 ;  /* 0x000000010f157824 */ /* 0x000fe200078e0215 */
[----:B0-----:R-:W3:Y:S04]  /*65fc0*/  LDL.LU R13, [R1+0x54] ;  /* 0x00005400010d7983 */ /* 0x001ee80000300800 */
[----:B------:R-:W2:Y:S04]  /*65fd0*/  LDL.LU R15, [R1+0x58] ;  /* 0x00005800010f7983 */ /* 0x000ea80000300800 */
[----:B------:R-:W4:Y:S04]  /*65fe0*/  LDL.LU R10, [R1+0x4c] ;  /* 0x00004c00010a7983 */ /* 0x000f280000300800 */
[----:B------:R4:W-:Y:S01]  /*65ff0*/  STL [R1+0xbc], R9 ;  /* 0x0000bc0901007387 */ /* 0x0009e20000100800 */
[----:B------:R-:W-:-:S02]  /*66000*/  SHF.R.U32.HI R20, RZ, 0x8, R20 ;  /* 0x00000008ff147819 */ /* 0x000fc40000011614 */
[----:B------:R-:W-:Y:S02]  /*66010*/  SHF.R.U32.HI R2, RZ, 0x8, R2 ;  /* 0x00000008ff027819 */ /* 0x000fe40000011602 */
[----:B------:R-:W-:Y:S02]  /*66020*/  SHF.R.U32.HI R6, RZ, 0x8, R6 ;  /* 0x00000008ff067819 */ /* 0x000fe40000011606 */
[----:B------:R-:W-:Y:S02]  /*66030*/  SHF.R.U32.HI R0, RZ, 0x8, R0 ;  /* 0x00000008ff007819 */ /* 0x000fe40000011600 */
[----:B------:R-:W-:Y:S02]  /*66040*/  LOP3.LUT R20, R20, 0xffff, RZ, 0xc0, !PT ;  /* 0x0000ffff14147812 */ /* 0x000fe400078ec0ff */
[----:B------:R-:W-:Y:S02]  /*66050*/  LOP3.LUT R2, R2, 0xffff, RZ, 0xc0, !PT ;  /* 0x0000ffff02027812 */ /* 0x000fe400078ec0ff */
[----:B----4-:R-:W-:-:S02]  /*66060*/  SHF.R.U32.HI R9, RZ, 0x8, R10 ;  /* 0x00000008ff097819 */ /* 0x010fc4000001160a */
[----:B--2---:R-:W-:Y:S02]  /*66070*/  SHF.R.U32.HI R10, RZ, 0x8, R15 ;  /* 0x00000008ff0a7819 */ /* 0x004fe4000001160f */
[----:B------:R-:W2:Y:S01]  /*66080*/  LDL.LU R15, [R1+0xb0] ;  /* 0x0000b000010f7983 */ /* 0x000ea20000300800 */
[----:B------:R-:W-:Y:S02]  /*66090*/  LOP3.LUT R9, R9, 0xffff, RZ, 0xc0, !PT ;  /* 0x0000ffff09097812 */ /* 0x000fe400078ec0ff */
[----:B------:R-:W-:Y:S02]  /*660a0*/  SHF.R.U32.HI R11, RZ, 0x8, R11 ;  /* 0x00000008ff0b7819 */ /* 0x000fe4000001160b */
[----:B------:R-:W-:Y:S02]  /*660b0*/  PRMT R9, R9, 0x3340, R1 ;  /* 0x0000334009097816 */ /* 0x000fe40000000001 */
[----:B------:R-:W-:Y:S02]  /*660c0*/  SHF.R.U32.HI R12, RZ, 0x8, R12 ;  /* 0x00000008ff0c7819 */ /* 0x000fe4000001160c */
[----:B------:R-:W-:-:S02]  /*660d0*/  LOP3.LUT R11, R11, 0xffff, RZ, 0xc0, !PT ;  /* 0x0000ffff0b0b7812 */ /* 0x000fc400078ec0ff */
[----:B------:R-:W-:Y:S01]  /*660e0*/  LOP3.LUT R10, R10, 0xffff, RZ, 0xc0, !PT ;  /* 0x0000ffff0a0a7812 */ /* 0x000fe200078ec0ff */
[----:B------:R0:W-:Y:S01]  /*660f0*/  STL [R1+0x4], R9 ;  /* 0x0000040901007387 */ /* 0x0001e20000100800 */
[----:B---3--:R-:W-:Y:S02]  /*66100*/  SHF.R.U32.HI R13, RZ, 0x8, R13 ;  /* 0x00000008ff0d7819 */ /* 0x008fe4000001160d */
[----:B------:R-:W-:Y:S02]  /*66110*/  SHF.R.U32.HI R14, RZ, 0x8, R14 ;  /* 0x00000008ff0e7819 */ /* 0x000fe4000001160e */
[----:B------:R-:W-:Y:S02]  /*66120*/  LOP3.LUT R12, R12, 0xffff, RZ, 0xc0, !PT ;  /* 0x0000ffff0c0c7812 */ /* 0x000fe400078ec0ff */
[----:B------:R-:W-:Y:S02]  /*66130*/  LOP3.LUT R14, R14, 0xffff, RZ, 0xc0, !PT ;  /* 0x0000ffff0e0e7812 */ /* 0x000fe400078ec0ff */
[----:B0-----:R-:W-:-:S02]  /*66140*/  PRMT R9, R10, 0x3340, R11 ;  /* 0x000033400a097816 */ /* 0x001fc4000000000b */
[----:B------:R-:W-:Y:S01]  /*66150*/  LOP3.LUT R13, R13, 0xffff, RZ, 0xc0, !PT ;  /* 0x0000ffff0d0d7812 */ /* 0x000fe200078ec0ff */
[----:B------:R-:W3:Y:S01]  /*66160*/  LDL.LU R11, [R1+0xc0] ;  /* 0x0000c000010b7983 */ /* 0x000ee20000300800 */
[----:B------:R-:W-:Y:S02]  /*66170*/  PRMT R12, R12, 0x3340, R1 ;  /* 0x000033400c0c7816 */ /* 0x000fe40000000001 */
[----:B------:R-:W-:Y:S01]  /*66180*/  PRMT R10, R13, 0x3340, R14 ;  /* 0x000033400d0a7816 */ /* 0x000fe2000000000e */
[----:B------:R0:W-:Y:S04]  /*66190*/  STL [R1+0xac], R9 ;  /* 0x0000ac0901007387 */ /* 0x0001e80000100800 */
[----:B------:R-:W-:Y:S01]  /*661a0*/  STL [R1], R12 ;  /* 0x0000000c01007387 */ /* 0x000fe20000100800 */
[----:B0-----:R-:W-:-:S03]  /*661b0*/  SHF.R.U32.HI R9, RZ, 0x8, R16 ;  /* 0x00000008ff097819 */ /* 0x001fc60000011610 */
[----:B------:R-:W4:Y:S01]  /*661c0*/  LDL.LU R16, [R1+0xb8] ;  /* 0x0000b80001107983 */ /* 0x000f220000300800 */
[----:B------:R-:W-:-:S03]  /*661d0*/  LOP3.LUT R9, R9, 0xffff, RZ, 0xc0, !PT ;  /* 0x0000ffff09097812 */ /* 0x000fc600078ec0ff */
[----:B------:R0:W-:Y:S01]  /*661e0*/  STL [R1+0xa8], R10 ;  /* 0x0000a80a01007387 */ /* 0x0001e20000100800 */
[----:B------:R-:W-:Y:S02]  /*661f0*/  SHF.R.U32.HI R22, RZ, 0x8, R22 ;  /* 0x00000008ff167819 */ /* 0x000fe40000011616 */
[----:B0-----:R-:W-:Y:S02]  /*66200*/  LOP3.LUT R10, R6, 0xffff, RZ, 0xc0, !PT ;  /* 0x0000ffff060a7812 */ /* 0x001fe400078ec0ff */
[----:B------:R-:W-:Y:S02]  /*66210*/  LOP3.LUT R6, R0, 0xffff, RZ, 0xc0, !PT ;  /* 0x0000ffff00067812 */ /* 0x000fe400078ec0ff */
[----:B------:R-:W-:Y:S02]  /*66220*/  PRMT R0, R9, 0x3340, R1 ;  /* 0x0000334009007816 */ /* 0x000fe40000000001 */
[----:B------:R-:W-:Y:S02]  /*66230*/  PRMT R9, R20, 0x3340, R2 ;  /* 0x0000334014097816 */ /* 0x000fe40000000002 */
[----:B------:R-:W4:Y:S01]  /*66240*/  LDL.LU R20, [R1+0xb4] ;  /* 0x0000b40001147983 */ /* 0x000f220000300800 */
[----:B------:R-:W-:-:S03]  /*66250*/  LOP3.LUT R22, R22, 0xffff, RZ, 0xc0, !PT ;  /* 0x0000ffff16167812 */ /* 0x000fc600078ec0ff */
[----:B------:R0:W-:Y:S02]  /*66260*/  STL [R1+0xa0], R9 ;  /* 0x0000a00901007387 */ /* 0x0001e40000100800 */
[----:B0-----:R-:W-:-:S05]  /*66270*/  PRMT R9, R22, 0x3340, R6 ;  /* 0x0000334016097816 */ /* 0x001fca0000000006 */
[----:B------:R2:W-:Y:S04]  /*66280*/  STL [R1+0xa4], R9 ;  /* 0x0000a40901007387 */ /* 0x0005e80000100800 */
[----:B------:R-:W4:Y:S04]  /*66290*/  LDL.LU R12, [R1+0x84] ;  /* 0x00008400010c7983 */ /* 0x000f280000300800 */
[----:B------:R-:W4:Y:S04]  /*662a0*/  LDL.LU R13, [R1+0x10c] ;  /* 0x00010c00010d7983 */ /* 0x000f280000300800 */
[----:B------:R-:W4:Y:S01]  /*662b0*/  LDL.LU R14, [R1+0xe4] ;  /* 0x0000e400010e7983 */ /* 0x000f220000300800 */
[----:B--2---:R-:W-:-:S03]  /*662c0*/  SHF.R.U32.HI R9, RZ, 0x8, R15 ;  /* 0x00000008ff097819 */ /* 0x004fc6000001160f */
[----:B------:R-:W2:Y:S01]  /*662d0*/  LDL.LU R15, [R1+0xd0] ;  /* 0x0000d000010f7983 */ /* 0x000ea20000300800 */
[----:B------:R-:W-:Y:S02]  /*662e0*/  SHF.R.U32.HI R4, RZ, 0x8, R4 ;  /* 0x00000008ff047819 */ /* 0x000fe40000011604 */
[----:B------:R-:W-:Y:S02]  /*662f0*/  SHF.R.U32.HI R3, RZ, 0x8, R3 ;  /* 0x00000008ff037819 */ /* 0x000fe40000011603 */
[----:B------:R-:W-:Y:S02]  /*66300*/  PRMT R2, R10, 0x3340, R1 ;  /* 0x000033400a027816 */ /* 0x000fe40000000001 */
[----:B------:R-:W-:Y:S02]  /*66310*/  LOP3.LUT R9, R9, 0xffff, RZ, 0xc0, !PT ;  /* 0x0000ffff09097812 */ /* 0x000fe400078ec0ff */
[----:B------:R-:W-:Y:S02]  /*66320*/  SHF.R.U32.HI R24, RZ, 0x8, R24 ;  /* 0x00000008ff187819 */ /* 0x000fe40000011618 */
[----:B---3--:R-:W-:-:S02]  /*66330*/  SHF.R.U32.HI R6, RZ, 0x8, R11 ;  /* 0x00000008ff067819 */ /* 0x008fc4000001160b */
[----:B------:R-:W-:Y:S02]  /*66340*/  LOP3.LUT R11, R4, 0xffff, RZ, 0xc0, !PT ;  /* 0x0000ffff040b7812 */ /* 0x000fe400078ec0ff */
[----:B------:R-:W-:Y:S02]  /*66350*/  LOP3.LUT R10, R6, 0xffff, RZ, 0xc0, !PT ;  /* 0x0000ffff060a7812 */ /* 0x000fe400078ec0ff */
[----:B------:R-:W-:Y:S02]  /*66360*/  LOP3.LUT R6, R3, 0xffff, RZ, 0xc0, !PT ;  /* 0x0000ffff03067812 */ /* 0x000fe400078ec0ff */
[----:B------:R-:W-:Y:S02]  /*66370*/  PRMT R10, R10, 0x3340, R9 ;  /* 0x000033400a0a7816 */ /* 0x000fe40000000009 */
[----:B------:R-:W-:Y:S02]  /*66380*/  PRMT R9, R11, 0x3340, R6 ;  /* 0x000033400b097816 */ /* 0x000fe40000000006 */
[----:B------:R-:W-:Y:S01]  /*66390*/  SHF.R.U32.HI R18, RZ, 0x8, R18 ;  /* 0x00000008ff127819 */ /* 0x000fe20000011612 */
[----:B------:R-:W-:Y:S01]  /*663a0*/  STL [R1+0x2c], R10 ;  /* 0x00002c0a01007387 */ /* 0x000fe20000100800 */
[----:B------:R-:W-:-:S03]  /*663b0*/  SHF.R.U32.HI R19, RZ, 0x8, R19 ;  /* 0x00000008ff137819 */ /* 0x000fc60000011613 */
[----:B------:R4:W-:Y:S01]  /*663c0*/  STL [R1+0x9c], R9 ;  /* 0x00009c0901007387 */ /* 0x0009e20000100800 */
[----:B------:R-:W-:Y:S02]  /*663d0*/  LOP3.LUT R24, R24, 0xffff, RZ, 0xc0, !PT ;  /* 0x0000ffff18187812 */ /* 0x000fe400078ec0ff */
[----:B------:R-:W-:Y:S02]  /*663e0*/  LOP3.LUT R18, R18, 0xffff, RZ, 0xc0, !PT ;  /* 0x0000ffff12127812 */ /* 0x000fe400078ec0ff */
[----:B------:R-:W-:Y:S02]  /*663f0*/  LOP3.LUT R19, R19, 0xffff, RZ, 0xc0, !PT ;  /* 0x0000ffff13137812 */ /* 0x000fe400078ec0ff */
[----:B----4-:R-:W-:-:S04]  /*66400*/  SHF.R.U32.HI R9, RZ, 0x8, R16 ;  /* 0x00000008ff097819 */ /* 0x010fc80000011610 */
[----:B------:R-:W-:Y:S02]  /*66410*/  LOP3.LUT R9, R9, 0xffff, RZ, 0xc0, !PT ;  /* 0x0000ffff09097812 */ /* 0x000fe400078ec0ff */
[----:B------:R-:W-:-:S04]  /*66420*/  SHF.R.U32.HI R6, RZ, 0x8, R20 ;  /* 0x00000008ff067819 */ /* 0x000fc80000011614 */
[----:B------:R-:W-:Y:S02]  /*66430*/  LOP3.LUT R10, R6, 0xffff, RZ, 0xc0, !PT ;  /* 0x0000ffff060a7812 */ /* 0x000fe400078ec0ff */
[----:B------:R-:W-:Y:S02]  /*66440*/  PRMT R3, R24, 0x3340, R1 ;  /* 0x0000334018037816 */ /* 0x000fe40000000001 */
[----:B------:R-:W-:Y:S01]  /*66450*/  PRMT R10, R10, 0x3340, R18 ;  /* 0x000033400a0a7816 */ /* 0x000fe20000000012 */
[----:B------:R-:W3:Y:S01]  /*66460*/  LDL.LU R24, [R1+0x60] ;  /* 0x0000600001187983 */ /* 0x000ee20000300800 */
[----:B------:R-:W-:Y:S02]  /*66470*/  SHF.R.U32.HI R17, RZ, 0x8, R17 ;  /* 0x00000008ff117819 */ /* 0x000fe40000011611 */
[----:B------:R-:W-:Y:S01]  /*66480*/  SHF.R.U32.HI R23, RZ, 0x8, R23 ;  /* 0x00000008ff177819 */ /* 0x000fe20000011617 */
[----:B------:R-:W4:Y:S01]  /*66490*/  LDL.LU R20, [R1+0xe8] ;  /* 0x0000e80001147983 */ /* 0x000f220000300800 */
[----:B------:R-:W-:-:S02]  /*664a0*/  PRMT R9, R9, 0x3340, R19 ;  /* 0x0000334009097816 */ /* 0x000fc40000000013 */
[----:B------:R-:W-:Y:S01]  /*664b0*/  SHF.R.U32.HI R5, RZ, 0x8, R5 ;  /* 0x00000008ff057819 */ /* 0x000fe20000011605 */
[----:B------:R-:W3:Y:S01]  /*664c0*/  LDL.LU R16, [R1+0xd8] ;  /* 0x0000d80001107983 */ /* 0x000ee20000300800 */
[----:B------:R-:W-:Y:S02]  /*664d0*/  LOP3.LUT R17, R17, 0xffff, RZ, 0xc0, !PT ;  /* 0x0000ffff11117812 */ /* 0x000fe400078ec0ff */
[----:B------:R-:W-:Y:S01]  /*664e0*/  LOP3.LUT R23, R23, 0xffff, RZ, 0xc0, !PT ;  /* 0x0000ffff17177812 */ /* 0x000fe200078ec0ff */
[----:B------:R0:W-:Y:S01]  /*664f0*/  STL [R1+0x24], R10 ;  /* 0x0000240a01007387 */ /* 0x0001e20000100800 */
[----:B------:R-:W-:-:S03]  /*66500*/  LOP3.LUT R6, R5, 0xffff, RZ, 0xc0, !PT ;  /* 0x0000ffff05067812 */ /* 0x000fc600078ec0ff */
[----:B------:R-:W3:Y:S01]  /*66510*/  LDL.LU R19, [R1+0x88] ;  /* 0x0000880001137983 */ /* 0x000ee20000300800 */
[----:B------:R-:W-:-:S03]  /*66520*/  SHF.R.U32.HI R11, RZ, 0x8, R13 ;  /* 0x00000008ff0b7819 */ /* 0x000fc6000001160d */
[----:B------:R1:W-:Y:S01]  /*66530*/  STL [R1+0x28], R9 ;  /* 0x0000280901007387 */ /* 0x0003e20000100800 */
[----:B0-----:R-:W-:Y:S02]  /*66540*/  SHF.R.U32.HI R10, RZ, 0x8, R14 ;  /* 0x00000008ff0a7819 */ /* 0x001fe4000001160e */
[--C-:B------:R-:W-:Y:S02]  /*66550*/  PRMT R5, R17, 0x3340, R1.reuse ;  /* 0x0000334011057816 */ /* 0x100fe40000000001 */
[----:B------:R-:W-:Y:S02]  /*66560*/  PRMT R4, R23, 0x3340, R1 ;  /* 0x0000334017047816 */ /* 0x000fe40000000001 */
[----:B-1----:R-:W-:Y:S02]  /*66570*/  SHF.R.U32.HI R9, RZ, 0x8, R7 ;  /* 0x00000008ff097819 */ /* 0x002fe40000011607 */
[----:B--2---:R-:W-:Y:S02]  /*66580*/  SHF.R.U32.HI R13, RZ, 0x8, R15 ;  /* 0x00000008ff0d7819 */ /* 0x004fe4000001160f */
[----:B------:R-:W2:Y:S04]  /*66590*/  LDL.LU R15, [R1+0x98] ;  /* 0x00009800010f7983 */ /* 0x000ea80000300800 */
[----:B------:R-:W2:Y:S01]  /*665a0*/  LDL.LU R14, [R1+0x140] ;  /* 0x00014000010e7983 */ /* 0x000ea20000300800 */
[----:B------:R-:W-:-:S03]  /*665b0*/  LOP3.LUT R7, R13, 0xffff, RZ, 0xc0, !PT ;  /* 0x0000ffff0d077812 */ /* 0x000fc600078ec0ff */
[----:B------:R-:W2:Y:S04]  /*665c0*/  LDL.LU R18, [R1+0x128] ;  /* 0x0001280001127983 */ /* 0x000ea80000300800 */
[----:B------:R-:W2:Y:S04]  /*665d0*/  LDL.LU R17, [R1+0xf8] ;  /* 0x0000f80001117983 */ /* 0x000ea80000300800 */
[----:B------:R-:W2:Y:S04]  /*665e0*/  LDL.LU R23, [R1+0x18] ;  /* 0x0000180001177983 */ /* 0x000ea80000300800 */
[----:B------:R-:W2:Y:S04]  /*665f0*/  LDL.LU R22, [R1+0x14] ;  /* 0x0000140001167983 */ /* 0x000ea80000300800 */
[----:B------:R-:W2:Y:S01]  /*66600*/  LDL.LU R13, [R1+0xd4] ;  /* 0x0000d400010d7983 */ /* 0x000ea20000300800 */
[----:B------:R-:W-:-:S02]  /*66610*/  SHF.R.U32.HI R12, RZ, 0x8, R12 ;  /* 0x00000008ff0c7819 */ /* 0x000fc4000001160c */
[----:B------:R-:W-:Y:S02]  /*66620*/  SHF.R.U32.HI R8, RZ, 0x8, R8 ;  /* 0x00000008ff087819 */ /* 0x000fe40000011608 */
[----:B------:R-:W-:Y:S02]  /*66630*/  LOP3.LUT R12, R12, 0xffff, RZ, 0xc0, !PT ;  /* 0x0000ffff0c0c7812 */ /* 0x000fe400078ec0ff */
[----:B------:R-:W-:Y:S02]  /*66640*/  LOP3.LUT R10, R10, 0xffff, RZ, 0xc0, !PT ;  /* 0x0000ffff0a0a7812 */ /* 0x000fe400078ec0ff */
[----:B------:R-:W-:Y:S02]  /*66650*/  LOP3.LUT R11, R11, 0xffff, RZ, 0xc0, !PT ;  /* 0x0000ffff0b0b7812 */ /* 0x000fe400078ec0ff */
[----:B------:R-:W-:Y:S02]  /*66660*/  LOP3.LUT R8, R8, 0xffff, RZ, 0xc0, !PT ;  /* 0x0000ffff08087812 */ /* 0x000fe400078ec0ff */
[----:B------:R-:W-:-:S02]  /*66670*/  LOP3.LUT R9, R9, 0xffff, RZ, 0xc0, !PT ;  /* 0x0000ffff09097812 */ /* 0x000fc400078ec0ff */
[----:B------:R-:W-:Y:S02]  /*66680*/  PRMT R12, R12, 0x3340, R1 ;  /* 0x000033400c0c7816 */ /* 0x000fe40000000001 */
[----:B------:R-:W-:Y:S02]  /*66690*/  PRMT R10, R11, 0x3340, R10 ;  /* 0x000033400b0a7816 */ /* 0x000fe4000000000a */
[----:B------:R-:W-:Y:S01]  /*666a0*/  PRMT R8, R9, 0x3340, R8 ;  /* 0x0000334009087816 */ /* 0x000fe20000000008 */
[----:B------:R0:W-:Y:S04]  /*666b0*/  STL [R1+0x10], R12 ;  /* 0x0000100c01007387 */ /* 0x0001e80000100800 */
[----:B0-----:R-:W2:Y:S04]  /*666c0*/  LDL.LU R12, [R1+0x5c] ;  /* 0x00005c00010c7983 */ /* 0x001ea80000300800 */
[----:B------:R-:W-:Y:S04]  /*666d0*/  STL [R1+0x20], R10 ;  /* 0x0000200a01007387 */ /* 0x000fe80000100800 */
[----:B------:R3:W-:Y:S01]  /*666e0*/  STL [R1+0x44], R8 ;  /* 0x0000440801007387 */ /* 0x0007e20000100800 */
[----:B----4-:R-:W-:-:S02]  /*666f0*/  SHF.R.U32.HI R9, RZ, 0x8, R20 ;  /* 0x00000008ff097819 */ /* 0x010fc40000011614 */
[----:B---3--:R-:W-:Y:S02]  /*66700*/  SHF.R.U32.HI R8, RZ, 0x8, R16 ;  /* 0x00000008ff087819 */ /* 0x008fe40000011610 */
[----:B------:R-:W-:Y:S02]  /*66710*/  LOP3.LUT R9, R9, 0xffff, RZ, 0xc0, !PT ;  /* 0x0000ffff09097812 */ /* 0x000fe400078ec0ff */
[----:B------:R-:W-:Y:S02]  /*66720*/  SHF.R.U32.HI R10, RZ, 0x8, R19 ;  /* 0x00000008ff0a7819 */ /* 0x000fe40000011613 */
[----:B------:R-:W-:Y:S01]  /*66730*/  LOP3.LUT R8, R8, 0xffff, RZ, 0xc0, !PT ;  /* 0x0000ffff08087812 */ /* 0x000fe200078ec0ff */
[----:B------:R-:W3:Y:S01]  /*66740*/  LDL.LU R19, [R1+0xe0] ;  /* 0x0000e00001137983 */ /* 0x000ee20000300800 */
[----:B------:R-:W-:Y:S02]  /*66750*/  LOP3.LUT R10, R10, 0xffff, RZ, 0xc0, !PT ;  /* 0x0000ffff0a0a7812 */ /* 0x000fe400078ec0ff */
[----:B------:R-:W-:-:S02]  /*66760*/  PRMT R8, R9, 0x3340, R8 ;  /* 0x0000334009087816 */ /* 0x000fc40000000008 */
[----:B--2---:R-:W-:Y:S02]  /*66770*/  SHF.R.U32.HI R15, RZ, 0x8, R15 ;  /* 0x00000008ff0f7819 */ /* 0x004fe4000001160f */
[----:B------:R-:W-:Y:S02]  /*66780*/  SHF.R.U32.HI R14, RZ, 0x8, R14 ;  /* 0x00000008ff0e7819 */ /* 0x000fe4000001160e */
[----:B------:R-:W-:Y:S02]  /*66790*/  LOP3.LUT R15, R15, 0xffff, RZ, 0xc0, !PT ;  /* 0x0000ffff0f0f7812 */ /* 0x000fe400078ec0ff */
[----:B------:R-:W-:Y:S02]  /*667a0*/  SHF.R.U32.HI R11, RZ, 0x8, R13 ;  /* 0x00000008ff0b7819 */ /* 0x000fe4000001160d */
[----:B------:R-:W-:Y:S02]  /*667b0*/  SHF.R.U32.HI R13, RZ, 0x8, R24 ;  /* 0x00000008ff0d7819 */ /* 0x000fe40000011618 */
[----:B------:R-:W-:Y:S01]  /*667c0*/  LOP3.LUT R11, R11, 0xffff, RZ, 0xc0, !PT ;  /* 0x0000ffff0b0b7812 */ /* 0x000fe200078ec0ff */
[----:B------:R-:W2:Y:S01]  /*667d0*/  LDL.LU R24, [R1+0x68] ;  /* 0x0000680001187983 */ /* 0x000ea20000300800 */
[----:B------:R-:W-:-:S02]  /*667e0*/  LOP3.LUT R13, R13, 0xffff, RZ, 0xc0, !PT ;  /* 0x0000ffff0d0d7812 */ /* 0x000fc400078ec0ff */
[----:B------:R-:W-:Y:S01]  /*667f0*/  PRMT R10, R11, 0x3340, R10 ;  /* 0x000033400b0a7816 */ /* 0x000fe2000000000a */
[----:B------:R-:W4:Y:S01]  /*66800*/  LDL.LU R20, [R1+0x11c] ;  /* 0x00011c0001147983 */ /* 0x000f220000300800 */
[----:B------:R-:W-:-:S03]  /*66810*/  PRMT R13, R13, 0x3340, R1 ;  /* 0x000033400d0d7816 */ /* 0x000fc60000000001 */
[----:B------:R-:W4:Y:S01]  /*66820*/  LDL.LU R16, [R1+0x100] ;  /* 0x0001000001107983 */ /* 0x000f220000300800 */
[----:B------:R-:W-:-:S03]  /*66830*/  SHF.R.U32.HI R11, RZ, 0x8, R18 ;  /* 0x00000008ff0b7819 */ /* 0x000fc60000011612 */
[----:B------:R0:W-:Y:S01]  /*66840*/  STL [R1+0x48], R10 ;  /* 0x0000480a01007387 */ /* 0x0001e20000100800 */
[----:B------:R-:W-:-:S03]  /*66850*/  SHF.R.U32.HI R9, RZ, 0x8, R23 ;  /* 0x00000008ff097819 */ /* 0x000fc60000011617 */
[----:B------:R1:W-:Y:S01]  /*66860*/  STL [R1+0x2368], R13 ;  /* 0x0023680d01007387 */ /* 0x0003e20000100800 */
[----:B------:R-:W-:-:S03]  /*66870*/  LOP3.LUT R11, R11, 0xffff, RZ, 0xc0, !PT ;  /* 0x0000ffff0b0b7812 */ /* 0x000fc600078ec0ff */
[----:B------:R1:W-:Y:S01]  /*66880*/  STL [R1+0x4c], R8 ;  /* 0x00004c0801007387 */ /* 0x0003e20000100800 */
[----:B0-----:R-:W-:Y:S02]  /*66890*/  SHF.R.U32.HI R10, RZ, 0x8, R17 ;  /* 0x00000008ff0a7819 */ /* 0x001fe40000011611 */
[----:B------:R-:W-:Y:S02]  /*668a0*/  LOP3.LUT R14, R14, 0xffff, RZ, 0xc0, !PT ;  /* 0x0000ffff0e0e7812 */ /* 0x000fe400078ec0ff */
[----:B------:R-:W-:Y:S01]  /*668b0*/  LOP3.LUT R10, R10, 0xffff, RZ, 0xc0, !PT ;  /* 0x0000ffff0a0a7812 */ /* 0x000fe200078ec0ff */
[----:B-1----:R-:W4:Y:S01]  /*668c0*/  LDL.LU R13, [R1+0x154] ;  /* 0x00015400010d7983 */ /* 0x002f220000300800 */
[----:B------:R-:W-:-:S03]  /*668d0*/  SHF.R.U32.HI R8, RZ, 0x8, R22 ;  /* 0x00000008ff087819 */ /* 0x000fc60000011616 */
[----:B------:R-:W4:Y:S01]  /*668e0*/  LDL.LU R18, [R1+0x148] ;  /* 0x0001480001127983 */ /* 0x000f220000300800 */
[----:B------:R-:W-:Y:S02]  /*668f0*/  LOP3.LUT R9, R9, 0xffff, RZ, 0xc0, !PT ;  /* 0x0000ffff09097812 */ /* 0x000fe400078ec0ff */
[----:B------:R-:W-:Y:S01]  /*66900*/  LOP3.LUT R8, R8, 0xffff, RZ, 0xc0, !PT ;  /* 0x0000ffff08087812 */ /* 0x000fe200078ec0ff */
[----:B------:R-:W4:Y:S01]  /*66910*/  LDL.LU R17, [R1+0x134] ;  /* 0x0001340001117983 */ /* 0x000f220000300800 */
[----:B------:R-:W-:Y:S02]  /*66920*/  PRMT R15, R15, 0x3340, R1 ;  /* 0x000033400f0f7816 */ /* 0x000fe40000000001 */
[----:B------:R-:W-:Y:S01]  /*66930*/  PRMT R11, R14, 0x3340, R11 ;  /* 0x000033400e0b7816 */ /* 0x000fe2000000000b */
[----:B------:R-:W4:Y:S01]  /*66940*/  LDL.LU R23, [R1+0xdc] ;  /* 0x0000dc0001177983 */ /* 0x000f220000300800 */
[----:B------:R-:W-:Y:S02]  /*66950*/  PRMT R10, R10, 0x3340, R1 ;  /* 0x000033400a0a7816 */ /* 0x000fe40000000001 */
[----:B------:R-:W-:Y:S01]  /*66960*/  PRMT R8, R9, 0x3340, R8 ;  /* 0x0000334009087816 */ /* 0x000fe20000000008 */
[----:B------:R-:W4:Y:S04]  /*66970*/  LDL.LU R22, [R1+0x64] ;  /* 0x0000640001167983 */ /* 0x000f280000300800 */
[----:B------:R-:W-:Y:S04]  /*66980*/  STL [R1+0x40], R15 ;  /* 0x0000400f01007387 */ /* 0x000fe80000100800 */
[----:B------:R-:W-:Y:S04]  /*66990*/  STL [R1+0x94], R11 ;  /* 0x0000940b01007387 */ /* 0x000fe80000100800 */
[----:B------:R0:W-:Y:S04]  /*669a0*/  STL [R1+0x3c], R10 ;  /* 0x00003c0a01007387 */ /* 0x0001e80000100800 */
[----:B------:R4:W-:Y:S01]  /*669b0*/  STL [R1+0x98], R8 ;  /* 0x0000980801007387 */ /* 0x0009e20000100800 */
[----:B0-----:R-:W-:-:S03]  /*669c0*/  SHF.R.U32.HI R10, RZ, 0x8, R25 ;  /* 0x00000008ff0a7819 */ /* 0x001fc60000011619 */
[----:B------:R-:W4:Y:S01]  /*669d0*/  LDL.LU R25, [R1+0x118] ;  /* 0x0001180001197983 */ /* 0x000f220000300800 */
[----:B------:R-:W-:Y:S02]  /*669e0*/  SHF.R.U32.HI R15, RZ, 0x8, R26 ;  /* 0x00000008ff0f7819 */ /* 0x000fe4000001161a */
[----:B---3--:R-:W-:Y:S01]  /*669f0*/  SHF.R.U32.HI R14, RZ, 0x8, R19 ;  /* 0x00000008ff0e7819 */ /* 0x008fe20000011613 */
[----:B------:R-:W3:Y:S01]  /*66a00*/  LDL.LU R26, [R1+0x120] ;  /* 0x00012000011a7983 */ /* 0x000ee20000300800 */
[----:B------:R-:W-:Y:S02]  /*66a10*/  LOP3.LUT R15, R15, 0xffff, RZ, 0xc0, !PT ;  /* 0x0000ffff0f0f7812 */ /* 0x000fe400078ec0ff */
[----:B------:R-:W-:Y:S01]  /*66a20*/  LOP3.LUT R14, R14, 0xffff, RZ, 0xc0, !PT ;  /* 0x0000ffff0e0e7812 */ /* 0x000fe200078ec0ff */
[----:B------:R-:W3:Y:S01]  /*66a30*/  LDL.LU R19, [R1+0xf0] ;  /* 0x0000f00001137983 */ /* 0x000ee20000300800 */
[----:B------:R-:W-:Y:S02]  /*66a40*/  PRMT R15, R15, 0x3340, R1 ;  /* 0x000033400f0f7816 */ /* 0x000fe40000000001 */
[----:B------:R-:W-:-:S03]  /*66a50*/  LOP3.LUT R10, R10, 0xffff, RZ, 0xc0, !PT ;  /* 0x0000ffff0a0a7812 */ /* 0x000fc600078ec0ff */
[----:B------:R-:W-:Y:S01]  /*66a60*/  STL [R1+0x30], R15 ;  /* 0x0000300f01007387 */ /* 0x000fe20000100800 */
[----:B------:R-:W-:Y:S02]  /*66a70*/  PRMT R10, R10, 0x3340, R1 ;  /* 0x000033400a0a7816 */ /* 0x000fe40000000001 */
[----:B--2---:R-:W-:-:S04]  /*66a80*/  SHF.R.U32.HI R11, RZ, 0x8, R24 ;  /* 0x00000008ff0b7819 */ /* 0x004fc80000011618 */
[----:B------:R-:W-:-:S04]  /*66a90*/  LOP3.LUT R11, R11, 0xffff, RZ, 0xc0, !PT ;  /* 0x0000ffff0b0b7812 */ /* 0x000fc800078ec0ff */
[----:B------:R-:W-:Y:S02]  /*66aa0*/  PRMT R11, R14, 0x3340, R11 ;  /* 0x000033400e0b7816 */ /* 0x000fe4000000000b */
[----:B----4-:R-:W-:Y:S02]  /*66ab0*/  SHF.R.U32.HI R8, RZ, 0x8, R16 ;  /* 0x00000008ff087819 */ /* 0x010fe40000011610 */
[----:B------:R-:W2:Y:S01]  /*66ac0*/  LDL.LU R16, [R1+0xec] ;  /* 0x0000ec0001107983 */ /* 0x000ea20000300800 */
[----:B------:R-:W-:-:S03]  /*66ad0*/  SHF.R.U32.HI R9, RZ, 0x8, R20 ;  /* 0x00000008ff097819 */ /* 0x000fc60000011614 */
[----:B------:R-:W4:Y:S01]  /*66ae0*/  LDL.LU R24, [R1+0x144] ;  /* 0x0001440001187983 */ /* 0x000f220000300800 */
[----:B------:R-:W-:-:S03]  /*66af0*/  LOP3.LUT R8, R8, 0xffff, RZ, 0xc0, !PT ;  /* 0x0000ffff08087812 */ /* 0x000fc600078ec0ff */
[----:B------:R-:W4:Y:S01]  /*66b00*/  LDL.LU R20, [R1+0x124] ;  /* 0x0001240001147983 */ /* 0x000f220000300800 */
[----:B------:R-:W-:-:S03]  /*66b10*/  LOP3.LUT R9, R9, 0xffff, RZ, 0xc0, !PT ;  /* 0x0000ffff09097812 */ /* 0x000fc600078ec0ff */
[----:B------:R0:W-:Y:S04]  /*66b20*/  STL [R1+0x6c], R11 ;  /* 0x00006c0b01007387 */ /* 0x0001e80000100800 */
[----:B------:R1:W-:Y:S01]  /*66b30*/  STL [R1+0x1c], R10 ;  /* 0x00001c0a01007387 */ /* 0x0003e20000100800 */
[----:B------:R-:W-:Y:S02]  /*66b40*/  PRMT R8, R9, 0x3340, R8 ;  /* 0x0000334009087816 */ /* 0x000fe40000000008 */
[----:B0-----:R-:W-:Y:S02]  /*66b50*/  SHF.R.U32.HI R11, RZ, 0x8, R13 ;  /* 0x00000008ff0b7819 */ /* 0x001fe4000001160d */
[----:B-1----:R-:W-:Y:S02]  /*66b60*/  SHF.R.U32.HI R10, RZ, 0x8, R18 ;  /* 0x00000008ff0a7819 */ /* 0x002fe40000011612 */
[----:B------:R-:W-:-:S02]  /*66b70*/  LOP3.LUT R11, R11, 0xffff, RZ, 0xc0, !PT ;  /* 0x0000ffff0b0b7812 */ /* 0x000fc400078ec0ff */
[----:B------:R-:W-:Y:S01]  /*66b80*/  LOP3.LUT R10, R10, 0xffff, RZ, 0xc0, !PT ;  /* 0x0000ffff0a0a7812 */ /* 0x000fe200078ec0ff */
[----:B------:R-:W-:Y:S01]  /*66b90*/  STL [R1+0x70], R8 ;  /* 0x0000700801007387 */ /* 0x000fe20000100800 */
[----:B------:R-:W-:Y:S02]  /*66ba0*/  SHF.R.U32.HI R14, RZ, 0x8, R17 ;  /* 0x00000008ff0e7819 */ /* 0x000fe40000011611 */
[----:B------:R-:W-:Y:S01]  /*66bb0*/  PRMT R10, R11, 0x3340, R10 ;  /* 0x000033400b0a7816 */ /* 0x000fe2000000000a */
[----:B------:R-:W4:Y:S01]  /*66bc0*/  LDL.LU R17, [R1+0x14c] ;  /* 0x00014c0001117983 */ /* 0x000f220000300800 */
[----:B------:R-:W-:-:S04]  /*66bd0*/  SHF.R.U32.HI R15, RZ, 0x8, R25 ;  /* 0x00000008ff0f7819 */ /* 0x000fc80000011619 */
[----:B------:R-:W-:-:S04]  /*66be0*/  LOP3.LUT R15, R15, 0xffff, RZ, 0xc0, !PT ;  /* 0x0000ffff0f0f7812 */ /* 0x000fc800078ec0ff */
[----:B------:R-:W-:-:S05]  /*66bf0*/  PRMT R13, R15, 0x3340, R1 ;  /* 0x000033400f0d7816 */ /* 0x000fca0000000001 */
[----:B------:R0:W-:Y:S04]  /*66c00*/  STL [R1+0x64], R13 ;  /* 0x0000640d01007387 */ /* 0x0001e80000100800 */
[----:B0-----:R-:W4:Y:S04]  /*66c10*/  LDL.LU R13, [R1+0x164] ;  /* 0x00016400010d7983 */ /* 0x001f280000300800 */
[----:B------:R0:W-:Y:S04]  /*66c20*/  STL [R1+0x68], R10 ;  /* 0x0000680a01007387 */ /* 0x0001e80000100800 */
[----:B------:R-:W4:Y:S01]  /*66c30*/  LDL.LU R18, [R1+0x158] ;  /* 0x0001580001127983 */ /* 0x000f220000300800 */
[----:B------:R-:W-:-:S02]  /*66c40*/  SHF.R.U32.HI R9, RZ, 0x8, R23 ;  /* 0x00000008ff097819 */ /* 0x000fc40000011617 */
[----:B------:R-:W-:Y:S01]  /*66c50*/  SHF.R.U32.HI R8, RZ, 0x8, R22 ;  /* 0x00000008ff087819 */ /* 0x000fe20000011616 */
[----:B------:R-:W4:Y:S04]  /*66c60*/  LDL.LU R23, [R1+0x150] ;  /* 0x0001500001177983 */ /* 0x000f280000300800 */
[----:B------:R-:W4:Y:S01]  /*66c70*/  LDL.LU R22, [R1+0xfc] ;  /* 0x0000fc0001167983 */ /* 0x000f220000300800 */
[----:B------:R-:W-:Y:S02]  /*66c80*/  SHF.R.U32.HI R15, RZ, 0x8, R28 ;  /* 0x00000008ff0f7819 */ /* 0x000fe4000001161c */
[----:B------:R-:W-:Y:S02]  /*66c90*/  LOP3.LUT R14, R14, 0xffff, RZ, 0xc0, !PT ;  /* 0x0000ffff0e0e7812 */ /* 0x000fe400078ec0ff */
[----:B------:R-:W-:-:S02]  /*66ca0*/  LOP3.LUT R8, R8, 0xffff, RZ, 0xc0, !PT ;  /* 0x0000ffff08087812 */ /* 0x000fc400078ec0ff */
[----:B------:R-:W-:Y:S02]  /*66cb0*/  LOP3.LUT R9, R9, 0xffff, RZ, 0xc0, !PT ;  /* 0x0000ffff09097812 */ /* 0x000fe400078ec0ff */
[----:B---3--:R-:W-:Y:S02]  /*66cc0*/  SHF.R.U32.HI R11, RZ, 0x8, R26 ;  /* 0x00000008ff0b7819 */ /* 0x008fe4000001161a */
[----:B0-----:R-:W-:Y:S02]  /*66cd0*/  SHF.R.U32.HI R10, RZ, 0x8, R19 ;  /* 0x00000008ff0a7819 */ /* 0x001fe40000011613 */
[----:B------:R-:W-:Y:S02]  /*66ce0*/  LOP3.LUT R15, R15, 0xffff, RZ, 0xc0, !PT ;  /* 0x0000ffff0f0f7812 */ /* 0x000fe400078ec0ff */
[----:B------:R-:W-:Y:S02]  /*66cf0*/  PRMT R14, R14, 0x3340, R1 ;  /* 0x000033400e0e7816 */ /* 0x000fe40000000001 */
[----:B------:R-:W-:-:S02]  /*66d00*/  PRMT R8, R9, 0x3340, R8 ;  /* 0x0000334009087816 */ /* 0x000fc40000000008 */
[----:B------:R-:W-:Y:S02]  /*66d10*/  LOP3.LUT R10, R10, 0xffff, RZ, 0xc0, !PT ;  /* 0x0000ffff0a0a7812 */ /* 0x000fe400078ec0ff */
[----:B------:R-:W-:Y:S02]  /*66d20*/  LOP3.LUT R11, R11, 0xffff, RZ, 0xc0, !PT ;  /* 0x0000ffff0b0b7812 */ /* 0x000fe400078ec0ff */
[----:B------:R-:W-:Y:S01]  /*66d30*/  PRMT R15, R15, 0x3340, R1 ;  /* 0x000033400f0f7816 */ /* 0x000fe20000000001 */
[----:B------:R0:W-:Y:S01]  /*66d40*/  STL [R1+0x2354], R14 ;  /* 0x0023540e01007387 */ /* 0x0001e20000100800 */
[----:B------:R-:W-:-:S03]  /*66d50*/  PRMT R10, R11, 0x3340, R10 ;  /* 0x000033400b0a7816 */ /* 0x000fc6000000000a */
[----:B------:R1:W-:Y:S04]  /*66d60*/  STL [R1+0x90], R8 ;  /* 0x0000900801007387 */ /* 0x0003e80000100800 */
[----:B------:R-:W-:Y:S04]  /*66d70*/  STL [R1+0x2350], R15 ;  /* 0x0023500f01007387 */ /* 0x000fe80000100800 */
[----:B------:R-:W3:Y:S04]  /*66d80*/  LDL.LU R19, [R1+0x8] ;  /* 0x0000080001137983 */ /* 0x000ee80000300800 */
[----:B------:R-:W3:Y:S04]  /*66d90*/  LDL.LU R28, [R1+0xf4] ;  /* 0x0000f400011c7983 */ /* 0x000ee80000300800 */
[----:B------:R-:W-:Y:S04]  /*66da0*/  STL [R1+0x88], R10 ;  /* 0x0000880a01007387 */ /* 0x000fe80000100800 */
[----:B0-----:R-:W3:Y:S01]  /*66db0*/  LDL.LU R14, [R1+0x78] ;  /* 0x00007800010e7983 */ /* 0x001ee20000300800 */
[----:B--2---:R-:W-:-:S02]  /*66dc0*/  SHF.R.U32.HI R16, RZ, 0x8, R16 ;  /* 0x00000008ff107819 */ /* 0x004fc40000011610 */
[----:B----4-:R-:W-:Y:S02]  /*66dd0*/  SHF.R.U32.HI R9, RZ, 0x8, R24 ;  /* 0x00000008ff097819 */ /* 0x010fe40000011618 */
[----:B-1----:R-:W-:Y:S02]  /*66de0*/  SHF.R.U32.HI R8, RZ, 0x8, R20 ;  /* 0x00000008ff087819 */ /* 0x002fe40000011614 */
[----:B------:R-:W-:Y:S01]  /*66df0*/  LOP3.LUT R16, R16, 0xffff, RZ, 0xc0, !PT ;  /* 0x0000ffff10107812 */ /* 0x000fe200078ec0ff */
[----:B------:R-:W2:Y:S01]  /*66e00*/  LDL.LU R20, [R1+0x74] ;  /* 0x0000740001147983 */ /* 0x000ea20000300800 */
[----:B------:R-:W-:Y:S02]  /*66e10*/  LOP3.LUT R8, R8, 0xffff, RZ, 0xc0, !PT ;  /* 0x0000ffff08087812 */ /* 0x000fe400078ec0ff */
[----:B------:R-:W-:Y:S01]  /*66e20*/  LOP3.LUT R9, R9, 0xffff, RZ, 0xc0, !PT ;  /* 0x0000ffff09097812 */ /* 0x000fe200078ec0ff */
[----:B------:R-:W4:Y:S01]  /*66e30*/  LDL.LU R25, [R1+0x130] ;  /* 0x0001300001197983 */ /* 0x000f220000300800 */
[----:B------:R-:W-:-:S02]  /*66e40*/  PRMT R16, R16, 0x3340, R1 ;  /* 0x0000334010107816 */ /* 0x000fc40000000001 */
[----:B------:R-:W-:Y:S01]  /*66e50*/  PRMT R8, R9, 0x3340, R8 ;  /* 0x0000334009087816 */ /* 0x000fe20000000008 */
[----:B------:R-:W4:Y:S04]  /*66e60*/  LDL.LU R24, [R1+0x12c] ;  /* 0x00012c0001187983 */ /* 0x000f280000300800 */
[----:B------:R-:W-:Y:S01]  /*66e70*/  STL [R1+0x234c], R16 ;  /* 0x00234c1001007387 */ /* 0x000fe20000100800 */
[----:B------:R-:W-:-:S04]  /*66e80*/  SHF.R.U32.HI R17, RZ, 0x8, R17 ;  /* 0x00000008ff117819 */ /* 0x000fc80000011611 */
[----:B------:R-:W-:-:S04]  /*66e90*/  LOP3.LUT R17, R17, 0xffff, RZ, 0xc0, !PT ;  /* 0x0000ffff11117812 */ /* 0x000fc800078ec0ff */
[----:B------:R-:W-:Y:S01]  /*66ea0*/  PRMT R17, R17, 0x3340, R1 ;  /* 0x0000334011117816 */ /* 0x000fe20000000001 */
[----:B------:R0:W-:Y:S04]  /*66eb0*/  STL [R1+0x8c], R8 ;  /* 0x00008c0801007387 */ /* 0x0001e80000100800 */
[----:B------:R-:W-:Y:S01]  /*66ec0*/  STL [R1+0x2348], R17 ;  /* 0x0023481101007387 */ /* 0x000fe20000100800 */
[----:B0-----:R-:W-:Y:S02]  /*66ed0*/  SHF.R.U32.HI R8, RZ, 0x8, R27 ;  /* 0x00000008ff087819 */ /* 0x001fe4000001161b */
[----:B------:R-:W-:-:S04]  /*66ee0*/  SHF.R.U32.HI R11, RZ, 0x8, R13 ;  /* 0x00000008ff0b7819 */ /* 0x000fc8000001160d */
[----:B------:R-:W-:Y:S02]  /*66ef0*/  LOP3.LUT R11, R11, 0xffff, RZ, 0xc0, !PT ;  /* 0x0000ffff0b0b7812 */ /* 0x000fe400078ec0ff */
[----:B------:R-:W-:-:S04]  /*66f00*/  SHF.R.U32.HI R10, RZ, 0x8, R18 ;  /* 0x00000008ff0a7819 */ /* 0x000fc80000011612 */
[----:B------:R-:W-:-:S04]  /*66f10*/  LOP3.LUT R10, R10, 0xffff, RZ, 0xc0, !PT ;  /* 0x0000ffff0a0a7812 */ /* 0x000fc800078ec0ff */
[----:B------:R-:W-:Y:S02]  /*66f20*/  PRMT R10, R11, 0x3340, R10 ;  /* 0x000033400b0a7816 */ /* 0x000fe4000000000a */
[----:B------:R-:W-:Y:S02]  /*66f30*/  SHF.R.U32.HI R9, RZ, 0x8, R22 ;  /* 0x00000008ff097819 */ /* 0x000fe40000011616 */
[----:B------:R-:W4:Y:S04]  /*66f40*/  LDL.LU R22, [R1+0x15c] ;  /* 0x00015c0001167983 */ /* 0x000f280000300800 */
[----:B------:R-:W4:Y:S01]  /*66f50*/  LDL.LU R27, [R1+0x178] ;  /* 0x00017800011b7983 */ /* 0x000f220000300800 */
[----:B------:R-:W-:-:S03]  /*66f60*/  SHF.R.U32.HI R18, RZ, 0x8, R23 ;  /* 0x00000008ff127819 */ /* 0x000fc60000011617 */
[----:B------:R0:W-:Y:S04]  /*66f70*/  STL [R1+0x80], R10 ;  /* 0x0000800a01007387 */ /* 0x0001e80000100800 */
[----:B------:R-:W4:Y:S04]  /*66f80*/  LDL.LU R16, [R1+0x16c] ;  /* 0x00016c0001107983 */ /* 0x000f280000300800 */
[----:B------:R-:W4:Y:S04]  /*66f90*/  LDL.LU R23, [R1+0x160] ;  /* 0x0001600001177983 */ /* 0x000f280000300800 */
[----:B------:R-:W4:Y:S04]  /*66fa0*/  LDL.LU R26, [R1+0xc4] ;  /* 0x0000c400011a7983 */ /* 0x000f280000300800 */
[----:B------:R-:W4:Y:S01]  /*66fb0*/  LDL.LU R13, [R1+0x38] ;  /* 0x00003800010d7983 */ /* 0x000f220000300800 */
[----:B------:R-:W-:-:S02]  /*66fc0*/  LOP3.LUT R18, R18, 0xffff, RZ, 0xc0, !PT ;  /* 0x0000ffff12127812 */ /* 0x000fc400078ec0ff */
[----:B------:R-:W-:Y:S02]  /*66fd0*/  LOP3.LUT R8, R8, 0xffff, RZ, 0xc0, !PT ;  /* 0x0000ffff08087812 */ /* 0x000fe400078ec0ff */
[----:B------:R-:W-:Y:S02]  /*66fe0*/  LOP3.LUT R9, R9, 0xffff, RZ, 0xc0, !PT ;  /* 0x0000ffff09097812 */ /* 0x000fe400078ec0ff */
[----:B---3--:R-:W-:Y:S02]  /*66ff0*/  SHF.R.U32.HI R19, RZ, 0x8, R19 ;  /* 0x00000008ff137819 */ /* 0x008fe40000011613 */
[----:B------:R-:W-:Y:S02]  /*67000*/  SHF.R.U32.HI R11, RZ, 0x8, R28 ;  /* 0x00000008ff0b7819 */ /* 0x000fe4000001161c */
[----:B------:R-:W-:Y:S02]  /*67010*/  LOP3.LUT R19, R19, 0xffff, RZ, 0xc0, !PT ;  /* 0x0000ffff13137812 */ /* 0x000fe400078ec0ff */
[----:B------:R-:W-:-:S02]  /*67020*/  PRMT R18, R18, 0x3340, R1 ;  /* 0x0000334012127816 */ /* 0x000fc40000000001 */
[----:B0-----:R-:W-:Y:S02]  /*67030*/  SHF.R.U32.HI R10, RZ, 0x8, R14 ;  /* 0x00000008ff0a7819 */ /* 0x001fe4000001160e */
[----:B------:R-:W-:Y:S02]  /*67040*/  PRMT R8, R9, 0x3340, R8 ;  /* 0x0000334009087816 */ /* 0x000fe40000000008 */
[----:B------:R-:W-:Y:S02]  /*67050*/  LOP3.LUT R10, R10, 0xffff, RZ, 0xc0, !PT ;  /* 0x0000ffff0a0a7812 */ /* 0x000fe400078ec0ff */
[----:B------:R-:W-:Y:S02]  /*67060*/  LOP3.LUT R11, R11, 0xffff, RZ, 0xc0, !PT ;  /* 0x0000ffff0b0b7812 */ /* 0x000fe400078ec0ff */
[----:B------:R-:W-:Y:S01]  /*67070*/  PRMT R19, R19, 0x3340, R1 ;  /* 0x0000334013137816 */ /* 0x000fe20000000001 */
[----:B------:R-:W-:Y:S01]  /*67080*/  STL [R1+0x2344], R18 ;  /* 0x0023441201007387 */ /* 0x000fe20000100800 */
[----:B------:R-:W-:-:S03]  /*67090*/  PRMT R10, R11, 0x3340, R10 ;  /* 0x000033400b0a7816 */ /* 0x000fc6000000000a */
[----:B------:R0:W-:Y:S04]  /*670a0*/  STL [R1+0x84], R8 ;  /* 0x0000840801007387 */ /* 0x0001e80000100800 */
[----:B------:R1:W-:Y:S01]  /*670b0*/  STL [R1+0x2340], R19 ;  /* 0x0023401301007387 */ /* 0x0003e20000100800 */
[----:B--2---:R-:W-:Y:S02]  /*670c0*/  SHF.R.U32.HI R20, RZ, 0x8, R20 ;  /* 0x00000008ff147819 */ /* 0x004fe40000011614 */
[----:B----4-:R-:W-:Y:S02]  /*670d0*/  SHF.R.U32.HI R9, RZ, 0x8, R25 ;  /* 0x00000008ff097819 */ /* 0x010fe40000011619 */
[----:B0-----:R-:W-:Y:S02]  /*670e0*/  SHF.R.U32.HI R8, RZ, 0x8, R24 ;  /* 0x00000008ff087819 */ /* 0x001fe40000011618 */
[----:B------:R-:W2:Y:S04]  /*670f0*/  LDL.LU R24, [R1+0xc8] ;  /* 0x0000c80001187983 */ /* 0x000ea80000300800 */
[----:B-1----:R-:W3:Y:S04]  /*67100*/  LDL.LU R19, [R1+0x138] ;  /* 0x0001380001137983 */ /* 0x002ee80000300800 */
[----:B------:R0:W-:Y:S01]  /*67110*/  STL [R1+0x7c], R10 ;  /* 0x00007c0a01007387 */ /* 0x0001e20000100800 */
[----:B------:R-:W-:-:S03]  /*67120*/  LOP3.LUT R20, R20, 0xffff, RZ, 0xc0, !PT ;  /* 0x0000ffff14147812 */ /* 0x000fc600078ec0ff */
[----:B------:R-:W4:Y:S01]  /*67130*/  LDL.LU R15, [R1+0x104] ;  /* 0x00010400010f7983 */ /* 0x000f220000300800 */
[----:B------:R-:W-:Y:S02]  /*67140*/  LOP3.LUT R8, R8, 0xffff, RZ, 0xc0, !PT ;  /* 0x0000ffff08087812 */ /* 0x000fe400078ec0ff */
[----:B------:R-:W-:Y:S01]  /*67150*/  LOP3.LUT R9, R9, 0xffff, RZ, 0xc0, !PT ;  /* 0x0000ffff09097812 */ /* 0x000fe200078ec0ff */
[----:B------:R-:W4:Y:S01]  /*67160*/  LDL.LU R25, [R1+0xc] ;  /* 0x00000c0001197983 */ /* 0x000f220000300800 */
[----:B------:R-:W-:-:S03]  /*67170*/  PRMT R20, R20, 0x3340, R1 ;  /* 0x0000334014147816 */ /* 0x000fc60000000001 */
[----:B------:R-:W4:Y:S01]  /*67180*/  LDL.LU R28, [R1+0x168] ;  /* 0x00016800011c7983 */ /* 0x000f220000300800 */
[----:B------:R-:W-:-:S03]  /*67190*/  PRMT R8, R9, 0x3340, R8 ;  /* 0x0000334009087816 */ /* 0x000fc60000000008 */
[----:B------:R-:W4:Y:S04]  /*671a0*/  LDL.LU R14, [R1+0x13c] ;  /* 0x00013c00010e7983 */ /* 0x000f280000300800 */
[----:B------:R-:W-:Y:S04]  /*671b0*/  STL [R1+0x233c], R20 ;  /* 0x00233c1401007387 */ /* 0x000fe80000100800 */
[----:B------:R1:W-:Y:S01]  /*671c0*/  STL [R1+0x78], R8 ;  /* 0x0000780801007387 */ /* 0x0003e20000100800 */
[----:B------:R-:W-:Y:S02]  /*671d0*/  SHF.R.U32.HI R22, RZ, 0x8, R22 ;  /* 0x00000008ff167819 */ /* 0x000fe40000011616 */
[----:B------:R-:W-:-:S02]  /*671e0*/  SHF.R.U32.HI R11, RZ, 0x8, R27 ;  /* 0x00000008ff0b7819 */ /* 0x000fc4000001161b */
[----:B------:R-:W-:Y:S02]  /*671f0*/  LOP3.LUT R22, R22, 0xffff, RZ, 0xc0, !PT ;  /* 0x0000ffff16167812 */ /* 0x000fe400078ec0ff */
[----:B------:R-:W-:Y:S02]  /*67200*/  LOP3.LUT R11, R11, 0xffff, RZ, 0xc0, !PT ;  /* 0x0000ffff0b0b7812 */ /* 0x000fe400078ec0ff */
[----:B0-----:R-:W-:Y:S02]  /*67210*/  SHF.R.U32.HI R10, RZ, 0x8, R16 ;  /* 0x00000008ff0a7819 */ /* 0x001fe40000011610 */
[----:B------:R-:W-:Y:S02]  /*67220*/  PRMT R22, R22, 0x3340, R1 ;  /* 0x0000334016167816 */ /* 0x000fe40000000001 */
[----:B------:R-:W-:Y:S02]  /*67230*/  SHF.R.U32.HI R23, RZ, 0x8, R23 ;  /* 0x00000008ff177819 */ /* 0x000fe40000011617 */
[----:B------:R-:W-:-:S02]  /*67240*/  LOP3.LUT R10, R10, 0xffff, RZ, 0xc0, !PT ;  /* 0x0000ffff0a0a7812 */ /* 0x000fc400078ec0ff */
[----:B------:R-:W-:Y:S02]  /*67250*/  LOP3.LUT R23, R23, 0xffff, RZ, 0xc0, !PT ;  /* 0x0000ffff17177812 */ /* 0x000fe400078ec0ff */
[----:B------:R-:W-:Y:S01]  /*67260*/  PRMT R10, R11, 0x3340, R10 ;  /* 0x000033400b0a7816 */ /* 0x000fe2000000000a */
[----:B------:R-:W-:Y:S01]  /*67270*/  STL [R1+0x2338], R22 ;  /* 0x0023381601007387 */ /* 0x000fe20000100800 */
[----:B------:R-:W-:Y:S02]  /*67280*/  SHF.R.U32.HI R9, RZ, 0x8, R26 ;  /* 0x00000008ff097819 */ /* 0x000fe4000001161a */
[----:B------:R-:W-:Y:S01]  /*67290*/  PRMT R23, R23, 0x3340, R1 ;  /* 0x0000334017177816 */ /* 0x000fe20000000001 */
[----:B------:R-:W4:Y:S01]  /*672a0*/  LDL.LU R26, [R1+0x170] ;  /* 0x00017000011a7983 */ /* 0x000f220000300800 */
[----:B-1----:R-:W-:-:S03]  /*672b0*/  SHF.R.U32.HI R8, RZ, 0x8, R13 ;  /* 0x00000008ff087819 */ /* 0x002fc6000001160d */
[----:B------:R-:W4:Y:S04]  /*672c0*/  LDL.LU R18, [R1+0x190] ;  /* 0x0001900001127983 */ /* 0x000f280000300800 */
[----:B------:R4:W-:Y:S04]  /*672d0*/  STL [R1+0x74], R10 ;  /* 0x0000740a01007387 */ /* 0x0009e80000100800 */
[----:B------:R-:W4:Y:S04]  /*672e0*/  LDL.LU R27, [R1+0x188] ;  /* 0x00018800011b7983 */ /* 0x000f280000300800 */
[----:B------:R-:W4:Y:S04]  /*672f0*/  LDL.LU R13, [R1+0x174] ;  /* 0x00017400010d7983 */ /* 0x000f280000300800 */
[----:B------:R-:W-:Y:S04]  /*67300*/  STL [R1+0x2334], R23 ;  /* 0x0023341701007387 */ /* 0x000fe80000100800 */
[----:B------:R-:W4:Y:S04]  /*67310*/  LDL.LU R17, [R1+0x108] ;  /* 0x0001080001117983 */ /* 0x000f280000300800 */
[----:B------:R-:W4:Y:S01]  /*67320*/  LDL.LU R16, [R1+0xcc] ;  /* 0x0000cc0001107983 */ /* 0x000f220000300800 */
[----:B------:R-:W-:-:S02]  /*67330*/  LOP3.LUT R8, R8, 0xffff, RZ, 0xc0, !PT ;  /* 0x0000ffff08087812 */ /* 0x000fc400078ec0ff */
[----:B------:R-:W-:-:S04]  /*67340*/  LOP3.LUT R9, R9, 0xffff, RZ, 0xc0, !PT ;  /* 0x0000ffff09097812 */ /* 0x000fc800078ec0ff */
[----:B------:R-:W-:-:S05]  /*67350*/  PRMT R8, R9, 0x3340, R8 ;  /* 0x0000334009087816 */ /* 0x000fca0000000008 */
[----:B------:R0:W-:Y:S01]  /*67360*/  STL [R1+0x60], R8 ;  /* 0x0000600801007387 */ /* 0x0001e20000100800 */
[----:B--2---:R-:W-:Y:S02]  /*67370*/  SHF.R.U32.HI R24, RZ, 0x8, R24 ;  /* 0x00000008ff187819 */ /* 0x004fe40000011618 */
[----:B---3--:R-:W-:Y:S02]  /*67380*/  SHF.R.U32.HI R11, RZ, 0x8, R19 ;  /* 0x00000008ff0b7819 */ /* 0x008fe40000011613 */
[----:B------:R-:W-:Y:S02]  /*67390*/  LOP3.LUT R24, R24, 0xffff, RZ, 0xc0, !PT ;  /* 0x0000ffff18187812 */ /* 0x000fe400078ec0ff */
[----:B------:R-:W-:Y:S02]  /*673a0*/  LOP3.LUT R11, R11, 0xffff, RZ, 0xc0, !PT ;  /* 0x0000ffff0b0b7812 */ /* 0x000fe400078ec0ff */
[----:B----4-:R-:W-:Y:S02]  /*673b0*/  SHF.R.U32.HI R10, RZ, 0x8, R15 ;  /* 0x00000008ff0a7819 */ /* 0x010fe4000001160f */
[----:B------:R-:W-:-:S02]  /*673c0*/  PRMT R24, R24, 0x3340, R1 ;  /* 0x0000334018187816 */ /* 0x000fc40000000001 */
[----:B------:R-:W-:Y:S02]  /*673d0*/  SHF.R.U32.HI R25, RZ, 0x8, R25 ;  /* 0x00000008ff197819 */ /* 0x000fe40000011619 */
[----:B------:R-:W-:Y:S02]  /*673e0*/  LOP3.LUT R10, R10, 0xffff, RZ, 0xc0, !PT ;  /* 0x0000ffff0a0a7812 */ /* 0x000fe400078ec0ff */
[----:B------:R-:W-:Y:S02]  /*673f0*/  SHF.R.U32.HI R9, RZ, 0x8, R28 ;  /* 0x00000008ff097819 */ /* 0x000fe4000001161c */
[----:B------:R-:W-:Y:S02]  /*67400*/  LOP3.LUT R25, R25, 0xffff, RZ, 0xc0, !PT ;  /* 0x0000ffff19197812 */ /* 0x000fe400078ec0ff */
[----:B0-----:R-:W-:Y:S02]  /*67410*/  SHF.R.U32.HI R8, RZ, 0x8, R14 ;  /* 0x00000008ff087819 */ /* 0x001fe4000001160e */
[----:B------:R-:W-:Y:S01]  /*67420*/  PRMT R10, R11, 0x3340, R10 ;  /* 0x000033400b0a7816 */ /* 0x000fe2000000000a */
[----:B------:R-:W-:Y:S01]  /*67430*/  STL [R1+0x2330], R24 ;  /* 0x0023301801007387 */ /* 0x000fe20000100800 */
[----:B------:R-:W-:-:S02]  /*67440*/  LOP3.LUT R8, R8, 0xffff, RZ, 0xc0, !PT ;  /* 0x0000ffff08087812 */ /* 0x000fc400078ec0ff */
[----:B------:R-:W-:Y:S01]  /*67450*/  LOP3.LUT R9, R9, 0xffff, RZ, 0xc0, !PT ;  /* 0x0000ffff09097812 */ /* 0x000fe200078ec0ff */
[----:B------:R-:W2:Y:S01]  /*67460*/  LDL.LU R23, [R1+0x198] ;  /* 0x0001980001177983 */ /* 0x000ea20000300800 */
[----:B------:R-:W-:-:S03]  /*67470*/  PRMT R25, R25, 0x3340, R1 ;  /* 0x0000334019197816 */ /* 0x000fc60000000001 */
[----:B------:R-:W3:Y:S01]  /*67480*/  LDL.LU R19, [R1+0x194] ;  /* 0x0001940001137983 */ /* 0x000ee20000300800 */
[----:B------:R-:W-:-:S03]  /*67490*/  PRMT R8, R9, 0x3340, R8 ;  /* 0x0000334009087816 */ /* 0x000fc60000000008 */
[----:B------:R0:W-:Y:S04]  /*674a0*/  STL [R1+0x38], R10 ;  /* 0x0000380a01007387 */ /* 0x0001e80000100800 */
[----:B------:R-:W4:Y:S04]  /*674b0*/  LDL.LU R22, [R1+0x184] ;  /* 0x0001840001167983 */ /* 0x000f280000300800 */
[----:B------:R-:W4:Y:S04]  /*674c0*/  LDL.LU R15, [R1+0x180] ;  /* 0x00018000010f7983 */ /* 0x000f280000300800 */
[----:B------:R-:W4:Y:S04]  /*674d0*/  LDL.LU R28, [R1+0x110] ;  /* 0x00011000011c7983 */ /* 0x000f280000300800 */
[----:B------:R-:W-:Y:S04]  /*674e0*/  STL [R1+0x232c], R25 ;  /* 0x00232c1901007387 */ /* 0x000fe80000100800 */
[----:B------:R-:W4:Y:S04]  /*674f0*/  LDL.LU R14, [R1+0x17c] ;  /* 0x00017c00010e7983 */ /* 0x000f280000300800 */
[----:B------:R1:W-:Y:S01]  /*67500*/  STL [R1+0x34], R8 ;  /* 0x0000340801007387 */ /* 0x0003e20000100800 */
[----:B------:R-:W-:-:S02]  /*67510*/  SHF.R.U32.HI R11, RZ, 0x8, R18 ;  /* 0x00000008ff0b7819 */ /* 0x000fc40000011612 */
[----:B0-----:R-:W-:Y:S02]  /*67520*/  SHF.R.U32.HI R10, RZ, 0x8, R27 ;  /* 0x00000008ff0a7819 */ /* 0x001fe4000001161b */
[----:B------:R-:W-:Y:S02]  /*67530*/  SHF.R.U32.HI R27, RZ, 0x8, R13 ;  /* 0x00000008ff1b7819 */ /* 0x000fe4000001160d */
[----:B------:R-:W4:Y:S04]  /*67540*/  LDL.LU R13, [R1+0x114] ;  /* 0x00011400010d7983 */ /* 0x000f280000300800 */
[----:B------:R-:W4:Y:S01]  /*67550*/  LDL.LU R20, [R1+0x1f8] ;  /* 0x0001f80001147983 */ /* 0x000f220000300800 */
[----:B------:R-:W-:Y:S02]  /*67560*/  SHF.R.U32.HI R9, RZ, 0x8, R17 ;  /* 0x00000008ff097819 */ /* 0x000fe40000011611 */
[----:B-1----:R-:W-:-:S02]  /*67570*/  SHF.R.U32.HI R8, RZ, 0x8, R16 ;  /* 0x00000008ff087819 */ /* 0x002fc40000011610 */
[----:B------:R-:W4:Y:S04]  /*67580*/  LDL.LU R16, [R1+0x1f4] ;  /* 0x0001f40001107983 */ /* 0x000f280000300800 */
[----:B------:R-:W4:Y:S04]  /*67590*/  LDL.LU R17, [R1+0x1f0] ;  /* 0x0001f00001117983 */ /* 0x000f280000300800 */
[----:B------:R-:W4:Y:S01]  /*675a0*/  LDL.LU R18, [R1+0x1bc] ;  /* 0x0001bc0001127983 */ /* 0x000f220000300800 */
[----:B------:R-:W-:Y:S02]  /*675b0*/  SHF.R.U32.HI R26, RZ, 0x8, R26 ;  /* 0x00000008ff1a7819 */ /* 0x000fe4000001161a */
[----:B------:R-:W-:-:S02]  /*675c0*/  LOP3.LUT R27, R27, 0xffff, RZ, 0xc0, !PT ;  /* 0x0000ffff1b1b7812 */ /* 0x000fc400078ec0ff */
[----:B------:R-:W-:Y:S02]  /*675d0*/  LOP3.LUT R26, R26, 0xffff, RZ, 0xc0, !PT ;  /* 0x0000ffff1a1a7812 */ /* 0x000fe400078ec0ff */
[----:B------:R-:W-:Y:S02]  /*675e0*/  LOP3.LUT R10, R10, 0xffff, RZ, 0xc0, !PT ;  /* 0x0000ffff0a0a7812 */ /* 0x000fe400078ec0ff */
[----:B------:R-:W-:Y:S02]  /*675f0*/  LOP3.LUT R11, R11, 0xffff, RZ, 0xc0, !PT ;  /* 0x0000ffff0b0b7812 */ /* 0x000fe400078ec0ff */
[----:B------:R-:W-:Y:S02]  /*67600*/  PRMT R26, R26, 0x3340, R1 ;  /* 0x000033401a1a7816 */ /* 0x000fe40000000001 */
[----:B------:R-:W-:Y:S02]  /*67610*/  LOP3.LUT R8, R8, 0xffff, RZ, 0xc0, !PT ;  /* 0x0000ffff08087812 */ /* 0x000fe400078ec0ff */
[----:B------:R-:W-:-:S02]  /*67620*/  LOP3.LUT R9, R9, 0xffff, RZ, 0xc0, !PT ;  /* 0x0000ffff09097812 */ /* 0x000fc400078ec0ff */
[----:B------:R-:W-:Y:S02]  /*67630*/  PRMT R27, R27, 0x3340, R1 ;  /* 0x000033401b1b7816 */ /* 0x000fe40000000001 */
[----:B------:R-:W-:Y:S01]  /*67640*/  PRMT R10, R11, 0x3340, R10 ;  /* 0x000033400b0a7816 */ /* 0x000fe2000000000a */
[----:B------:R-:W-:Y:S01]  /*67650*/  STL [R1+0x2358], R26 ;  /* 0x0023581a01007387 */ /* 0x000fe20000100800 */
[----:B------:R-:W-:-:S03]  /*67660*/  PRMT R8, R9, 0x3340, R8 ;  /* 0x0000334009087816 */ /* 0x000fc60000000008 */
[----:B------:R-:W-:Y:S04]  /*67670*/  STL [R1+0x2328], R27 ;  /* 0x0023281b01007387 */ /* 0x000fe80000100800 */
[----:B------:R4:W-:Y:S04]  /*67680*/  STL [R1+0x18], R10 ;  /* 0x0000180a01007387 */ /* 0x0009e80000100800 */
[----:B------:R0:W-:Y:S01]  /*67690*/  STL [R1+0x14], R8 ;  /* 0x0000140801007387 */ /* 0x0001e20000100800 */
[----:B------:R-:W-:-:S04]  /*676a0*/  SHF.R.U32.HI R29, RZ, 0x8, R29 ;  /* 0x00000008ff1d7819 */ /* 0x000fc8000001161d */
[----:B------:R-:W-:Y:S02]  /*676b0*/  LOP3.LUT R29, R29, 0xffff, RZ, 0xc0, !PT ;  /* 0x0000ffff1d1d7812 */ /* 0x000fe400078ec0ff */
[----:B--2---:R-:W-:Y:S02]  /*676c0*/  LOP3.LUT R23, R23, 0xffff, RZ, 0xc0, !PT ;  /* 0x0000ffff17177812 */ /* 0x004fe400078ec0ff */
[----:B---3--:R-:W-:-:S03]  /*676d0*/  LOP3.LUT R19, R19, 0xffff, RZ, 0xc0, !PT ;  /* 0x0000ffff13137812 */ /* 0x008fc600078ec0ff */
[----:B------:R-:W-:Y:S01]  /*676e0*/  STL [R1+0x50], R23 ;  /* 0x0000501701007387 */ /* 0x000fe20000100800 */
[----:B----4-:R-:W-:-:S03]  /*676f0*/  LOP3.LUT R10, R22, 0xffff, RZ, 0xc0, !PT ;  /* 0x0000ffff160a7812 */ /* 0x010fc600078ec0ff */
[----:B------:R-:W-:Y:S01]  /*67700*/  STL [R1+0x54], R19 ;  /* 0x0000541301007387 */ /* 0x000fe20000100800 */
[----:B------:R-:W-:-:S03]  /*67710*/  LOP3.LUT R11, R15, 0xffff, RZ, 0xc0, !PT ;  /* 0x0000ffff0f0b7812 */ /* 0x000fc600078ec0ff */
[----:B------:R1:W-:Y:S01]  /*67720*/  STL [R1+0x58], R10 ;  /* 0x0000580a01007387 */ /* 0x0003e20000100800 */
[----:B------:R-:W-:-:S03]  /*67730*/  SHF.R.U32.HI R28, RZ, 0x8, R28 ;  /* 0x00000008ff1c7819 */ /* 0x000fc6000001161c */
[----:B------:R2:W-:Y:S01]  /*67740*/  STL [R1+0x5c], R11 ;  /* 0x00005c0b01007387 */ /* 0x0005e20000100800 */
[----:B------:R-:W-:-:S03]  /*67750*/  LOP3.LUT R28, R28, 0xffff, RZ, 0xc0, !PT ;  /* 0x0000ffff1c1c7812 */ /* 0x000fc600078ec0ff */
[----:B------:R-:W3:Y:S01]  /*67760*/  LDL.LU R26, [R1+0xbc] ;  /* 0x0000bc00011a7983 */ /* 0x000ee20000300800 */
[----:B------:R-:W-:-:S03]  /*67770*/  SHF.R.U32.HI R9, RZ, 0x8, R14 ;  /* 0x00000008ff097819 */ /* 0x000fc6000001160e */
[----:B------:R-:W4:Y:S01]  /*67780*/  LDL.LU R15, [R1] ;  /* 0x00000000010f7983 */ /* 0x000f220000300800 */
[----:B------:R-:W-:Y:S02]  /*67790*/  PRMT R28, R28, 0x3340, R1 ;  /* 0x000033401c1c7816 */ /* 0x000fe40000000001 */
[----:B------:R-:W-:Y:S01]  /*677a0*/  LOP3.LUT R22, R9, 0xffff, RZ, 0xc0, !PT ;  /* 0x0000ffff09167812 */ /* 0x000fe200078ec0ff */
[----:B------:R-:W4:Y:S01]  /*677b0*/  LDL.LU R14, [R1+0xac] ;  /* 0x0000ac00010e7983 */ /* 0x000f220000300800 */
[----:B0-----:R-:W-:-:S04]  /*677c0*/  SHF.R.U32.HI R8, RZ, 0x8, R13 ;  /* 0x00000008ff087819 */ /* 0x001fc8000001160d */
[----:B------:R-:W-:Y:S02]  /*677d0*/  LOP3.LUT R13, R8, 0xffff, RZ, 0xc0, !PT ;  /* 0x0000ffff080d7812 */ /* 0x000fe400078ec0ff */
[----:B------:R-:W-:Y:S02]  /*677e0*/  PRMT R8, R20, 0x4210, R23 ;  /* 0x0000421014087816 */ /* 0x000fe40000000017 */
[----:B------:R-:W-:Y:S02]  /*677f0*/  PRMT R9, R16, 0x4210, R19 ;  /* 0x0000421010097816 */ /* 0x000fe40000000013 */
[----:B------:R-:W3:Y:S01]  /*67800*/  LDL.LU R16, [R1+0xa8] ;  /* 0x0000a80001107983 */ /* 0x000ee20000300800 */
[----:B-1----:R-:W-:-:S03]  /*67810*/  PRMT R10, R17, 0x4210, R10 ;  /* 0x00004210110a7816 */ /* 0x002fc6000000000a */
[----:B------:R-:W3:Y:S01]  /*67820*/  LDL.LU R17, [R1+0xa0] ;  /* 0x0000a00001117983 */ /* 0x000ee20000300800 */
[----:B--2---:R-:W-:-:S03]  /*67830*/  PRMT R11, R18, 0x4210, R11 ;  /* 0x00004210120b7816 */ /* 0x004fc6000000000b */
[----:B------:R-:W2:Y:S04]  /*67840*/  LDL.LU R18, [R1+0xa4] ;  /* 0x0000a40001127983 */ /* 0x000ea80000300800 */
[----:B------:R-:W2:Y:S01]  /*67850*/  LDL.LU R19, [R1+0x2c] ;  /* 0x00002c0001137983 */ /* 0x000ea20000300800 */
[----:B------:R-:W-:-:S03]  /*67860*/  PRMT R23, R29, 0x3340, R22 ;  /* 0x000033401d177816 */ /* 0x000fc60000000016 */
[----:B------:R-:W2:Y:S04]  /*67870*/  LDL.LU R20, [R1+0x9c] ;  /* 0x00009c0001147983 */ /* 0x000ea80000300800 */
[----:B------:R0:W-:Y:S04]  /*67880*/  STL [R1+0x235c], R28 ;  /* 0x00235c1c01007387 */ /* 0x0001e80000100800 */
[----:B0-----:R-:W2:Y:S04]  /*67890*/  LDL.LU R28, [R1+0x4] ;  /* 0x00000400011c7983 */ /* 0x001ea80000300800 */
[----:B------:R-:W2:Y:S04]  /*678a0*/  LDL.LU R22, [R1+0x24] ;  /* 0x0000240001167983 */ /* 0x000ea80000300800 */
[----:B------:R-:W2:Y:S04]  /*678b0*/  LDL.LU R24, [R1+0x10] ;  /* 0x0000100001187983 */ /* 0x000ea80000300800 */
[----:B------:R0:W-:Y:S01]  /*678c0*/  STL [R1+0x8], R23 ;  /* 0x0000081701007387 */ /* 0x0001e20000100800 */
[----:B------:R-:W-:-:S03]  /*678d0*/  PRMT R29, R13, 0x3340, R1 ;  /* 0x000033400d1d7816 */ /* 0x000fc60000000001 */
[----:B0-----:R-:W2:Y:S04]  /*678e0*/  LDL.LU R23, [R1+0x28] ;  /* 0x0000280001177983 */ /* 0x001ea80000300800 */
[----:B------:R-:W2:Y:S04]  /*678f0*/  LDL.LU R25, [R1+0x20] ;  /* 0x0000200001197983 */ /* 0x000ea80000300800 */
[----:B------:R-:W2:Y:S04]  /*67900*/  LDL.LU R13, [R1+0x44] ;  /* 0x00004400010d7983 */ /* 0x000ea80000300800 */
[----:B------:R-:W2:Y:S04]  /*67910*/  LDL.LU R27, [R1+0x48] ;  /* 0x00004800011b7983 */ /* 0x000ea80000300800 */
[----:B------:R-:W-:Y:S04]  /*67920*/  STL [R1+0x2360], R29 ;  /* 0x0023601d01007387 */ /* 0x000fe80000100800 */
[----:B------:R0:W-:Y:S04]  /*67930*/  STSM.16.M88.4 [R21], R8 ;  /* 0x0000000815007844 */ /* 0x0001e80000000200 */
[----:B------:R1:W-:Y:S01]  /*67940*/  STL [R1+0x2364], R21 ;  /* 0x0023641501007387 */ /* 0x0003e20000100800 */
[----:B------:R-:W-:-:S02]  /*67950*/  SHF.R.U32.HI R12, RZ, 0x8, R12 ;  /* 0x00000008ff0c7819 */ /* 0x000fc4000001160c */
[--C-:B------:R-:W-:Y:S01]  /*67960*/  PRMT R6, R6, 0x3340, R1.reuse ;  /* 0x0000334006067816 */ /* 0x100fe20000000001 */
[----:B0-----:R-:W2:Y:S04]  /*67970*/  LDL.LU R10, [R1+0x3c] ;  /* 0x00003c00010a7983 */ /* 0x001ea80000300800 */
[----:B------:R-:W2:Y:S04]  /*67980*/  LDL.LU R11, [R1+0x94] ;  /* 0x00009400010b7983 */ /* 0x000ea80000300800 */
[----:B-1----:R-:W2:Y:S04]  /*67990*/  LDL.LU R21, [R1+0x30] ;  /* 0x0000300001157983 */ /* 0x002ea80000300800 */
[----:B------:R-:W2:Y:S01]  /*679a0*/  LDL.LU R29, [R1+0x98] ;  /* 0x00009800011d7983 */ /* 0x000ea20000300800 */
[----:B------:R-:W-:-:S02]  /*679b0*/  PRMT R7, R7, 0x3340, R1 ;  /* 0x0000334007077816 */ /* 0x000fc40000000001 */
[----:B------:R-:W-:-:S04]  /*679c0*/  LOP3.LUT R12, R12, 0xffff, RZ, 0xc0, !PT ;  /* 0x0000ffff0c0c7812 */ /* 0x000fc800078ec0ff */
[----:B------:R-:W-:Y:S02]  /*679d0*/  PRMT R12, R12, 0x3340, R1 ;  /* 0x000033400c0c7816 */ /* 0x000fe40000000001 */
[----:B----4-:R-:W-:Y:S02]  /*679e0*/  PRMT R9, R14, 0x5410, R15 ;  /* 0x000054100e097816 */ /* 0x010fe4000000000f */
[----:B---3--:R-:W-:Y:S02]  /*679f0*/  PRMT R0, R16, 0x5410, R0 ;  /* 0x0000541010007816 */ /* 0x008fe40000000000 */
[----:B------:R-:W-:Y:S02]  /*67a00*/  PRMT R2, R17, 0x5410, R2 ;  /* 0x0000541011027816 */ /* 0x000fe40000000002 */
[----:B--2---:R-:W-:Y:S02]  /*67a10*/  PRMT R3, R18, 0x5410, R3 ;  /* 0x0000541012037816 */ /* 0x004fe40000000003 */
[----:B------:R-:W-:-:S02]  /*67a20*/  PRMT R4, R19, 0x5410, R4 ;  /* 0x0000541013047816 */ /* 0x000fc40000000004 */
[----:B------:R-:W-:Y:S02]  /*67a30*/  PRMT R5, R20, 0x5410, R5 ;  /* 0x0000541014057816 */ /* 0x000fe40000000005 */
[----:B------:R-:W-:Y:S02]  /*67a40*/  PRMT R8, R26, 0x5410, R28 ;  /* 0x000054101a087816 */ /* 0x000fe4000000001c */
[----:B------:R-:W2:Y:S04]  /*67a50*/  LDL.LU R28, [R1+0x1c] ;  /* 0x00001c00011c7983 */ /* 0x000ea80000300800 */
[----:B------:R-:W3:Y:S04]  /*67a60*/  LDL.LU R26, [R1+0x64] ;  /* 0x00006400011a7983 */ /* 0x000ee80000300800 */
[----:B------:R-:W3:Y:S04]  /*67a70*/  LDL.LU R14, [R1+0x70] ;  /* 0x00007000010e7983 */ /* 0x000ee80000300800 */
[----:B------:R-:W4:Y:S04]  /*67a80*/  LDL.LU R15, [R1+0x68] ;  /* 0x00006800010f7983 */ /* 0x000f280000300800 */
[----:B------:R-:W4:Y:S01]  /*67a90*/  LDL.LU R16, [R1+0x90] ;  /* 0x0000900001107983 */ /* 0x000f220000300800 */
[----:B------:R-:W-:-:S03]  /*67aa0*/  PRMT R6, R22, 0x5410, R6 ;  /* 0x0000541016067816 */ /* 0x000fc60000000006 */
[----:B------:R-:W4:Y:S01]  /*67ab0*/  LDL.LU R17, [R1+0x88] ;  /* 0x0000880001117983 */ /* 0x000f220000300800 */
[----:B------:R-:W-:-:S03]  /*67ac0*/  PRMT R24, R23, 0x5410, R24 ;  /* 0x0000541017187816 */ /* 0x000fc60000000018 */
[----:B------:R-:W4:Y:S01]  /*67ad0*/  LDL.LU R18, [R1+0x8c] ;  /* 0x00008c0001127983 */ /* 0x000f220000300800 */
[----:B------:R-:W-:-:S03]  /*67ae0*/  PRMT R25, R25, 0x5410, R7 ;  /* 0x0000541019197816 */ /* 0x000fc60000000007 */
[----:B------:R-:W4:Y:S04]  /*67af0*/  LDL.LU R19, [R1+0x80] ;  /* 0x0000800001137983 */ /* 0x000f280000300800 */
[----:B------:R-:W4:Y:S04]  /*67b00*/  LDL.LU R20, [R1+0x84] ;  /* 0x0000840001147983 */ /* 0x000f280000300800 */
[----:B------:R-:W4:Y:S04]  /*67b10*/  LDL.LU R22, [R1+0x7c] ;  /* 0x00007c0001167983 */ /* 0x000f280000300800 */
[----:B------:R-:W4:Y:S04]  /*67b20*/  LDL.LU R23, [R1+0x78] ;  /* 0x0000780001177983 */ /* 0x000f280000300800 */
[----:B------:R0:W-:Y:S01]  /*67b30*/  STL [R1+0x2c], R24 ;  /* 0x00002c1801007387 */ /* 0x0001e20000100800 */
[----:B------:R-:W-:-:S03]  /*67b40*/  PRMT R12, R13, 0x5410, R12 ;  /* 0x000054100d0c7816 */ /* 0x000fc6000000000c */
[----:B0-----:R-:W4:Y:S04]  /*67b50*/  LDL.LU R24, [R1+0x74] ;  /* 0x0000740001187983 */ /* 0x001f280000300800 */
[----:B------:R-:W2:Y:S04]  /*67b60*/  LDL.LU R7, [R1+0x4c] ;  /* 0x00004c0001077983 */ /* 0x000ea80000300800 */
[----:B------:R0:W-:Y:S04]  /*67b70*/  STL [R1+0x28], R25 ;  /* 0x0000281901007387 */ /* 0x0001e80000100800 */
[----:B0-----:R-:W4:Y:S04]  /*67b80*/  LDL.LU R25, [R1+0x60] ;  /* 0x0000600001197983 */ /* 0x001f280000300800 */
[----:B------:R-:W3:Y:S04]  /*67b90*/  LDL.LU R13, [R1+0x2368] ;  /* 0x00236800010d7983 */ /* 0x000ee80000300800 */
[----:B------:R0:W-:Y:S04]  /*67ba0*/  STL [R1+0x24], R12 ;  /* 0x0000240c01007387 */ /* 0x0001e80000100800 */
[----:B0-----:R-:W2:Y:S01]  /*67bb0*/  LDL.LU R12, [R1+0x40] ;  /* 0x00004000010c7983 */ /* 0x001ea20000300800 */
[----:B------:R-:W-:Y:S01]  /*67bc0*/  BAR.SYNC.DEFER_BLOCKING 0x0 ;  /* 0x0000000000007b1d */ /* 0x000fe20000010000 */
[----:B---3--:R-:W-:-:S05]  /*67bd0*/  PRMT R27, R27, 0x5410, R13 ;  /* 0x000054101b1b7816 */ /* 0x008fca000000000d */
[----:B------:R-:W3:Y:S04]  /*67be0*/  LDL.LU R13, [R1+0x6c] ;  /* 0x00006c00010d7983 */ /* 0x000ee80000300800 */
[----:B------:R0:W-:Y:S01]  /*67bf0*/  STL [R1+0x20], R27 ;  /* 0x0000201b01007387 */ /* 0x0001e20000100800 */
[----:B--2---:R-:W-:-:S03]  /*67c00*/  PRMT R7, R7, 0x5410, R12 ;  /* 0x0000541007077816 */ /* 0x004fc6000000000c */
[----:B0-----:R-:W2:Y:S04]  /*67c10*/  LDL.LU R27, [R1+0x34] ;  /* 0x00003400011b7983 */ /* 0x001ea80000300800 */
[----:B------:R-:W2:Y:S04]  /*67c20*/  LDL.LU R12, [R1+0x54] ;  /* 0x00005400010c7983 */ /* 0x000ea80000300800 */
[----:B------:R0:W-:Y:S01]  /*67c30*/  STL [R1+0x4c], R7 ;  /* 0x00004c0701007387 */ /* 0x0001e20000100800 */
[----:B------:R-:W-:Y:S02]  /*67c40*/  PRMT R29, R29, 0x5410, R21 ;  /* 0x000054101d1d7816 */ /* 0x000fe40000000015 */
[----:B0-----:R-:W-:-:S02]  /*67c50*/  PRMT R7, R11, 0x5410, R10 ;  /* 0x000054100b077816 */ /* 0x001fc4000000000a */
[----:B------:R-:W2:Y:S04]  /*67c60*/  LDL.LU R10, [R1+0x58] ;  /* 0x00005800010a7983 */ /* 0x000ea80000300800 */
[----:B------:R-:W2:Y:S04]  /*67c70*/  LDL.LU R11, [R1+0x5c] ;  /* 0x00005c00010b7983 */ /* 0x000ea80000300800 */
[----:B------:R0:W-:Y:S01]  /*67c80*/  STL [R1+0x48], R7 ;  /* 0x0000480701007387 */ /* 0x0001e20000100800 */
[----:B------:R-:W-:-:S03]  /*67c90*/  PRMT R14, R14, 0x5410, R26 ;  /* 0x000054100e0e7816 */ /* 0x000fc6000000001a */
[----:B0-----:R-:W2:Y:S04]  /*67ca0*/  LDL.LU R7, [R1+0x1ac] ;  /* 0x0001ac0001077983 */ /* 0x001ea80000300800 */
[----:B------:R-:W2:Y:S04]  /*67cb0*/  LDL.LU R21, [R1+0x2364] ;  /* 0x0023640001157983 */ /* 0x000ea80000300800 */
[----:B------:R0:W-:Y:S04]  /*67cc0*/  STL [R1+0x44], R29 ;  /* 0x0000441d01007387 */ /* 0x0001e80000100800 */
[----:B0-----:R-:W2:Y:S01]  /*67cd0*/  LDL.LU R29, [R1+0x2360] ;  /* 0x00236000011d7983 */ /* 0x001ea20000300800 */
[----:B---3--:R-:W-:-:S03]  /*67ce0*/  PRMT R13, R13, 0x5410, R28 ;  /* 0x000054100d0d7816 */ /* 0x008fc6000000001c */
[----:B------:R-:W3:Y:S04]  /*67cf0*/  LDL.LU R28, [R1+0x235c] ;  /* 0x00235c00011c7983 */ /* 0x000ee80000300800 */
[----:B------:R0:W-:Y:S04]  /*67d00*/  STL [R1+0x40], R13 ;  /* 0x0000400d01007387 */ /* 0x0001e80000100800 */
[----:B0-----:R-:W3:Y:S04]  /*67d10*/  LDL.LU R13, [R1+0x21c] ;  /* 0x00021c00010d7983 */ /* 0x001ee80000300800 */
[----:B------:R-:W2:Y:S04]  /*67d20*/  LDL.LU R26, [R1+0x2358] ;  /* 0x00235800011a7983 */ /* 0x000ea80000300800 */
[----:B------:R0:W-:Y:S04]  /*67d30*/  STL [R1+0x70], R14 ;  /* 0x0000700e01007387 */ /* 0x0001e80000100800 */
[----:B0-----:R-:W4:Y:S02]  /*67d40*/  LDL.LU R14, [R1+0x2354] ;  /* 0x00235400010e7983 */ /* 0x001f240000300800 */
[----:B----4-:R-:W-:-:S02]  /*67d50*/  PRMT R14, R15, 0x5410, R14 ;  /* 0x000054100f0e7816 */ /* 0x010fc4000000000e */
[----:B------:R-:W4:Y:S04]  /*67d60*/  LDL.LU R15, [R1+0x2350] ;  /* 0x00235000010f7983 */ /* 0x000f280000300800 */
[----:B------:R0:W-:Y:S04]  /*67d70*/  STL [R1+0x6c], R14 ;  /* 0x00006c0e01007387 */ /* 0x0001e80000100800 */
[----:B0-----:R-:W3:Y:S01]  /*67d80*/  LDL.LU R14, [R1+0x228] ;  /* 0x00022800010e7983 */ /* 0x001ee20000300800 */
[----:B----4-:R-:W-:-:S03]  /*67d90*/  PRMT R15, R16, 0x5410, R15 ;  /* 0x00005410100f7816 */ /* 0x010fc6000000000f */
        /* <DEDUP_REMOVED lines=24> */
[----:B------:R-:W4:Y:S02]  /*67f20*/  LDL.LU R23, [R1+0x2334] ;  /* 0x0023340001177983 */ /* 0x000f240000300800 */
[----:B----4-:R-:W-:Y:S02]  /*67f30*/  PRMT R23, R24, 0x5410, R23 ;  /* 0x0000541018177816 */ /* 0x010fe40000000017 */
[----:B------:R-:W4:Y:S04]  /*67f40*/  LDL.LU R24, [R1+0x2330] ;  /* 0x0023300001187983 */ /* 0x000f280000300800 */
[----:B------:R0:W-:Y:S04]  /*67f50*/  STL [R1+0xa4], R23 ;  /* 0x0000a41701007387 */ /* 0x0001e80000100800 */
[----:B0-----:R-:W3:Y:S01]  /*67f60*/  LDL.LU R23, [R1+0x38] ;  /* 0x0000380001177983 */ /* 0x001ee20000300800 */
[----:B----4-:R-:W-:-:S03]  /*67f70*/  PRMT R24, R25, 0x5410, R24 ;  /* 0x0000541019187816 */ /* 0x010fc60000000018 */
[----:B------:R-:W3:Y:S01]  /*67f80*/  LDL.LU R25, [R1+0x232c] ;  /* 0x00232c0001197983 */ /* 0x000ee20000300800 */
[----:B--2---:R-:W-:-:S03]  /*67f90*/  PRMT R26, R27, 0x5410, R26 ;  /* 0x000054101b1a7816 */ /* 0x004fc6000000001a */
[----:B------:R0:W-:Y:S04]  /*67fa0*/  STL [R1+0xa0], R24 ;  /* 0x0000a01801007387 */ /* 0x0001e80000100800 */
[----:B0-----:R-:W2:Y:S01]  /*67fb0*/  LDL.LU R24, [R1+0x8] ;  /* 0x0000080001187983 */ /* 0x001ea20000300800 */
[----:B------:R-:W-:Y:S02]  /*67fc0*/  PRMT R9, R9, 0x5210, R12 ;  /* 0x0000521009097816 */ /* 0x000fe4000000000c */
[----:B------:R-:W0:Y:S01]  /*67fd0*/  S2R R12, SR_TID.X ;  /* 0x00000000000c7919 */ /* 0x000e220000002100 */
[----:B---3--:R-:W-:Y:S02]  /*67fe0*/  PRMT R23, R23, 0x5410, R25 ;  /* 0x0000541017177816 */ /* 0x008fe40000000019 */
[----:B------:R-:W3:Y:S04]  /*67ff0*/  LDL.LU R25, [R1+0x14] ;  /* 0x0000140001197983 */ /* 0x000ee80000300800 */
[----:B------:R-:W4:Y:S04]  /*68000*/  LDL.LU R27, [R1+0x2328] ;  /* 0x00232800011b7983 */ /* 0x000f280000300800 */
[----:B------:R1:W-:Y:S04]  /*68010*/  STL [R1+0xc4], R26 ;  /* 0x0000c41a01007387 */ /* 0x0003e80000100800 */
[----:B-1----:R-:W4:Y:S01]  /*68020*/  LDL.LU R26, [R1+0x18] ;  /* 0x00001800011a7983 */ /* 0x002f220000300800 */
[----:B0-----:R-:W-:-:S02]  /*68030*/  LOP3.LUT R12, R12, 0x3f, RZ, 0xc0, !PT ;  /* 0x0000003f0c0c7812 */ /* 0x001fc400078ec0ff */
[----:B------:R-:W-:Y:S02]  /*68040*/  PRMT R10, R0, 0x5210, R10 ;  /* 0x00005210000a7816 */ /* 0x000fe4000000000a */
[----:B------:R-:W-:Y:S02]  /*68050*/  PRMT R11, R2, 0x5210, R11 ;  /* 0x00005210020b7816 */ /* 0x000fe4000000000b */
[----:B------:R-:W-:Y:S01]  /*68060*/  LEA R12, R12, UR4, 0x4 ;  /* 0x000000040c0c7c11 */ /* 0x000fe2000f8e20ff */
[----:B------:R-:W-:Y:S01]  /*68070*/  ULDC UR4, c[0x0][0x244] ;  /* 0x0000910000047ab9 */ /* 0x000fe20000000800 */
[----:B------:R-:W-:Y:S02]  /*68080*/  LOP3.LUT R7, R7, 0xffff, RZ, 0xc0, !PT ;  /* 0x0000ffff07077812 */ /* 0x000fe400078ec0ff */
[----:B------:R-:W-:Y:S02]  /*68090*/  LOP3.LUT R2, R18, 0xffff, RZ, 0xc0, !PT ;  /* 0x0000ffff12027812 */ /* 0x000fe400078ec0ff */
[----:B------:R-:W-:-:S02]  /*680a0*/  LOP3.LUT R0, R17, 0xffff, RZ, 0xc0, !PT ;  /* 0x0000ffff11007812 */ /* 0x000fc400078ec0ff */
[----:B------:R-:W-:Y:S02]  /*680b0*/  PRMT R8, R8, 0x5210, R20 ;  /* 0x0000521008087816 */ /* 0x000fe40000000014 */
[----:B------:R-:W-:Y:S02]  /*680c0*/  LOP3.LUT R20, R19, 0xffff, RZ, 0xc0, !PT ;  /* 0x0000ffff13147812 */ /* 0x000fe400078ec0ff */
[----:B------:R-:W-:Y:S02]  /*680d0*/  PRMT R17, R15, 0x4210, R7 ;  /* 0x000042100f117816 */ /* 0x000fe40000000007 */
[----:B------:R-:W-:Y:S02]  /*680e0*/  PRMT R18, R14, 0x4210, R2 ;  /* 0x000042100e127816 */ /* 0x000fe40000000002 */
[----:B------:R-:W-:Y:S02]  /*680f0*/  PRMT R19, R13, 0x4210, R0 ;  /* 0x000042100d137816 */ /* 0x000fe40000000000 */
[----:B--2---:R-:W-:-:S02]  /*68100*/  PRMT R29, R24, 0x5410, R29 ;  /* 0x00005410181d7816 */ /* 0x004fc4000000001d */
[----:B----4-:R-:W-:-:S05]  /*68110*/  PRMT R26, R26, 0x5410, R27 ;  /* 0x000054101a1a7816 */ /* 0x010fca000000001b */
[----:B------:R0:W-:Y:S04]  /*68120*/  STL [R1+0xc0], R26 ;  /* 0x0000c01a01007387 */ /* 0x0001e80000100800 */
[----:B------:R-:W-:Y:S04]  /*68130*/  STL [R1+0x80], R12 ;  /* 0x0000800c01007387 */ /* 0x000fe80000100800 */
[----:B------:R-:W1:Y:S01]  /*68140*/  LDS.128 R12, [R12] ;  /* 0x000000000c0c7984 */ /* 0x000e620000000c00 */
[----:B---3--:R-:W-:-:S03]  /*68150*/  PRMT R28, R25, 0x5410, R28 ;  /* 0x00005410191c7816 */ /* 0x008fc6000000001c */
[----:B------:R-:W2:Y:S04]  /*68160*/  LDL.LU R25, [R1+0x25c] ;  /* 0x00025c0001197983 */ /* 0x000ea80000300800 */
[----:B------:R-:W3:Y:S04]  /*68170*/  LDL.LU R24, [R1+0x2c] ;  /* 0x00002c0001187983 */ /* 0x000ee80000300800 */
[----:B0-----:R-:W4:Y:S04]  /*68180*/  LDL.LU R26, [R1+0x20] ;  /* 0x00002000011a7983 */ /* 0x001f280000300800 */
[----:B------:R-:W3:Y:S01]  /*68190*/  LDL.LU R27, [R1+0x258] ;  /* 0x00025800011b7983 */ /* 0x000ee20000300800 */
[----:B------:R-:W-:Y:S06]  /*681a0*/  BAR.SYNC.DEFER_BLOCKING 0x0 ;  /* 0x0000000000007b1d */ /* 0x000fec0000010000 */
[----:B-1----:R0:W-:Y:S04]  /*681b0*/  STL [R1+0x22c8], R15 ;  /* 0x0022c80f01007387 */ /* 0x0021e80000100800 */
[----:B0-----:R-:W2:Y:S04]  /*681c0*/  LDL R15, [R1+0x80] ;  /* 0x00008000010f7983 */ /* 0x001ea80000100800 */
[----:B------:R-:W-:Y:S01]  /*681d0*/  STSM.16.M88.4 [R21], R8 ;  /* 0x0000000815007844 */ /* 0x000fe20000000200 */
[----:B------:R-:W-:Y:S06]  /*681e0*/  BAR.SYNC.DEFER_BLOCKING 0x0 ;  /* 0x0000000000007b1d */ /* 0x000fec0000010000 */
[----:B------:R0:W-:Y:S04]  /*681f0*/  STL [R1+0x22d8], R14 ;  /* 0x0022d80e01007387 */ /* 0x0001e80000100800 */
[----:B0-----:R-:W4:Y:S04]  /*68200*/  LDL.LU R14, [R1+0x1a8] ;  /* 0x0001a800010e7983 */ /* 0x001f280000300800 */
[----:B------:R0:W-:Y:S04]  /*68210*/  STL.64 [R1+0x22d0], R12 ;  /* 0x0022d00c01007387 */ /* 0x0001e80000100a00 */
[----:B0-----:R-:W3:Y:S04]  /*68220*/  LDL.LU R12, [R1+0x260] ;  /* 0x00026000010c7983 */ /* 0x001ee80000300800 */
[----:B------:R-:W3:Y:S04]  /*68230*/  LDL.LU R13, [R1+0x24] ;  /* 0x00002400010d7983 */ /* 0x000ee80000300800 */
[----:B--2---:R-:W0:Y:S04]  /*68240*/  LDS.128 R8, [R15] ;  /* 0x000000000f087984 */ /* 0x004e280000000c00 */
[----:B0-----:R0:W-:Y:S04]  /*68250*/  STL.64 [R1+0x22e8], R10 ;  /* 0x0022e80a01007387 */ /* 0x0011e80000100a00 */
[----:B0-----:R-:W2:Y:S04]  /*68260*/  LDL.LU R10, [R1+0x1b8] ;  /* 0x0001b800010a7983 */ /* 0x001ea80000300800 */
[----:B------:R-:W2:Y:S04]  /*68270*/  LDL.LU R11, [R1+0x1b4] ;  /* 0x0001b400010b7983 */ /* 0x000ea80000300800 */
[----:B------:R0:W-:Y:S04]  /*68280*/  STL.64 [R1+0x22e0], R8 ;  /* 0x0022e00801007387 */ /* 0x0001e80000100a00 */
[----:B0-----:R-:W4:Y:S04]  /*68290*/  LDL.LU R8, [R1+0x208] ;  /* 0x0002080001087983 */ /* 0x001f280000300800 */
[----:B------:R-:W4:Y:S01]  /*682a0*/  LDL.LU R9, [R1+0x204] ;  /* 0x0002040001097983 */ /* 0x000f220000300800 */
[--C-:B------:R-:W-:Y:S01]  /*682b0*/  PRMT R16, R16, 0x4210, R20.reuse ;  /* 0x0000421010107816 */ /* 0x100fe20000000014 */
[----:B------:R-:W-:Y:S06]  /*682c0*/  BAR.SYNC.DEFER_BLOCKING 0x0 ;  /* 0x0000000000007b1d */ /* 0x000fec0000010000 */
[----:B------:R0:W-:Y:S02]  /*682d0*/  STSM.16.M88.4 [R21], R16 ;  /* 0x0000001015007844 */ /* 0x0001e40000000200 */
[----:B0-----:R-:W-:-:S02]  /*682e0*/  PRMT R16, R3, 0x5210, R20 ;  /* 0x0000521003107816 */ /* 0x001fc40000000014 */
[----:B--2---:R0:W-:Y:S04]  /*682f0*/  STL.64 [R1+0x2320], R10 ;  /* 0x0023200a01007387 */ /* 0x0041e80000100a00 */
[----:B0-----:R-:W2:Y:S04]  /*68300*/  LDL.LU R10, [R1+0x218] ;  /* 0x00021800010a7983 */ /* 0x001ea80000300800 */
[----:B------:R-:W3:Y:S04]  /*68310*/  LDL.LU R11, [R1+0x210] ;  /* 0x00021000010b7983 */ /* 0x000ee80000300800 */
[----:B----4-:R0:W-:Y:S04]  /*68320*/  STL.64 [R1+0x2318], R8 ;  /* 0x0023180801007387 */ /* 0x0101e80000100a00 */
[----:B0-----:R-:W4:Y:S04]  /*68330*/  LDL.LU R8, [R1+0x1c4] ;  /* 0x0001c40001087983 */ /* 0x001f280000300800 */
[----:B------:R-:W3:Y:S04]  /*68340*/  LDL.LU R9, [R1+0x1a4] ;  /* 0x0001a40001097983 */ /* 0x000ee80000300800 */
[----:B------:R-:W3:Y:S01]  /*68350*/  LDL.LU R20, [R1+0x1cc] ;  /* 0x0001cc0001147983 */ /* 0x000ee20000300800 */
[----:B------:R-:W-:-:S02]  /*68360*/  PRMT R18, R5, 0x5210, R2 ;  /* 0x0000521005127816 */ /* 0x000fc40000000002 */
[----:B------:R-:W-:Y:S02]  /*68370*/  PRMT R19, R6, 0x5210, R0 ;  /* 0x0000521006137816 */ /* 0x000fe40000000000 */
[----:B------:R-:W-:Y:S02]  /*68380*/  LOP3.LUT R2, R14, 0xffff, RZ, 0xc0, !PT ;  /* 0x0000ffff0e027812 */ /* 0x000fe400078ec0ff */
[----:B------:R-:W-:Y:S01]  /*68390*/  PRMT R17, R4, 0x5210, R7 ;  /* 0x0000521004117816 */ /* 0x000fe20000000007 */
[----:B------:R-:W-:Y:S06]  /*683a0*/  BAR.SYNC.DEFER_BLOCKING 0x0 ;  /* 0x0000000000007b1d */ /* 0x000fec0000010000 */
[----:B------:R-:W3:Y:S01]  /*683b0*/  LDL.LU R14, [R1+0x24c] ;  /* 0x00024c00010e7983 */ /* 0x000ee20000300800 */
[----:B--2---:R-:W-:-:S02]  /*683c0*/  PRMT R6, R10, 0x4210, R2 ;  /* 0x000042100a067816 */ /* 0x004fc40000000002 */
[----:B----4-:R-:W-:Y:S02]  /*683d0*/  LOP3.LUT R3, R8, 0xffff, RZ, 0xc0, !PT ;  /* 0x0000ffff08037812 */ /* 0x010fe400078ec0ff */
[----:B---3--:R-:W-:-:S04]  /*683e0*/  LOP3.LUT R0, R9, 0xffff, RZ, 0xc0, !PT ;  /* 0x0000ffff09007812 */ /* 0x008fc800078ec0ff */
[----:B------:R-:W-:Y:S02]  /*683f0*/  PRMT R7, R11, 0x4210, R0 ;  /* 0x000042100b077816 */ /* 0x000fe40000000000 */
[----:B------:R-:W0:Y:S01]  /*68400*/  LDS.128 R8, [R15] ;  /* 0x000000000f087984 */ /* 0x000e220000000c00 */
[----:B------:R-:W-:Y:S01]  /*68410*/  BAR.SYNC.DEFER_BLOCKING 0x0 ;  /* 0x0000000000007b1d */ /* 0x000fe20000010000 */
[----:B------:R-:W-:Y:S02]  /*68420*/  LOP3.LUT R20, R20, 0xffff, RZ, 0xc0, !PT ;  /* 0x0000ffff14147812 */ /* 0x000fe400078ec0ff */
[----:B------:R-:W-:-:S03]  /*68430*/  PRMT R5, R25, 0x4210, R3 ;  /* 0x0000421019057816 */ /* 0x000fc60000000003 */
[----:B------:R1:W-:Y:S01]  /*68440*/  STSM.16.M88.4 [R21], R16 ;  /* 0x0000001015007844 */ /* 0x0003e20000000200 */
[----:B------:R-:W-:Y:S01]  /*68450*/  PRMT R4, R12, 0x4210, R20 ;  /* 0x000042100c047816 */ /* 0x000fe20000000014 */
[----:B------:R-:W-:Y:S06]  /*68460*/  BAR.SYNC.DEFER_BLOCKING 0x0 ;  /* 0x0000000000007b1d */ /* 0x000fec0000010000 */
[----:B------:R-:W2:Y:S04]  /*68470*/  LDL.LU R12, [R1+0x200] ;  /* 0x00020000010c7983 */ /* 0x000ea80000300800 */
[----:B------:R-:W3:Y:S04]  /*68480*/  LDL.LU R25, [R1+0x1fc] ;  /* 0x0001fc0001197983 */ /* 0x000ee80000300800 */
[----:B0-----:R-:W-:Y:S04]  /*68490*/  STL.64 [R1], R8 ;  /* 0x0000000801007387 */ /* 0x001fe80000100a00 */
[----:B------:R-:W-:Y:S04]  /*684a0*/  STL.64 [R1+0x8], R10 ;  /* 0x0000080a01007387 */ /* 0x000fe80000100a00 */
[----:B------:R-:W0:Y:S04]  /*684b0*/  LDS.128 R8, [R15] ;  /* 0x000000000f087984 */ /* 0x000e280000000c00 */
[----:B-1----:R-:W4:Y:S01]  /*684c0*/  LDL.LU R19, [R1+0x28] ;  /* 0x0000280001137983 */ /* 0x002f220000300800 */
[----:B------:R-:W-:Y:S06]  /*684d0*/  BAR.SYNC.DEFER_BLOCKING 0x0 ;  /* 0x0000000000007b1d */ /* 0x000fec0000010000 */
[----:B0-----:R-:W-:Y:S04]  /*684e0*/  STL.64 [R1+0x10], R8 ;  /* 0x0000100801007387 */ /* 0x001fe80000100a00 */
[----:B------:R0:W-:Y:S04]  /*684f0*/  STL.64 [R1+0x18], R10 ;  /* 0x0000180a01007387 */ /* 0x0001e80000100a00 */
[----:B0-----:R-:W2:Y:S04]  /*68500*/  LDL.LU.64 R10, [R1+0x2320] ;  /* 0x00232000010a7983 */ /* 0x001ea80000300a00 */
[----:B------:R-:W3:Y:S04]  /*68510*/  LDL.LU.64 R8, [R1+0x2318] ;  /* 0x0023180001087983 */ /* 0x000ee80000300a00 */
[----:B------:R0:W-:Y:S02]  /*68520*/  STSM.16.M88.4 [R21], R4 ;  /* 0x0000000415007844 */ /* 0x0001e40000000200 */
[----:B0-----:R-:W-:-:S02]  /*68530*/  PRMT R7, R26, 0x5210, R0 ;  /* 0x000052101a077816 */ /* 0x001fc40000000000 */
[----:B------:R-:W-:Y:S02]  /*68540*/  PRMT R4, R24, 0x5210, R20 ;  /* 0x0000521018047816 */ /* 0x000fe40000000014 */
[----:B------:R-:W4:Y:S01]  /*68550*/  LDL.LU R24, [R1+0x4c] ;  /* 0x00004c0001187983 */ /* 0x000f220000300800 */
[----:B------:R-:W-:-:S03]  /*68560*/  PRMT R6, R13, 0x5210, R2 ;  /* 0x000052100d067816 */ /* 0x000fc60000000002 */
[----:B------:R-:W4:Y:S04]  /*68570*/  LDL.LU R13, [R1+0x48] ;  /* 0x00004800010d7983 */ /* 0x000f280000300800 */
[----:B------:R-:W4:Y:S01]  /*68580*/  LDL.LU R26, [R1+0x44] ;  /* 0x00004400011a7983 */ /* 0x000f220000300800 */
[----:B------:R-:W-:Y:S01]  /*68590*/  BAR.SYNC.DEFER_BLOCKING 0x0 ;  /* 0x0000000000007b1d */ /* 0x000fe20000010000 */
[----:B---3--:R-:W-:-:S04]  /*685a0*/  LOP3.LUT R0, R8, 0xffff, RZ, 0xc0, !PT ;  /* 0x0000ffff08007812 */ /* 0x008fc800078ec0ff */
[----:B------:R-:W-:Y:S02]  /*685b0*/  PRMT R16, R27, 0x4210, R0 ;  /* 0x000042101b107816 */ /* 0x000fe40000000000 */
[----:B------:R-:W3:Y:S01]  /*685c0*/  LDL.LU R27, [R1+0x240] ;  /* 0x00024000011b7983 */ /* 0x000ee20000300800 */
[----:B--2---:R-:W-:Y:S02]  /*685d0*/  LOP3.LUT R20, R11, 0xffff, RZ, 0xc0, !PT ;  /* 0x0000ffff0b147812 */ /* 0x004fe400078ec0ff */
[----:B----4-:R-:W-:Y:S02]  /*685e0*/  PRMT R5, R19, 0x5210, R3 ;  /* 0x0000521013057816 */ /* 0x010fe40000000003 */
[----:B------:R-:W-:Y:S02]  /*685f0*/  PRMT R19, R25, 0x4210, R20 ;  /* 0x0000421019137816 */ /* 0x000fe40000000014 */
[----:B------:R-:W-:-:S04]  /*68600*/  LOP3.LUT R2, R9, 0xffff, RZ, 0xc0, !PT ;  /* 0x0000ffff09027812 */ /* 0x000fc800078ec0ff */
[----:B------:R-:W-:Y:S01]  /*68610*/  PRMT R17, R14, 0x4210, R2 ;  /* 0x000042100e117816 */ /* 0x000fe20000000002 */
[----:B---3--:R-:W-:Y:S04]  /*68620*/  STL.64 [R1+0x2310], R26 ;  /* 0x0023101a01007387 */ /* 0x008fe80000100a00 */
[----:B------:R-:W-:Y:S04]  /*68630*/  STL [R1+0x2308], R24 ;  /* 0x0023081801007387 */ /* 0x000fe80000100800 */
[----:B------:R-:W0:Y:S01]  /*68640*/  LDS.128 R24, [R15] ;  /* 0x000000000f187984 */ /* 0x000e220000000c00 */
[----:B------:R-:W-:Y:S06]  /*68650*/  BAR.SYNC.DEFER_BLOCKING 0x0 ;  /* 0x0000000000007b1d */ /* 0x000fec0000010000 */
[----:B------:R-:W2:Y:S04]  /*68660*/  LDL.LU R8, [R1+0x244] ;  /* 0x0002440001087983 */ /* 0x000ea80000300800 */
[----:B------:R-:W3:Y:S04]  /*68670*/  LDL.LU R9, [R1+0x1ec] ;  /* 0x0001ec0001097983 */ /* 0x000ee80000300800 */
[----:B------:R-:W4:Y:S04]  /*68680*/  LDL.LU R14, [R1+0x1e8] ;  /* 0x0001e800010e7983 */ /* 0x000f280000300800 */
[----:B------:R1:W-:Y:S04]  /*68690*/  STSM.16.M88.4 [R21], R4 ;  /* 0x0000000415007844 */ /* 0x0003e80000000200 */
[----:B0-----:R-:W-:Y:S04]  /*686a0*/  STL.64 [R1+0x30], R24 ;  /* 0x0000301801007387 */ /* 0x001fe80000100a00 */
[----:B------:R-:W-:Y:S01]  /*686b0*/  STL.64 [R1+0x38], R26 ;  /* 0x0000381a01007387 */ /* 0x000fe20000100a00 */
[----:B------:R-:W-:Y:S06]  /*686c0*/  BAR.SYNC.DEFER_BLOCKING 0x0 ;  /* 0x0000000000007b1d */ /* 0x000fec0000010000 */
[----:B-1----:R-:W2:Y:S04]  /*686d0*/  LDL.LU R7, [R1+0x40] ;  /* 0x0000400001077983 */ /* 0x002ea80000300800 */
[----:B------:R-:W0:Y:S04]  /*686e0*/  LDS.128 R24, [R15] ;  /* 0x000000000f187984 */ /* 0x000e280000000c00 */
[----:B0-----:R-:W-:Y:S04]  /*686f0*/  STL.64 [R1+0x20], R24 ;  /* 0x0000201801007387 */ /* 0x001fe80000100a00 */
[----:B------:R0:W-:Y:S04]  /*68700*/  STL.64 [R1+0x28], R26 ;  /* 0x0000281a01007387 */ /* 0x0001e80000100a00 */
[----:B0-----:R-:W3:Y:S04]  /*68710*/  LDL.LU.64 R26, [R1+0x2310] ;  /* 0x00231000011a7983 */ /* 0x001ee80000300a00 */
[----:B------:R-:W4:Y:S01]  /*68720*/  LDL.LU R24, [R1+0x2308] ;  /* 0x0023080001187983 */ /* 0x000f220000300800 */
[----:B------:R-:W-:-:S04]  /*68730*/  LOP3.LUT R3, R10, 0xffff, RZ, 0xc0, !PT ;  /* 0x0000ffff0a037812 */ /* 0x000fc800078ec0ff */
[----:B------:R-:W-:Y:S01]  /*68740*/  PRMT R18, R12, 0x4210, R3 ;  /* 0x000042100c127816 */ /* 0x000fe20000000003 */
[----:B------:R-:W-:Y:S06]  /*68750*/  BAR.SYNC.DEFER_BLOCKING 0x0 ;  /* 0x0000000000007b1d */ /* 0x000fec0000010000 */
[----:B------:R0:W-:Y:S04]  /*68760*/  STSM.16.M88.4 [R21], R16 ;  /* 0x0000001015007844 */ /* 0x0001e80000000200 */
[----:B0-----:R-:W3:Y:S04]  /*68770*/  LDL.LU R16, [R1+0x23c] ;  /* 0x00023c0001107983 */ /* 0x001ee80000300800 */
[----:B------:R-:W3:Y:S04]  /*68780*/  LDL.LU R17, [R1+0x1d4] ;  /* 0x0001d40001117983 */ /* 0x000ee80000300800 */
[----:B------:R-:W3:Y:S04]  /*68790*/  LDL.LU R18, [R1+0x1d0] ;  /* 0x0001d00001127983 */ /* 0x000ee80000300800 */
[----:B------:R-:W3:Y:S04]  /*687a0*/  LDL.LU R19, [R1+0x248] ;  /* 0x0002480001137983 */ /* 0x000ee80000300800 */
[----:B------:R-:W3:Y:S04]  /*687b0*/  LDL.LU R10, [R1+0x70] ;  /* 0x00007000010a7983 */ /* 0x000ee80000300800 */
[----:B------:R-:W3:Y:S01]  /*687c0*/  LDL.LU R25, [R1+0x6c] ;  /* 0x00006c0001197983 */ /* 0x000ee20000300800 */
[----:B------:R-:W-:-:S02]  /*687d0*/  PRMT R5, R13, 0x5210, R2 ;  /* 0x000052100d057816 */ /* 0x000fc40000000002 */
[----:B--2---:R-:W-:Y:S02]  /*687e0*/  PRMT R7, R7, 0x5210, R20 ;  /* 0x0000521007077816 */ /* 0x004fe40000000014 */
[----:B----4-:R-:W-:Y:S02]  /*687f0*/  PRMT R4, R24, 0x5210, R0 ;  /* 0x0000521018047816 */ /* 0x010fe40000000000 */
[----:B------:R-:W2:Y:S04]  /*68800*/  LDL.LU R24, [R1+0x68] ;  /* 0x0000680001187983 */ /* 0x000ea80000300800 */
[----:B------:R-:W4:Y:S01]  /*68810*/  LDL.LU R11, [R1+0x64] ;  /* 0x00006400010b7983 */ /* 0x000f220000300800 */
[----:B---3--:R-:W-:Y:S01]  /*68820*/  PRMT R6, R26, 0x5210, R3 ;  /* 0x000052101a067816 */ /* 0x008fe20000000003 */
[----:B------:R-:W-:Y:S01]  /*68830*/  BAR.SYNC.DEFER_BLOCKING 0x0 ;  /* 0x0000000000007b1d */ /* 0x000fe20000010000 */
[----:B------:R-:W-:-:S02]  /*68840*/  LOP3.LUT R2, R16, 0xffff, RZ, 0xc0, !PT ;  /* 0x0000ffff10027812 */ /* 0x000fc400078ec0ff */
[----:B------:R-:W-:Y:S02]  /*68850*/  LOP3.LUT R3, R17, 0xffff, RZ, 0xc0, !PT ;  /* 0x0000ffff11037812 */ /* 0x000fe400078ec0ff */
[----:B------:R-:W-:Y:S02]  /*68860*/  PRMT R17, R8, 0x4210, R2 ;  /* 0x0000421008117816 */ /* 0x000fe40000000002 */
[----:B------:R-:W-:Y:S02]  /*68870*/  LOP3.LUT R20, R18, 0xffff, RZ, 0xc0, !PT ;  /* 0x0000ffff12147812 */ /* 0x000fe400078ec0ff */
[----:B------:R-:W-:Y:S02]  /*68880*/  PRMT R18, R9, 0x4210, R3 ;  /* 0x0000421009127816 */ /* 0x000fe40000000003 */
[----:B------:R-:W-:-:S04]  /*68890*/  LOP3.LUT R0, R27, 0xffff, RZ, 0xc0, !PT ;  /* 0x0000ffff1b007812 */ /* 0x000fc800078ec0ff */
[----:B------:R-:W-:Y:S02]  /*688a0*/  PRMT R16, R19, 0x4210, R0 ;  /* 0x0000421013107816 */ /* 0x000fe40000000000 */
[----:B------:R-:W-:Y:S01]  /*688b0*/  PRMT R19, R14, 0x4210, R20 ;  /* 0x000042100e137816 */ /* 0x000fe20000000014 */
[----:B----4-:R-:W-:Y:S04]  /*688c0*/  STL.64 [R1+0x2300], R10 ;  /* 0x0023000a01007387 */ /* 0x010fe80000100a00 */
[----:B------:R-:W0:Y:S04]  /*688d0*/  LDS.128 R8, [R15] ;  /* 0x000000000f087984 */ /* 0x000e280000000c00 */
[----:B------:R-:W3:Y:S04]  /*688e0*/  LDL.LU R12, [R1+0x268] ;  /* 0x00026800010c7983 */ /* 0x000ee80000300800 */
[----:B------:R-:W4:Y:S04]  /*688f0*/  LDL.LU R13, [R1+0x264] ;  /* 0x00026400010d7983 */ /* 0x000f280000300800 */
[----:B------:R-:W4:Y:S04]  /*68900*/  LDL.LU R26, [R1+0x214] ;  /* 0x00021400011a7983 */ /* 0x000f280000300800 */
[----:B------:R-:W4:Y:S04]  /*68910*/  LDL.LU R27, [R1+0x20c] ;  /* 0x00020c00011b7983 */ /* 0x000f280000300800 */
[----:B------:R-:W4:Y:S01]  /*68920*/  LDL.LU R14, [R1+0x238] ;  /* 0x00023800010e7983 */ /* 0x000f220000300800 */
[----:B------:R-:W-:Y:S06]  /*68930*/  BAR.SYNC.DEFER_BLOCKING 0x0 ;  /* 0x0000000000007b1d */ /* 0x000fec0000010000 */
[----:B0-----:R-:W-:Y:S04]  /*68940*/  STL.64 [R1+0x50], R8 ;  /* 0x0000500801007387 */ /* 0x001fe80000100a00 */
[----:B------:R0:W-:Y:S04]  /*68950*/  STL.64 [R1+0x58], R10 ;  /* 0x0000580a01007387 */ /* 0x0001e80000100a00 */
[----:B0-----:R-:W3:Y:S04]  /*68960*/  LDL.LU.64 R10, [R1+0x2300] ;  /* 0x00230000010a7983 */ /* 0x001ee80000300a00 */
[----:B------:R-:W-:Y:S01]  /*68970*/  STSM.16.M88.4 [R21], R4 ;  /* 0x0000000415007844 */ /* 0x000fe20000000200 */
[----:B------:R-:W-:Y:S06]  /*68980*/  BAR.SYNC.DEFER_BLOCKING 0x0 ;  /* 0x0000000000007b1d */ /* 0x000fec0000010000 */
[----:B------:R-:W0:Y:S02]  /*68990*/  LDS.128 R4, [R15] ;  /* 0x000000000f047984 */ /* 0x000e240000000c00 */
[----:B------:R-:W-:Y:S06]  /*689a0*/  BAR.SYNC.DEFER_BLOCKING 0x0 ;  /* 0x0000000000007b1d */ /* 0x000fec0000010000 */
[----:B------:R1:W-:Y:S04]  /*689b0*/  STSM.16.M88.4 [R21], R16 ;  /* 0x0000001015007844 */ /* 0x0003e80000000200 */
[----:B0-----:R0:W-:Y:S04]  /*689c0*/  STL.64 [R1+0x40], R4 ;  /* 0x0000400401007387 */ /* 0x0011e80000100a00 */
[----:B------:R2:W-:Y:S04]  /*689d0*/  STL.64 [R1+0x48], R6 ;  /* 0x0000480601007387 */ /* 0x0005e80000100a00 */
[----:B-1----:R-:W4:Y:S04]  /*689e0*/  LDL.LU R17, [R1+0x230] ;  /* 0x0002300001117983 */ /* 0x002f280000300800 */
[----:B------:R-:W4:Y:S01]  /*689f0*/  LDL.LU R18, [R1+0x1c8] ;  /* 0x0001c80001127983 */ /* 0x000f220000300800 */
[----:B0-----:R-:W-:-:S03]  /*68a00*/  PRMT R5, R25, 0x5210, R2 ;  /* 0x0000521019057816 */ /* 0x001fc60000000002 */
[----:B------:R-:W4:Y:S01]  /*68a10*/  LDL.LU R19, [R1+0x1c0] ;  /* 0x0001c00001137983 */ /* 0x000f220000300800 */
[----:B--2---:R-:W-:-:S03]  /*68a20*/  PRMT R6, R24, 0x5210, R3 ;  /* 0x0000521018067816 */ /* 0x004fc60000000003 */
[----:B------:R-:W2:Y:S04]  /*68a30*/  LDL.LU R24, [R1+0x90] ;  /* 0x0000900001187983 */ /* 0x000ea80000300800 */
[----:B------:R-:W2:Y:S01]  /*68a40*/  LDL.LU R25, [R1+0x8c] ;  /* 0x00008c0001197983 */ /* 0x000ea20000300800 */
[----:B---3--:R-:W-:-:S03]  /*68a50*/  PRMT R7, R11, 0x5210, R20 ;  /* 0x000052100b077816 */ /* 0x008fc60000000014 */
[----:B------:R-:W3:Y:S01]  /*68a60*/  LDL.LU R20, [R1+0x280] ;  /* 0x0002800001147983 */ /* 0x000ee20000300800 */
[----:B------:R-:W-:-:S03]  /*68a70*/  PRMT R4, R10, 0x5210, R0 ;  /* 0x000052100a047816 */ /* 0x000fc60000000000 */
[----:B------:R-:W3:Y:S04]  /*68a80*/  LDL.LU R3, [R1+0x224] ;  /* 0x0002240001037983 */ /* 0x000ee80000300800 */
[----:B------:R-:W2:Y:S04]  /*68a90*/  LDL.LU R8, [R1+0x254] ;  /* 0x0002540001087983 */ /* 0x000ea80000300800 */
[----:B------:R-:W2:Y:S04]  /*68aa0*/  LDL.LU R9, [R1+0x250] ;  /* 0x0002500001097983 */ /* 0x000ea80000300800 */
[----:B------:R-:W3:Y:S04]  /*68ab0*/  LDL.LU R10, [R1+0x234] ;  /* 0x00023400010a7983 */ /* 0x000ee80000300800 */
[----:B------:R-:W3:Y:S01]  /*68ac0*/  LDL.LU R11, [R1+0xa4] ;  /* 0x0000a400010b7983 */ /* 0x000ee20000300800 */
[----:B------:R-:W-:Y:S01]  /*68ad0*/  BAR.SYNC.DEFER_BLOCKING 0x0 ;  /* 0x0000000000007b1d */ /* 0x000fe20000010000 */
[----:B------:R-:W-:-:S02]  /*68ae0*/  LOP3.LUT R0, R12, 0xffff, RZ, 0xc0, !PT ;  /* 0x0000ffff0c007812 */ /* 0x000fc400078ec0ff */
[----:B----4-:R-:W-:Y:S02]  /*68af0*/  LOP3.LUT R2, R13, 0xffff, RZ, 0xc0, !PT ;  /* 0x0000ffff0d027812 */ /* 0x010fe400078ec0ff */
[----:B------:R-:W-:Y:S01]  /*68b00*/  PRMT R16, R14, 0x4210, R0 ;  /* 0x000042100e107816 */ /* 0x000fe20000000000 */
[----:B---3--:R-:W-:Y:S04]  /*68b10*/  STL.64 [R1+0x22f8], R10 ;  /* 0x0022f80a01007387 */ /* 0x008fe80000100a00 */
[----:B--2---:R-:W-:Y:S04]  /*68b20*/  STL.64 [R1+0x22f0], R8 ;  /* 0x0022f00801007387 */ /* 0x004fe80000100a00 */
        /* <DEDUP_REMOVED lines=10> */
[----:B------:R-:W3:Y:S04]  /*68bd0*/  LDL.LU R6, [R1+0x84] ;  /* 0x0000840001067983 */ /* 0x000ee80000300800 */
[----:B------:R-:W4:Y:S04]  /*68be0*/  LDL.LU R7, [R1+0x27c] ;  /* 0x00027c0001077983 */ /* 0x000f280000300800 */
[----:B------:R-:W0:Y:S04]  /*68bf0*/  LDS.128 R8, [R15] ;  /* 0x000000000f087984 */ /* 0x000e280000000c00 */
[----:B0-----:R-:W-:Y:S04]  /*68c00*/  STL.64 [R1+0x60], R8 ;  /* 0x0000600801007387 */ /* 0x001fe80000100a00 */
[----:B------:R0:W-:Y:S04]  /*68c10*/  STL.64 [R1+0x68], R10 ;  /* 0x0000680a01007387 */ /* 0x0001e80000100a00 */
[----:B0-----:R-:W4:Y:S04]  /*68c20*/  LDL.LU.64 R10, [R1+0x22f8] ;  /* 0x0022f800010a7983 */ /* 0x001f280000300a00 */
[----:B------:R-:W4:Y:S01]  /*68c30*/  LDL.LU.64 R8, [R1+0x22f0] ;  /* 0x0022f00001087983 */ /* 0x000f220000300a00 */
[----:B------:R-:W-:-:S02]  /*68c40*/  LOP3.LUT R26, R26, 0xffff, RZ, 0xc0, !PT ;  /* 0x0000ffff1a1a7812 */ /* 0x000fc400078ec0ff */
[----:B------:R-:W-:Y:S02]  /*68c50*/  LOP3.LUT R27, R27, 0xffff, RZ, 0xc0, !PT ;  /* 0x0000ffff1b1b7812 */ /* 0x000fe400078ec0ff */
[----:B------:R-:W-:Y:S02]  /*68c60*/  PRMT R17, R17, 0x4210, R2 ;  /* 0x0000421011117816 */ /* 0x000fe40000000002 */
[----:B------:R-:W-:Y:S02]  /*68c70*/  PRMT R18, R18, 0x4210, R26 ;  /* 0x0000421012127816 */ /* 0x000fe4000000001a */
[----:B------:R-:W-:Y:S01]  /*68c80*/  PRMT R19, R19, 0x4210, R27 ;  /* 0x0000421013137816 */ /* 0x000fe2000000001b */
[----:B------:R-:W-:Y:S01]  /*68c90*/  BAR.SYNC.DEFER_BLOCKING 0x0 ;  /* 0x0000000000007b1d */ /* 0x000fe20000010000 */
[----:B------:R-:W-:-:S05]  /*68ca0*/  PRMT R25, R25, 0x5210, R2 ;  /* 0x0000521019197816 */ /* 0x000fca0000000002 */
[----:B------:R0:W-:Y:S01]  /*68cb0*/  STSM.16.M88.4 [R21], R16 ;  /* 0x0000001015007844 */ /* 0x0001e20000000200 */
[----:B------:R-:W-:Y:S02]  /*68cc0*/  PRMT R24, R24, 0x5210, R0 ;  /* 0x0000521018187816 */ /* 0x000fe40000000000 */
[----:B------:R-:W-:Y:S01]  /*68cd0*/  LOP3.LUT R0, R20, 0xffff, RZ, 0xc0, !PT ;  /* 0x0000ffff14007812 */ /* 0x000fe200078ec0ff */
[----:B------:R-:W-:Y:S01]  /*68ce0*/  BAR.SYNC.DEFER_BLOCKING 0x0 ;  /* 0x0000000000007b1d */ /* 0x000fe20000010000 */
[----:B--2---:R-:W-:Y:S02]  /*68cf0*/  PRMT R26, R5, 0x5210, R26 ;  /* 0x00005210051a7816 */ /* 0x004fe4000000001a */
[----:B---3--:R-:W-:Y:S02]  /*68d00*/  PRMT R27, R6, 0x5210, R27 ;  /* 0x00005210061b7816 */ /* 0x008fe4000000001b */
[----:B----4-:R-:W-:Y:S02]  /*68d10*/  LOP3.LUT R2, R7, 0xffff, RZ, 0xc0, !PT ;  /* 0x0000ffff07027812 */ /* 0x010fe400078ec0ff */
[----:B------:R-:W1:Y:S01]  /*68d20*/  LDS.128 R4, [R15] ;  /* 0x000000000f047984 */ /* 0x000e620000000c00 */
[----:B------:R-:W-:Y:S01]  /*68d30*/  BAR.SYNC.DEFER_BLOCKING 0x0 ;  /* 0x0000000000007b1d */ /* 0x000fe20000010000 */
[----:B0-----:R-:W-:-:S05]  /*68d40*/  PRMT R16, R3, 0x4210, R2 ;  /* 0x0000421003107816 */ /* 0x001fca0000000002 */
[----:B------:R0:W-:Y:S04]  /*68d50*/  STSM.16.M88.4 [R21], R24 ;  /* 0x0000001815007844 */ /* 0x0001e80000000200 */
[----:B-1----:R-:W-:Y:S04]  /*68d60*/  STL.64 [R1+0x90], R4 ;  /* 0x0000900401007387 */ /* 0x002fe80000100a00 */
[----:B------:R-:W-:Y:S01]  /*68d70*/  STL.64 [R1+0x98], R6 ;  /* 0x0000980601007387 */ /* 0x000fe20000100a00 */
[----:B0-----:R-:W-:-:S03]  /*68d80*/  PRMT R24, R22, 0x5210, R2 ;  /* 0x0000521016187816 */ /* 0x001fc60000000002 */
[----:B------:R-:W2:Y:S01]  /*68d90*/  LDL.LU R22, [R1+0x288] ;  /* 0x0002880001167983 */ /* 0x000ea20000300800 */
[----:B------:R-:W-:Y:S01]  /*68da0*/  BAR.SYNC.DEFER_BLOCKING 0x0 ;  /* 0x0000000000007b1d */ /* 0x000fe20000010000 */
[--C-:B------:R-:W-:Y:S02]  /*68db0*/  PRMT R17, R10, 0x4210, R0.reuse ;  /* 0x000042100a117816 */ /* 0x100fe40000000000 */
[----:B------:R-:W-:-:S03]  /*68dc0*/  PRMT R25, R11, 0x5210, R0 ;  /* 0x000052100b197816 */ /* 0x000fc60000000000 */
[----:B------:R-:W3:Y:S01]  /*68dd0*/  LDL.LU R0, [R1+0x284] ;  /* 0x0002840001007983 */ /* 0x000ee20000300800 */
[----:B------:R-:W-:Y:S02]  /*68de0*/  LOP3.LUT R2, R8, 0xffff, RZ, 0xc0, !PT ;  /* 0x0000ffff08027812 */ /* 0x000fe400078ec0ff */
[----:B------:R-:W-:Y:S01]  /*68df0*/  LOP3.LUT R3, R9, 0xffff, RZ, 0xc0, !PT ;  /* 0x0000ffff09037812 */ /* 0x000fe200078ec0ff */
[----:B------:R-:W4:Y:S04]  /*68e00*/  LDL.LU R20, [R1+0x278] ;  /* 0x0002780001147983 */ /* 0x000f280000300800 */
[----:B------:R-:W4:Y:S04]  /*68e10*/  LDL.LU R8, [R1+0x274] ;  /* 0x0002740001087983 */ /* 0x000f280000300800 */
[----:B------:R-:W4:Y:S04]  /*68e20*/  LDL.LU R9, [R1+0x22c] ;  /* 0x00022c0001097983 */ /* 0x000f280000300800 */
[----:B------:R-:W4:Y:S04]  /*68e30*/  LDL.LU R10, [R1+0x220] ;  /* 0x00022000010a7983 */ /* 0x000f280000300800 */
[----:B------:R-:W4:Y:S01]  /*68e40*/  LDL.LU R11, [R1+0x1e4] ;  /* 0x0001e400010b7983 */ /* 0x000f220000300800 */
[----:B------:R-:W-:-:S03]  /*68e50*/  PRMT R18, R12, 0x4210, R2 ;  /* 0x000042100c127816 */ /* 0x000fc60000000002 */
[----:B------:R-:W4:Y:S01]  /*68e60*/  LDL.LU R12, [R1+0x1d8] ;  /* 0x0001d800010c7983 */ /* 0x000f220000300800 */
[----:B------:R-:W-:Y:S02]  /*68e70*/  PRMT R26, R13, 0x5210, R2 ;  /* 0x000052100d1a7816 */ /* 0x000fe40000000002 */
[--C-:B------:R-:W-:Y:S01]  /*68e80*/  PRMT R19, R14, 0x4210, R3.reuse ;  /* 0x000042100e137816 */ /* 0x100fe20000000003 */
[----:B------:R-:W4:Y:S04]  /*68e90*/  LDL.LU R13, [R1+0xc4] ;  /* 0x0000c400010d7983 */ /* 0x000f280000300800 */
[----:B------:R-:W4:Y:S04]  /*68ea0*/  LDL.LU R14, [R1+0xc0] ;  /* 0x0000c000010e7983 */ /* 0x000f280000300800 */
[----:B------:R-:W0:Y:S01]  /*68eb0*/  LDS.128 R4, [R15] ;  /* 0x000000000f047984 */ /* 0x000e220000000c00 */
[----:B------:R-:W-:Y:S06]  /*68ec0*/  BAR.SYNC.DEFER_BLOCKING 0x0 ;  /* 0x0000000000007b1d */ /* 0x000fec0000010000 */
[----:B------:R-:W-:Y:S02]  /*68ed0*/  STSM.16.M88.4 [R21], R16 ;  /* 0x0000001015007844 */ /* 0x000fe40000000200 */
[----:B------:R-:W-:Y:S01]  /*68ee0*/  BAR.SYNC.DEFER_BLOCKING 0x0 ;  /* 0x0000000000007b1d */ /* 0x000fe20000010000 */
[----:B------:R-:W-:-:S05]  /*68ef0*/  PRMT R27, R23, 0x5210, R3 ;  /* 0x00005210171b7816 */ /* 0x000fca0000000003 */
[----:B------:R-:W1:Y:S02]  /*68f00*/  LDS.128 R16, [R15] ;  /* 0x000000000f107984 */ /* 0x000e640000000c00 */
[----:B------:R-:W-:Y:S06]  /*68f10*/  BAR.SYNC.DEFER_BLOCKING 0x0 ;  /* 0x0000000000007b1d */ /* 0x000fec0000010000 */
[----:B0-----:R0:W-:Y:S04]  /*68f20*/  STL [R1+0x22c4], R4 ;  /* 0x0022c40401007387 */ /* 0x0011e80000100800 */
[----:B0-----:R-:W4:Y:S04]  /*68f30*/  LDL R4, [R1+0xc84] ;  /* 0x000c840001047983 */ /* 0x001f280000100800 */
[----:B------:R-:W-:Y:S04]  /*68f40*/  STSM.16.M88.4 [R21], R24 ;  /* 0x0000001815007844 */ /* 0x000fe80000000200 */
[----:B------:R0:W-:Y:S04]  /*68f50*/  STL [R1+0x22c0], R5 ;  /* 0x0022c00501007387 */ /* 0x0001e80000100800 */
[----:B0-----:R-:W4:Y:S04]  /*68f60*/  LDL R5, [R1+0xc88] ;  /* 0x000c880001057983 */ /* 0x001f280000100800 */
[----:B------:R-:W-:Y:S04]  /*68f70*/  STL [R1+0x22bc], R6 ;  /* 0x0022bc0601007387 */ /* 0x000fe80000100800 */
[----:B------:R0:W-:Y:S04]  /*68f80*/  STL [R1+0x22b8], R7 ;  /* 0x0022b80701007387 */ /* 0x0001e80000100800 */
[----:B0-----:R-:W4:Y:S04]  /*68f90*/  LDL R7, [R1+0xbd4] ;  /* 0x000bd40001077983 */ /* 0x001f280000100800 */
[----:B-1----:R0:W-:Y:S04]  /*68fa0*/  STL.64 [R1+0xb0], R16 ;  /* 0x0000b01001007387 */ /* 0x0021e80000100a00 */
[----:B------:R1:W-:Y:S01]  /*68fb0*/  STL.64 [R1+0xb8], R18 ;  /* 0x0000b81201007387 */ /* 0x0003e20000100a00 */
[----:B--2---:R-:W-:-:S02]  /*68fc0*/  LOP3.LUT R22, R22, 0xffff, RZ, 0xc0, !PT ;  /* 0x0000ffff16167812 */ /* 0x004fc400078ec0ff */
[----:B---3--:R-:W-:Y:S02]  /*68fd0*/  LOP3.LUT R23, R0, 0xffff, RZ, 0xc0, !PT ;  /* 0x0000ffff00177812 */ /* 0x008fe400078ec0ff */
[----:B----4-:R-:W-:Y:S02]  /*68fe0*/  LOP3.LUT R24, R20, 0xffff, RZ, 0xc0, !PT ;  /* 0x0000ffff14187812 */ /* 0x010fe400078ec0ff */
[----:B------:R-:W-:Y:S02]  /*68ff0*/  LOP3.LUT R25, R8, 0xffff, RZ, 0xc0, !PT ;  /* 0x0000ffff08197812 */ /* 0x000fe400078ec0ff */
[----:B0-----:R-:W-:Y:S02]  /*69000*/  PRMT R16, R9, 0x4210, R22 ;  /* 0x0000421009107816 */ /* 0x001fe40000000016 */
[----:B------:R-:W-:Y:S02]  /*69010*/  PRMT R17, R10, 0x4210, R23 ;  /* 0x000042100a117816 */ /* 0x000fe40000000017 */
[----:B-1----:R-:W-:Y:S01]  /*69020*/  PRMT R18, R11, 0x4210, R24 ;  /* 0x000042100b127816 */ /* 0x002fe20000000018 */
[----:B------:R-:W-:Y:S01]  /*69030*/  BAR.SYNC.DEFER_BLOCKING 0x0 ;  /* 0x0000000000007b1d */ /* 0x000fe20000010000 */
[----:B------:R-:W-:-:S05]  /*69040*/  PRMT R19, R12, 0x4210, R25 ;  /* 0x000042100c137816 */ /* 0x000fca0000000019 */
[----:B------:R-:W0:Y:S02]  /*69050*/  LDS.128 R8, [R15] ;  /* 0x000000000f087984 */ /* 0x000e240000000c00 */
[----:B------:R-:W-:Y:S06]  /*69060*/  BAR.SYNC.DEFER_BLOCKING 0x0 ;  /* 0x0000000000007b1d */ /* 0x000fec0000010000 */
[----:B------:R1:W-:Y:S02]  /*69070*/  STSM.16.M88.4 [R21], R16 ;  /* 0x0000001015007844 */ /* 0x0003e40000000200 */
[----:B-1----:R-:W-:-:S02]  /*69080*/  PRMT R16, R13, 0x5210, R22 ;  /* 0x000052100d107816 */ /* 0x002fc40000000016 */
[----:B------:R-:W-:Y:S01]  /*69090*/  PRMT R17, R14, 0x5210, R23 ;  /* 0x000052100e117816 */ /* 0x000fe20000000017 */
[----:B------:R-:W-:Y:S06]  /*690a0*/  BAR.SYNC.DEFER_BLOCKING 0x0 ;  /* 0x0000000000007b1d */ /* 0x000fec0000010000 */
[----:B------:R-:W1:Y:S04]  /*690b0*/  LDS.128 R12, [R15] ;  /* 0x000000000f0c7984 */ /* 0x000e680000000c00 */
[----:B0-----:R-:W-:Y:S04]  /*690c0*/  STL.64 [R1+0xa0], R8 ;  /* 0x0000a00801007387 */ /* 0x001fe80000100a00 */
[----:B------:R0:W-:Y:S04]  /*690d0*/  STL.64 [R1+0xa8], R10 ;  /* 0x0000a80a01007387 */ /* 0x0001e80000100a00 */
[----:B0-----:R-:W2:Y:S04]  /*690e0*/  LDL.LU.64 R10, [R1+0x22e8] ;  /* 0x0022e800010a7983 */ /* 0x001ea80000300a00 */
[----:B------:R-:W3:Y:S04]  /*690f0*/  LDL.LU.64 R8, [R1+0x22e0] ;  /* 0x0022e00001087983 */ /* 0x000ee80000300a00 */
[----:B-1----:R-:W-:Y:S04]  /*69100*/  STL.64 [R1+0xc0], R12 ;  /* 0x0000c00c01007387 */ /* 0x002fe80000100a00 */
[----:B------:R0:W-:Y:S04]  /*69110*/  STL.64 [R1+0xc8], R14 ;  /* 0x0000c80e01007387 */ /* 0x0001e80000100a00 */
[----:B0-----:R-:W4:Y:S04]  /*69120*/  LDL.LU R14, [R1+0x22d8] ;  /* 0x0022d800010e7983 */ /* 0x001f280000300800 */
[----:B------:R-:W2:Y:S04]  /*69130*/  LDL.LU.64 R12, [R1+0x22d0] ;  /* 0x0022d000010c7983 */ /* 0x000ea80000300a00 */
[----:B------:R-:W3:Y:S04]  /*69140*/  LDL R6, [R1+0xc90] ;  /* 0x000c900001067983 */ /* 0x000ee80000100800 */
[----:B------:R-:W4:Y:S01]  /*69150*/  LDL R15, [R1+0xc8c] ;  /* 0x000c8c00010f7983 */ /* 0x000f220000100800 */
[----:B------:R-:W-:-:S02]  /*69160*/  PRMT R19, R29, 0x5210, R25 ;  /* 0x000052101d137816 */ /* 0x000fc40000000019 */
[----:B------:R-:W0:Y:S01]  /*69170*/  LDC R29, c[0x0][0x244] ;  /* 0x00009100ff1d7b82 */ /* 0x000e220000000800 */
[----:B------:R-:W-:-:S07]  /*69180*/  PRMT R18, R28, 0x5210, R24 ;  /* 0x000052101c127816 */ /* 0x000fce0000000018 */
[----:B------:R-:W-:Y:S01]  /*69190*/  BAR.SYNC.DEFER_BLOCKING 0x0 ;  /* 0x0000000000007b1d */ /* 0x000fe20000010000 */
[----:B------:R-:W-:Y:S02]  /*691a0*/  IMAD R2, R5, UR5, RZ ;  /* 0x0000000505027c24 */ /* 0x000fe4000f8e02ff */
[----:B------:R-:W-:-:S03]  /*691b0*/  IMAD R26, R4, UR4, RZ ;  /* 0x00000004041a7c24 */ /* 0x000fc6000f8e02ff */
[----:B------:R-:W-:Y:S01]  /*691c0*/  IADD3 R3, P4, R2, UR8, RZ ;  /* 0x0000000802037c10 */ /* 0x000fe2000ff9e0ff */
[----:B------:R-:W-:Y:S01]  /*691d0*/  ULDC UR4, c[0x0][0x248] ;  /* 0x0000920000047ab9 */ /* 0x000fe20000000800 */
[----:B------:R-:W-:Y:S02]  /*691e0*/  IADD3 R0, P3, R26, UR6, RZ ;  /* 0x000000061a007c10 */ /* 0x000fe4000ff7e0ff */
[----:B------:R-:W-:Y:S01]  /*691f0*/  LEA.HI.X.SX32 R20, R2, UR9, 0x1, P4 ;  /* 0x0000000902147c11 */ /* 0x000fe2000a0f0eff */
[----:B------:R-:W-:Y:S01]  /*69200*/  ULDC.64 UR8, c[0x0][0x228] ;  /* 0x00008a0000087ab9 */ /* 0x000fe20000000a00 */
[----:B------:R-:W-:Y:S01]  /*69210*/  LEA.HI.X.SX32 R2, R26, UR7, 0x1, P3 ;  /* 0x000000071a027c11 */ /* 0x000fe200098f0eff */
[----:B------:R-:W-:Y:S01]  /*69220*/  IMAD R27, R7, UR4, RZ ;  /* 0x00000004071b7c24 */ /* 0x000fe2000f8e02ff */
[----:B------:R-:W-:Y:S01]  /*69230*/  ISETP.GE.AND P3, PT, R4, UR8, PT ;  /* 0x0000000804007c0c */ /* 0x000fe2000bf66270 */
[----:B------:R-:W-:Y:S01]  /*69240*/  ULDC.64 UR6, c[0x0][0x220] ;  /* 0x0000880000067ab9 */ /* 0x000fe20000000a00 */
[----:B------:R-:W-:Y:S01]  /*69250*/  ISETP.GE.AND P2, PT, R5, UR10, PT ;  /* 0x0000000a05007c0c */ /* 0x000fe2000bf46270 */
[----:B------:R-:W-:Y:S01]  /*69260*/  ULDC.64 UR4, c[0x0][0x228] ;  /* 0x00008a0000047ab9 */ /* 0x000fe20000000a00 */
[----:B------:R0:W-:Y:S01]  /*69270*/  STSM.16.M88.4 [R21], R16 ;  /* 0x0000001015007844 */ /* 0x0001e20000000200 */
[C---:B------:R-:W-:Y:S01]  /*69280*/  ISETP.LT.AND P3, PT, R7.reuse, UR25, !P3 ;  /* 0x0000001907007c0c */ /* 0x040fe2000df61270 */
[----:B------:R-:W-:Y:S01]  /*69290*/  ULDC.64 UR10, c[0x0][0x228] ;  /* 0x00008a00000a7ab9 */ /* 0x000fe20000000a00 */
[----:B------:R-:W-:-:S02]  /*692a0*/  ISETP.LT.AND P2, PT, R7, UR27, !P2 ;  /* 0x0000001b07007c0c */ /* 0x000fc4000d741270 */
[----:B------:R-:W-:Y:S01]  /*692b0*/  SHF.R.S32.HI R28, RZ, 0x1f, R27 ;  /* 0x0000001fff1c7819 */ /* 0x000fe2000001141b */
[----:B0-----:R-:W-:Y:S02]  /*692c0*/  IMAD R17, R29, 0x80, R26 ;  /* 0x000000801d117824 */ /* 0x001fe400078e021a */
[----:B------:R-:W0:Y:S08]  /*692d0*/  LDC R29, c[0x0][0x244] ;  /* 0x00009100ff1d7b82 */ /* 0x000e300000000800 */
[----:B------:R-:W-:Y:S01]  /*692e0*/  BAR.SYNC.DEFER_BLOCKING 0x0 ;  /* 0x0000000000007b1d */ /* 0x000fe20000010000 */
[----:B------:R-:W-:-:S02]  /*692f0*/  IADD3 R22, P4, R27, R0, RZ ;  /* 0x000000001b167210 */ /* 0x000fc40007f9e0ff */
[----:B------:R-:W-:-:S03]  /*69300*/  IADD3 R24, P5, R27, R3, RZ ;  /* 0x000000031b187210 */ /* 0x000fc60007fbe0ff */
[C---:B------:R-:W-:Y:S02]  /*69310*/  IMAD.X R23, R28.reuse, 0x1, R2, P4 ;  /* 0x000000011c177824 */ /* 0x040fe400020e0602 */
[----:B------:R-:W-:Y:S02]  /*69320*/  IMAD.X R25, R28, 0x1, R20, P5 ;  /* 0x000000011c197824 */ /* 0x000fe400028e0614 */
[----:B------:R-:W-:Y:S01]  /*69330*/  VIADD R21, R7, 0x2 ;  /* 0x0000000207157836 */ /* 0x000fe20000000000 */
[C---:B--2---:R-:W-:Y:S02]  /*69340*/  PRMT R16, R12.reuse, 0x7770, RZ ;  /* 0x000077700c107816 */ /* 0x044fe400000000ff */
[----:B------:R-:W-:-:S03]  /*69350*/  PRMT R18, R12, 0x7771, RZ ;  /* 0x000077710c127816 */ /* 0x000fc600000000ff */
[----:B------:R0:W-:Y:S01]  /*69360*/  @P3 STG.E.U8 desc[UR32][R22.64], R16 ;  /* 0x0000001016003986 */ /* 0x0001e2000c101120 */
[----:B------:R-:W-:Y:S01]  /*69370*/  ISETP.GE.AND P3, PT, R7, UR9, PT ;  /* 0x0000000907007c0c */ /* 0x000fe2000bf66270 */
[----:B------:R-:W-:Y:S02]  /*69380*/  ULDC.64 UR8, c[0x0][0x220] ;  /* 0x0000880000087ab9 */ /* 0x000fe40000000a00 */
[----:B------:R1:W-:Y:S01]  /*69390*/  @P2 STG.E.U8 desc[UR32][R24.64], R18 ;  /* 0x0000001218002986 */ /* 0x0003e2000c101120 */
[----:B------:R-:W-:Y:S02]  /*693a0*/  IADD3 R19, P2, R17, UR6, RZ ;  /* 0x0000000611137c10 */ /* 0x000fe4000ff5e0ff */
[----:B---3--:R-:W-:Y:S01]  /*693b0*/  ISETP.LT.AND P4, PT, R6, UR4, !P3 ;  /* 0x0000000406007c0c */ /* 0x008fe2000df81270 */
[----:B------:R-:W-:Y:S01]  /*693c0*/  ULDC UR4, c[0x0][0x22c] ;  /* 0x00008b0000047ab9 */ /* 0x000fe20000000800 */
[----:B0-----:R-:W-:Y:S01]  /*693d0*/  IMAD R16, R29, 0x40, R17 ;  /* 0x000000401d107824 */ /* 0x001fe200078e0211 */
[----:B------:R-:W-:Y:S01]  /*693e0*/  LEA.HI.X.SX32 R17, R17, UR7, 0x1, P2 ;  /* 0x0000000711117c11 */ /* 0x000fe200090f0eff */
[----:B------:R-:W-:Y:S01]  /*693f0*/  ULDC.64 UR6, c[0x0][0x228] ;  /* 0x00008a0000067ab9 */ /* 0x000fe20000000a00 */
[----:B-1----:R-:W-:-:S02]  /*69400*/  IADD3 R24, P2, R27, R19, RZ ;  /* 0x000000131b187210 */ /* 0x002fc40007f5e0ff */
[----:B------:R-:W-:Y:S02]  /*69410*/  IADD3 R18, P5, R16, UR8, RZ ;  /* 0x0000000810127c10 */ /* 0x000fe4000ffbe0ff */
[----:B----4-:R-:W-:Y:S01]  /*69420*/  ISETP.LT.AND P3, PT, R15, UR6, !P3 ;  /* 0x000000060f007c0c */ /* 0x010fe2000df61270 */
[----:B------:R-:W-:Y:S01]  /*69430*/  IMAD.X R25, R28, 0x1, R17, P2 ;  /* 0x000000011c197824 */ /* 0x000fe200010e0611 */
[----:B------:R-:W-:Y:S01]  /*69440*/  PRMT R23, R12, 0x7772, RZ ;  /* 0x000077720c177816 */ /* 0x000fe200000000ff */
[----:B------:R-:W-:Y:S01]  /*69450*/  ULDC UR6, c[0x0][0x22c] ;  /* 0x00008b0000067ab9 */ /* 0x000fe20000000800 */
[----:B------:R-:W-:Y:S01]  /*69460*/  LEA.HI.X.SX32 R16, R16, UR9, 0x1, P5 ;  /* 0x0000000910107c11 */ /* 0x000fe2000a8f0eff */
[----:B------:R-:W-:Y:S01]  /*69470*/  ULDC.64 UR8, c[0x0][0x228] ;  /* 0x00008a0000087ab9 */ /* 0x000fe20000000a00 */
[----:B------:R-:W-:Y:S01]  /*69480*/  IADD3 R22, P5, R27, R18, RZ ;  /* 0x000000121b167210 */ /* 0x000fe20007fbe0ff */
[----:B------:R0:W-:Y:S01]  /*69490*/  @P4 STG.E.U8 desc[UR32][R24.64], R23 ;  /* 0x0000001718004986 */ /* 0x0001e2000c101120 */
[----:B------:R-:W-:Y:S01]  /*694a0*/  ISETP.GE.AND P2, PT, R21, UR4, PT ;  /* 0x0000000415007c0c */ /* 0x000fe2000bf46270 */
[----:B------:R-:W-:Y:S01]  /*694b0*/  ULDC UR4, c[0x0][0x248] ;  /* 0x0000920000047ab9 */ /* 0x000fe20000000800 */
[----:B------:R-:W-:Y:S01]  /*694c0*/  PRMT R21, R12, 0x7773, RZ ;  /* 0x000077730c157816 */ /* 0x000fe200000000ff */
[----:B------:R-:W-:Y:S01]  /*694d0*/  VIADD R12, R27, UR4 ;  /* 0x000000041b0c7c36 */ /* 0x000fe20008000000 */
[----:B------:R-:W-:Y:S01]  /*694e0*/  ISETP.LT.AND P4, PT, R4, UR10, !P1 ;  /* 0x0000000a04007c0c */ /* 0x000fe2000cf81270 */
[----:B------:R-:W-:Y:S01]  /*694f0*/  ULDC UR4, c[0x0][0x248] ;  /* 0x0000920000047ab9 */ /* 0x000fe20000000800 */
[----:B------:R-:W-:Y:S01]  /*69500*/  PRMT R29, R8, 0x7772, RZ ;  /* 0x00007772081d7816 */ /* 0x000fe200000000ff */
[----:B------:R-:W-:Y:S01]  /*69510*/  ULDC UR10, c[0x0][0x228] ;  /* 0x00008a00000a7ab9 */ /* 0x000fe20000000800 */
[----:B0-----:R-:W-:-:S05]  /*69520*/  IMAD.X R23, R28, 0x1, R16, P5 ;  /* 0x000000011c177824 */ /* 0x001fca00028e0610 */
[----:B------:R0:W-:Y:S01]  /*69530*/  @P3 STG.E.U8 desc[UR32][R22.64], R21 ;  /* 0x0000001516003986 */ /* 0x0001e2000c101120 */
[----:B------:R-:W-:Y:S02]  /*69540*/  PRMT R24, R8, 0x7770, RZ ;  /* 0x0000777008187816 */ /* 0x000fe400000000ff */
[C---:B------:R-:W-:Y:S02]  /*69550*/  IADD3 R26, P6, R12.reuse, R3, RZ ;  /* 0x000000030c1a7210 */ /* 0x040fe40007fde0ff */
[----:B------:R-:W-:Y:S01]  /*69560*/  ISETP.LT.AND P3, PT, R5, UR8, !P1 ;  /* 0x0000000805007c0c */ /* 0x000fe2000cf61270 */
[----:B------:R-:W-:Y:S01]  /*69570*/  ULDC UR8, c[0x0][0x228] ;  /* 0x00008a0000087ab9 */ /* 0x000fe20000000800 */
[----:B0-----:R-:W-:Y:S02]  /*69580*/  SHF.R.S32.HI R21, RZ, 0x1f, R12 ;  /* 0x0000001fff157819 */ /* 0x001fe4000001140c */
[----:B------:R-:W-:-:S05]  /*69590*/  IADD3 R22, P5, R12, R0, RZ ;  /* 0x000000000c167210 */ /* 0x000fca0007fbe0ff */
[----:B------:R-:W-:Y:S01]  /*695a0*/  IMAD.X R23, R21, 0x1, R2, P5 ;  /* 0x0000000115177824 */ /* 0x000fe200028e0602 */
[----:B------:R-:W-:Y:S02]  /*695b0*/  ISETP.LT.AND P5, PT, R6, UR16, !P1 ;  /* 0x0000001006007c0c */ /* 0x000fe4000cfa1270 */
[----:B------:R-:W-:Y:S01]  /*695c0*/  ISETP.LT.AND P1, PT, R15, UR14, !P1 ;  /* 0x0000000e0f007c0c */ /* 0x000fe2000cf21270 */
[----:B------:R-:W-:Y:S01]  /*695d0*/  IMAD.X R27, R21, 0x1, R20, P6 ;  /* 0x00000001151b7824 */ /* 0x000fe200030e0614 */
[----:B------:R0:W-:Y:S01]  /*695e0*/  @P4 STG.E.U8 desc[UR32][R22.64], R24 ;  /* 0x0000001816004986 */ /* 0x0001e2000c101120 */
[C---:B------:R-:W-:Y:S02]  /*695f0*/  PRMT R28, R8.reuse, 0x7771, RZ ;  /* 0x00007771081c7816 */ /* 0x040fe400000000ff */
[----:B------:R-:W-:Y:S02]  /*69600*/  PRMT R8, R8, 0x7773, RZ ;  /* 0x0000777308087816 */ /* 0x000fe400000000ff */
[----:B0-----:R-:W-:-:S02]  /*69610*/  IADD3 R24, P4, R12, R19, RZ ;  /* 0x000000130c187210 */ /* 0x001fc40007f9e0ff */
[C---:B------:R-:W-:Y:S01]  /*69620*/  IADD3 R22, P6, R12.reuse, R18, RZ ;  /* 0x000000120c167210 */ /* 0x040fe20007fde0ff */
[----:B------:R-:W-:Y:S01]  /*69630*/  VIADD R12, R12, UR4 ;  /* 0x000000040c0c7c36 */ /* 0x000fe20008000000 */
[----:B------:R0:W-:Y:S01]  /*69640*/  @P3 STG.E.U8 desc[UR32][R26.64], R28 ;  /* 0x0000001c1a003986 */ /* 0x0001e2000c101120 */
[C---:B------:R-:W-:Y:S02]  /*69650*/  IMAD.X R25, R21.reuse, 0x1, R17, P4 ;  /* 0x0000000115197824 */ /* 0x040fe400020e0611 */
[----:B------:R-:W-:Y:S01]  /*69660*/  IMAD.X R23, R21, 0x1, R16, P6 ;  /* 0x0000000115177824 */ /* 0x000fe200030e0610 */
[----:B------:R-:W-:Y:S01]  /*69670*/  SHF.R.S32.HI R21, RZ, 0x1f, R12 ;  /* 0x0000001fff157819 */ /* 0x000fe2000001140c */
[----:B------:R-:W-:Y:S01]  /*69680*/  ULDC UR4, c[0x0][0x248] ;  /* 0x0000920000047ab9 */ /* 0x000fe20000000800 */
[----:B------:R1:W-:Y:S01]  /*69690*/  @P5 STG.E.U8 desc[UR32][R24.64], R29 ;  /* 0x0000001d18005986 */ /* 0x0003e2000c101120 */
[----:B------:R-:W-:Y:S01]  /*696a0*/  ISETP.LT.AND P4, PT, R4, UR12, !P2 ;  /* 0x0000000c04007c0c */ /* 0x000fe2000d781270 */
[----:B------:R-:W-:-:S02]  /*696b0*/  ULDC UR12, c[0x0][0x228] ;  /* 0x00008a00000c7ab9 */ /* 0x000fc40000000800 */
[----:B------:R2:W-:Y:S01]  /*696c0*/  @P1 STG.E.U8 desc[UR32][R22.64], R8 ;  /* 0x0000000816001986 */ /* 0x0005e2000c101120 */
[----:B0-----:R-:W-:Y:S02]  /*696d0*/  IADD3 R26, P6, R12, R0, RZ ;  /* 0x000000000c1a7210 */ /* 0x001fe40007fde0ff */
[----:B------:R-:W-:Y:S02]  /*696e0*/  ISETP.LT.AND P1, PT, R5, UR20, !P2 ;  /* 0x0000001405007c0c */ /* 0x000fe4000d721270 */
[----:B------:R-:W-:Y:S02]  /*696f0*/  ISETP.LT.AND P5, PT, R6, UR18, !P2 ;  /* 0x0000001206007c0c */ /* 0x000fe4000d7a1270 */
[C---:B-1----:R-:W-:Y:S01]  /*69700*/  IADD3 R24, P3, R12.reuse, R3, RZ ;  /* 0x000000030c187210 */ /* 0x042fe20007f7e0ff */
[----:B------:R-:W-:Y:S02]  /*69710*/  IMAD.X R27, R21, 0x1, R2, P6 ;  /* 0x00000001151b7824 */ /* 0x000fe400030e0602 */
[----:B--2---:R-:W-:Y:S01]  /*69720*/  VIADD R8, R7, 0x3 ;  /* 0x0000000307087836 */ /* 0x004fe20000000000 */
[----:B------:R-:W-:Y:S01]  /*69730*/  IADD3 R22, P6, R12, R19, RZ ;  /* 0x000000130c167210 */ /* 0x000fe20007fde0ff */
[----:B------:R-:W-:Y:S01]  /*69740*/  IMAD.X R25, R21, 0x1, R20, P3 ;  /* 0x0000000115197824 */ /* 0x000fe200018e0614 */
[----:B------:R-:W-:-:S02]  /*69750*/  PRMT R28, R13, 0x7771, RZ ;  /* 0x000077710d1c7816 */ /* 0x000fc400000000ff */
[----:B------:R-:W-:Y:S01]  /*69760*/  ISETP.GE.AND P3, PT, R8, UR6, PT ;  /* 0x0000000608007c0c */ /* 0x000fe2000bf66270 */
[----:B------:R-:W-:Y:S01]  /*69770*/  IMAD.X R23, R21, 0x1, R17, P6 ;  /* 0x0000000115177824 */ /* 0x000fe200030e0611 */
[C---:B------:R-:W-:Y:S01]  /*69780*/  PRMT R8, R13.reuse, 0x7770, RZ ;  /* 0x000077700d087816 */ /* 0x040fe200000000ff */
[----:B------:R-:W-:Y:S01]  /*69790*/  ULDC UR6, c[0x0][0x228] ;  /* 0x00008a0000067ab9 */ /* 0x000fe20000000800 */
[----:B------:R-:W-:Y:S02]  /*697a0*/  PRMT R29, R13, 0x7772, RZ ;  /* 0x000077720d1d7816 */ /* 0x000fe400000000ff */
[----:B------:R-:W-:Y:S01]  /*697b0*/  ISETP.LT.AND P2, PT, R15, UR22, !P2 ;  /* 0x000000160f007c0c */ /* 0x000fe2000d741270 */
[----:B------:R0:W-:Y:S04]  /*697c0*/  @P4 STG.E.U8 desc[UR32][R26.64], R8 ;  /* 0x000000081a004986 */ /* 0x0001e8000c101120 */
[----:B------:R1:W-:Y:S04]  /*697d0*/  @P1 STG.E.U8 desc[UR32][R24.64], R28 ;  /* 0x0000001c18001986 */ /* 0x0003e8000c101120 */
[----:B------:R2:W-:Y:S01]  /*697e0*/  @P5 STG.E.U8 desc[UR32][R22.64], R29 ;  /* 0x0000001d16005986 */ /* 0x0005e2000c101120 */
[----:B------:R-:W-:Y:S01]  /*697f0*/  ISETP.LT.AND P5, PT, R4, UR24, !P3 ;  /* 0x0000001804007c0c */ /* 0x000fe2000dfa1270 */
[C---:B0-----:R-:W-:Y:S01]  /*69800*/  VIADD R8, R12.reuse, UR4 ;  /* 0x000000040c087c36 */ /* 0x041fe20008000000 */
[----:B------:R-:W-:Y:S01]  /*69810*/  ISETP.LT.AND P4, PT, R5, UR26, !P3 ;  /* 0x0000001a05007c0c */ /* 0x000fe2000df81270 */
[----:B------:R-:W-:Y:S01]  /*69820*/  VIADD R27, R7, 0x4 ;  /* 0x00000004071b7836 */ /* 0x000fe20000000000 */
[----:B------:R-:W3:Y:S01]  /*69830*/  LDL.LU R15, [R1+0x22c8] ;  /* 0x0022c800010f7983 */ /* 0x000ee20000300800 */
[----:B-1----:R-:W-:Y:S01]  /*69840*/  IADD3 R24, P6, R12, R18, RZ ;  /* 0x000000120c187210 */ /* 0x002fe20007fde0ff */
[----:B------:R-:W-:Y:S01]  /*69850*/  ULDC UR4, c[0x0][0x22c] ;  /* 0x00008b0000047ab9 */ /* 0x000fe20000000800 */
[----:B------:R-:W-:-:S02]  /*69860*/  SHF.R.S32.HI R26, RZ, 0x1f, R8 ;  /* 0x0000001fff1a7819 */ /* 0x000fc40000011408 */
[C---:B--2---:R-:W-:Y:S01]  /*69870*/  IADD3 R22, P1, R8.reuse, R0, RZ ;  /* 0x0000000008167210 */ /* 0x044fe20007f3e0ff */
[----:B------:R-:W-:Y:S01]  /*69880*/  IMAD.X R25, R21, 0x1, R16, P6 ;  /* 0x0000000115197824 */ /* 0x000fe200030e0610 */
[----:B------:R-:W-:Y:S02]  /*69890*/  PRMT R28, R13, 0x7773, RZ ;  /* 0x000077730d1c7816 */ /* 0x000fe400000000ff */
[----:B------:R-:W-:Y:S01]  /*698a0*/  IADD3 R12, P6, R8, R3, RZ ;  /* 0x00000003080c7210 */ /* 0x000fe20007fde0ff */
[----:B------:R-:W-:Y:S01]  /*698b0*/  IMAD.X R23, R26, 0x1, R2, P1 ;  /* 0x000000011a177824 */ /* 0x000fe200008e0602 */
[----:B------:R-:W-:Y:S01]  /*698c0*/  PRMT R21, R9, 0x7770, RZ ;  /* 0x0000777009157816 */ /* 0x000fe200000000ff */
[----:B------:R0:W-:Y:S01]  /*698d0*/  @P2 STG.E.U8 desc[UR32][R24.64], R28 ;  /* 0x0000001c18002986 */ /* 0x0001e2000c101120 */
[----:B------:R-:W-:Y:S01]  /*698e0*/  ISETP.LT.AND P2, PT, R6, UR6, !P3 ;  /* 0x0000000606007c0c */ /* 0x000fe2000df41270 */
[----:B------:R-:W-:Y:S01]  /*698f0*/  IMAD.X R13, R26, 0x1, R20, P6 ;  /* 0x000000011a0d7824 */ /* 0x000fe200030e0614 */
[----:B------:R-:W-:Y:S01]  /*69900*/  ISETP.GE.AND P1, PT, R27, UR4, PT ;  /* 0x000000041b007c0c */ /* 0x000fe2000bf26270 */
[----:B------:R1:W-:Y:S01]  /*69910*/  @P5 STG.E.U8 desc[UR32][R22.64], R21 ;  /* 0x0000001516005986 */ /* 0x0003e2000c101120 */
[----:B------:R-:W-:Y:S01]  /*69920*/  PRMT R27, R9, 0x7771, RZ ;  /* 0x00007771091b7816 */ /* 0x000fe200000000ff */
[----:B------:R-:W-:Y:S01]  /*69930*/  ULDC UR4, c[0x0][0x248] ;  /* 0x0000920000047ab9 */ /* 0x000fe20000000800 */
[----:B------:R-:W-:Y:S01]  /*69940*/  ULDC UR6, c[0x0][0x228] ;  /* 0x00008a0000067ab9 */ /* 0x000fe20000000800 */
[----:B0-----:R-:W2:Y:S01]  /*69950*/  LDL.LU R28, [R1+0xc8c] ;  /* 0x000c8c00011c7983 */ /* 0x001ea20000300800 */
[----:B-1----:R-:W-:-:S03]  /*69960*/  IADD3 R22, P6, R8, R19, RZ ;  /* 0x0000001308167210 */ /* 0x002fc60007fde0ff */
[----:B------:R0:W-:Y:S02]  /*69970*/  @P4 STG.E.U8 desc[UR32][R12.64], R27 ;  /* 0x0000001b0c004986 */ /* 0x0001e4000c101120 */
[----:B------:R-:W-:Y:S01]  /*69980*/  IMAD.X R23, R26, 0x1, R17, P6 ;  /* 0x000000011a177824 */ /* 0x000fe200030e0611 */
[----:B0-----:R-:W-:-:S05]  /*69990*/  PRMT R27, R9, 0x7772, RZ ;  /* 0x00007772091b7816 */ /* 0x001fca00000000ff */
[----:B------:R0:W-:Y:S04]  /*699a0*/  @P2 STG.E.U8 desc[UR32][R22.64], R27 ;  /* 0x0000001b16002986 */ /* 0x0001e8000c101120 */
[----:B0-----:R-:W4:Y:S01]  /*699b0*/  LDL.LU R27, [R1+0xc90] ;  /* 0x000c9000011b7983 */ /* 0x001f220000300800 */
[----:B------:R-:W-:Y:S01]  /*699c0*/  VIADD R21, R8, UR4 ;  /* 0x0000000408157c36 */ /* 0x000fe20008000000 */
[----:B------:R-:W-:Y:S01]  /*699d0*/  ISETP.LT.AND P4, PT, R4, UR8, !P1 ;  /* 0x0000000804007c0c */ /* 0x000fe2000cf81270 */
[----:B------:R-:W-:Y:S01]  /*699e0*/  ULDC UR8, c[0x0][0x228] ;  /* 0x00008a0000087ab9 */ /* 0x000fe20000000800 */
[----:B------:R-:W-:Y:S01]  /*699f0*/  IADD3 R12, P5, R8, R18, RZ ;  /* 0x00000012080c7210 */ /* 0x000fe20007fbe0ff */
[----:B------:R-:W-:Y:S01]  /*69a00*/  ULDC UR4, c[0x0][0x22c] ;  /* 0x00008b0000047ab9 */ /* 0x000fe20000000800 */
[----:B------:R-:W-:-:S02]  /*69a10*/  SHF.R.S32.HI R24, RZ, 0x1f, R21 ;  /* 0x0000001fff187819 */ /* 0x000fc40000011415 */
[----:B------:R-:W-:Y:S01]  /*69a20*/  IADD3 R8, P6, R21, R0, RZ ;  /* 0x0000000015087210 */ /* 0x000fe20007fde0ff */
[----:B------:R-:W-:Y:S01]  /*69a30*/  IMAD.X R13, R26, 0x1, R16, P5 ;  /* 0x000000011a0d7824 */ /* 0x000fe200028e0610 */
[----:B------:R-:W-:Y:S02]  /*69a40*/  PRMT R25, R9, 0x7773, RZ ;  /* 0x0000777309197816 */ /* 0x000fe400000000ff */
[----:B------:R-:W-:Y:S01]  /*69a50*/  PRMT R22, R14, 0x7770, RZ ;  /* 0x000077700e167816 */ /* 0x000fe200000000ff */
[----:B------:R-:W-:Y:S01]  /*69a60*/  IMAD.X R9, R24, 0x1, R2, P6 ;  /* 0x0000000118097824 */ /* 0x000fe200030e0602 */
[----:B------:R-:W-:Y:S02]  /*69a70*/  PRMT R26, R10, 0x7772, RZ ;  /* 0x000077720a1a7816 */ /* 0x000fe400000000ff */
[----:B--2---:R-:W-:Y:S01]  /*69a80*/  ISETP.LT.AND P3, PT, R28, UR6, !P3 ;  /* 0x000000061c007c0c */ /* 0x004fe2000df61270 */
[----:B------:R-:W-:-:S12]  /*69a90*/  ULDC UR6, c[0x0][0x228] ;  /* 0x00008a0000067ab9 */ /* 0x000fd80000000800 */
[----:B------:R0:W-:Y:S01]  /*69aa0*/  @P3 STG.E.U8 desc[UR32][R12.64], R25 ;  /* 0x000000190c003986 */ /* 0x0001e2000c101120 */
[----:B------:R-:W-:Y:S01]  /*69ab0*/  ISETP.LT.AND P3, PT, R5, UR6, !P1 ;  /* 0x0000000605007c0c */ /* 0x000fe2000cf61270 */
[----:B------:R-:W-:Y:S02]  /*69ac0*/  ULDC UR6, c[0x0][0x228] ;  /* 0x00008a0000067ab9 */ /* 0x000fe40000000800 */
[----:B------:R1:W-:Y:S01]  /*69ad0*/  @P4 STG.E.U8 desc[UR32][R8.64], R22 ;  /* 0x0000001608004986 */ /* 0x0003e2000c101120 */
[C---:B0-----:R-:W-:Y:S02]  /*69ae0*/  IADD3 R12, P6, R21.reuse, R18, RZ ;  /* 0x00000012150c7210 */ /* 0x041fe40007fde0ff */
[----:B-1----:R-:W-:Y:S01]  /*69af0*/  IADD3 R22, P2, R21, R3, RZ ;  /* 0x0000000315167210 */ /* 0x002fe20007f5e0ff */
[----:B------:R-:W-:Y:S01]  /*69b00*/  VIADD R9, R7, 0x5 ;  /* 0x0000000507097836 */ /* 0x000fe20000000000 */
[----:B------:R-:W-:Y:S02]  /*69b10*/  IADD3 R8, P5, R21, R19, RZ ;  /* 0x0000001315087210 */ /* 0x000fe40007fbe0ff */
[----:B----4-:R-:W-:Y:S01]  /*69b20*/  ISETP.LT.AND P4, PT, R27, UR8, !P1 ;  /* 0x000000081b007c0c */ /* 0x010fe2000cf81270 */
[----:B------:R-:W-:Y:S01]  /*69b30*/  IMAD.X R23, R24, 0x1, R20, P2 ;  /* 0x0000000118177824 */ /* 0x000fe200010e0614 */
[----:B------:R-:W-:Y:S01]  /*69b40*/  ISETP.LT.AND P1, PT, R28, UR10, !P1 ;  /* 0x0000000a1c007c0c */ /* 0x000fe2000cf21270 */
[C---:B------:R-:W-:Y:S01]  /*69b50*/  IMAD.X R13, R24.reuse, 0x1, R16, P6 ;  /* 0x00000001180d7824 */ /* 0x040fe200030e0610 */
[----:B------:R-:W-:Y:S01]  /*69b60*/  ISETP.GE.AND P2, PT, R9, UR4, PT ;  /* 0x0000000409007c0c */ /* 0x000fe2000bf46270 */
[----:B------:R-:W-:Y:S01]  /*69b70*/  IMAD.X R9, R24, 0x1, R17, P5 ;  /* 0x0000000118097824 */ /* 0x000fe200028e0611 */
[C---:B------:R-:W-:Y:S01]  /*69b80*/  PRMT R25, R14.reuse, 0x7771, RZ ;  /* 0x000077710e197816 */ /* 0x040fe200000000ff */
[----:B------:R-:W-:Y:S01]  /*69b90*/  ULDC UR4, c[0x0][0x248] ;  /* 0x0000920000047ab9 */ /* 0x000fe20000000800 */
[C---:B------:R-:W-:Y:S01]  /*69ba0*/  PRMT R24, R14.reuse, 0x7772, RZ ;  /* 0x000077720e187816 */ /* 0x040fe200000000ff */
[----:B------:R-:W-:Y:S01]  /*69bb0*/  VIADD R21, R21, UR4 ;  /* 0x0000000415157c36 */ /* 0x000fe20008000000 */
[----:B------:R-:W-:Y:S01]  /*69bc0*/  PRMT R14, R14, 0x7773, RZ ;  /* 0x000077730e0e7816 */ /* 0x000fe200000000ff */
[----:B------:R0:W-:Y:S01]  /*69bd0*/  @P3 STG.E.U8 desc[UR32][R22.64], R25 ;  /* 0x0000001916003986 */ /* 0x0001e2000c101120 */
[----:B------:R-:W-:Y:S01]  /*69be0*/  ULDC UR8, c[0x0][0x228] ;  /* 0x00008a0000087ab9 */ /* 0x000fe20000000800 */
[----:B------:R-:W-:Y:S01]  /*69bf0*/  ULDC UR10, c[0x0][0x228] ;  /* 0x00008a00000a7ab9 */ /* 0x000fe20000000800 */
[----:B------:R-:W-:Y:S01]  /*69c00*/  ULDC UR4, c[0x0][0x22c] ;  /* 0x00008b0000047ab9 */ /* 0x000fe20000000800 */
[----:B------:R1:W-:Y:S01]  /*69c10*/  @P4 STG.E.U8 desc[UR32][R8.64], R24 ;  /* 0x0000001808004986 */ /* 0x0003e2000c101120 */
[----:B------:R-:W-:Y:S01]  /*69c20*/  ISETP.LT.AND P4, PT, R4, UR6, !P2 ;  /* 0x0000000604007c0c */ /* 0x000fe2000d781270 */
[----:B------:R-:W-:-:S02]  /*69c30*/  ULDC UR6, c[0x0][0x22c] ;  /* 0x00008b0000067ab9 */ /* 0x000fc40000000800 */
[----:B------:R2:W-:Y:S01]  /*69c40*/  @P1 STG.E.U8 desc[UR32][R12.64], R14 ;  /* 0x0000000e0c001986 */ /* 0x0005e2000c101120 */
[----:B------:R-:W-:Y:S01]  /*69c50*/  ISETP.LT.AND P3, PT, R5, UR8, !P2 ;  /* 0x0000000805007c0c */ /* 0x000fe2000d761270 */
[----:B------:R-:W-:Y:S01]  /*69c60*/  ULDC UR8, c[0x0][0x228] ;  /* 0x00008a0000087ab9 */ /* 0x000fe20000000800 */
[----:B0-----:R-:W-:Y:S02]  /*69c70*/  IADD3 R22, P6, R21, R0, RZ ;  /* 0x0000000015167210 */ /* 0x001fe40007fde0ff */
[----:B------:R-:W-:Y:S01]  /*69c80*/  ISETP.LT.AND P5, PT, R27, UR10, !P2 ;  /* 0x0000000a1b007c0c */ /* 0x000fe2000d7a1270 */
[----:B------:R-:W-:Y:S01]  /*69c90*/  ULDC UR10, c[0x0][0x228] ;  /* 0x00008a00000a7ab9 */ /* 0x000fe20000000800 */
[----:B-1----:R-:W-:Y:S02]  /*69ca0*/  IADD3 R8, P1, R21, R3, RZ ;  /* 0x0000000315087210 */ /* 0x002fe40007f3e0ff */
[----:B--2---:R-:W-:Y:S01]  /*69cb0*/  SHF.R.S32.HI R14, RZ, 0x1f, R21 ;  /* 0x0000001fff0e7819 */ /* 0x004fe20000011415 */
[----:B------:R-:W-:-:S04]  /*69cc0*/  VIADD R13, R7, 0x6 ;  /* 0x00000006070d7836 */ /* 0x000fc80000000000 */
[C---:B------:R-:W-:Y:S01]  /*69cd0*/  IMAD.X R23, R14.reuse, 0x1, R2, P6 ;  /* 0x000000010e177824 */ /* 0x040fe200030e0602 */
[----:B------:R-:W-:Y:S01]  /*69ce0*/  IADD3 R12, P6, R21, R19, RZ ;  /* 0x00000013150c7210 */ /* 0x000fe20007fde0ff */
[----:B------:R-:W-:Y:S01]  /*69cf0*/  IMAD.X R9, R14, 0x1, R20, P1 ;  /* 0x000000010e097824 */ /* 0x000fe200008e0614 */
[----:B------:R-:W-:Y:S02]  /*69d00*/  PRMT R24, R10, 0x7770, RZ ;  /* 0x000077700a187816 */ /* 0x000fe400000000ff */
[----:B------:R-:W-:Y:S01]  /*69d10*/  ISETP.GE.AND P1, PT, R13, UR4, PT ;  /* 0x000000040d007c0c */ /* 0x000fe2000bf26270 */
[----:B------:R-:W-:Y:S01]  /*69d20*/  IMAD.X R13, R14, 0x1, R17, P6 ;  /* 0x000000010e0d7824 */ /* 0x000fe200030e0611 */
[----:B------:R-:W-:Y:S01]  /*69d30*/  PRMT R25, R10, 0x7771, RZ ;  /* 0x000077710a197816 */ /* 0x000fe200000000ff */
[----:B------:R-:W-:Y:S01]  /*69d40*/  @P4 STG.E.U8 desc[UR32][R22.64], R24 ;  /* 0x0000001816004986 */ /* 0x000fe2000c101120 */
[----:B------:R-:W-:-:S03]  /*69d50*/  ULDC UR4, c[0x0][0x248] ;  /* 0x0000920000047ab9 */ /* 0x000fc60000000800 */
[----:B------:R-:W-:Y:S04]  /*69d60*/  @P3 STG.E.U8 desc[UR32][R8.64], R25 ;  /* 0x0000001908003986 */ /* 0x000fe8000c101120 */
[----:B------:R0:W-:Y:S04]  /*69d70*/  @P5 STG.E.U8 desc[UR32][R12.64], R26 ;  /* 0x0000001a0c005986 */ /* 0x0001e8000c101120 */
[----:B0-----:R-:W2:Y:S01]  /*69d80*/  LDL.LU R26, [R1+0xc88] ;  /* 0x000c8800011a7983 */ /* 0x001ea20000300800 */
[----:B------:R-:W-:Y:S01]  /*69d90*/  VIADD R24, R21, UR4 ;  /* 0x0000000415187c36 */ /* 0x000fe20008000000 */
[----:B------:R-:W-:Y:S01]  /*69da0*/  ISETP.LT.AND P3, PT, R28, UR8, !P2 ;  /* 0x000000081c007c0c */ /* 0x000fe2000d761270 */
[----:B------:R-:W-:Y:S01]  /*69db0*/  VIADD R9, R7, 0x7 ;  /* 0x0000000707097836 */ /* 0x000fe20000000000 */
[----:B------:R-:W-:Y:S01]  /*69dc0*/  IADD3 R22, P2, R21, R18, RZ ;  /* 0x0000001215167210 */ /* 0x000fe20007f5e0ff */
[----:B------:R-:W4:Y:S01]  /*69dd0*/  LDL.LU R29, [R1+0x10] ;  /* 0x00001000011d7983 */ /* 0x000f220000300800 */
[----:B------:R-:W-:Y:S01]  /*69de0*/  SHF.R.S32.HI R25, RZ, 0x1f, R24 ;  /* 0x0000001fff197819 */ /* 0x000fe20000011418 */
[----:B------:R-:W-:Y:S01]  /*69df0*/  ULDC UR4, c[0x0][0x248] ;  /* 0x0000920000047ab9 */ /* 0x000fe20000000800 */
[----:B------:R-:W-:-:S02]  /*69e00*/  IADD3 R8, P5, R24, R0, RZ ;  /* 0x0000000018087210 */ /* 0x000fc40007fbe0ff */
[----:B------:R-:W-:Y:S01]  /*69e10*/  ISETP.LT.AND P4, PT, R4, UR10, !P1 ;  /* 0x0000000a04007c0c */ /* 0x000fe2000cf81270 */
[----:B------:R-:W-:Y:S01]  /*69e20*/  IMAD.X R23, R14, 0x1, R16, P2 ;  /* 0x000000010e177824 */ /* 0x000fe200010e0610 */
[----:B------:R-:W-:Y:S01]  /*69e30*/  ISETP.GE.AND P2, PT, R9, UR6, PT ;  /* 0x0000000609007c0c */ /* 0x000fe2000bf46270 */
[----:B------:R-:W-:Y:S01]  /*69e40*/  IMAD.X R9, R25, 0x1, R2, P5 ;  /* 0x0000000119097824 */ /* 0x000fe200028e0602 */
[----:B------:R-:W-:Y:S01]  /*69e50*/  IADD3 R12, P5, R24, R3, RZ ;  /* 0x00000003180c7210 */ /* 0x000fe20007fbe0ff */
[----:B------:R-:W-:Y:S01]  /*69e60*/  ULDC UR6, c[0x0][0x228] ;  /* 0x00008a0000067ab9 */ /* 0x000fe20000000800 */
[----:B------:R-:W-:Y:S01]  /*69e70*/  PRMT R10, R10, 0x7773, RZ ;  /* 0x000077730a0a7816 */ /* 0x000fe200000000ff */
[----:B------:R-:W4:Y:S01]  /*69e80*/  LDL.LU R5, [R1+0x4] ;  /* 0x0000040001057983 */ /* 0x000f220000300800 */
[----:B---3--:R-:W-:Y:S01]  /*69e90*/  PRMT R14, R15, 0x7770, RZ ;  /* 0x000077700f0e7816 */ /* 0x008fe200000000ff */
[----:B------:R-:W-:Y:S01]  /*69ea0*/  IMAD.X R13, R25, 0x1, R20, P5 ;  /* 0x00000001190d7824 */ /* 0x000fe200028e0614 */
[----:B------:R-:W-:Y:S01]  /*69eb0*/  PRMT R21, R15, 0x7771, RZ ;  /* 0x000077710f157816 */ /* 0x000fe200000000ff */
[----:B------:R-:W-:Y:S01]  /*69ec0*/  @P3 STG.E.U8 desc[UR32][R22.64], R10 ;  /* 0x0000000a16003986 */ /* 0x000fe2000c101120 */
[----:B------:R-:W-:Y:S01]  /*69ed0*/  ISETP.LT.AND P3, PT, R27, UR6, !P1 ;  /* 0x000000061b007c0c */ /* 0x000fe2000cf61270 */
[----:B------:R-:W-:Y:S01]  /*69ee0*/  ULDC UR6, c[0x0][0x228] ;  /* 0x00008a0000067ab9 */ /* 0x000fe20000000800 */
[----:B------:R-:W-:Y:S01]  /*69ef0*/  ULDC UR8, c[0x0][0x228] ;  /* 0x00008a0000087ab9 */ /* 0x000fe20000000800 */
[----:B------:R0:W-:Y:S01]  /*69f00*/  @P4 STG.E.U8 desc[UR32][R8.64], R14 ;  /* 0x0000000e08004986 */ /* 0x0001e2000c101120 */
[----:B------:R-:W-:Y:S01]  /*69f10*/  ISETP.LT.AND P4, PT, R4, UR6, !P2 ;  /* 0x0000000604007c0c */ /* 0x000fe2000d781270 */
[----:B------:R-:W-:Y:S01]  /*69f20*/  ULDC UR6, c[0x0][0x228] ;  /* 0x00008a0000067ab9 */ /* 0x000fe20000000800 */
[----:B------:R-:W-:Y:S01]  /*69f30*/  ULDC UR10, c[0x0][0x228] ;  /* 0x00008a00000a7ab9 */ /* 0x000fe20000000800 */
[----:B------:R-:W3:Y:S04]  /*69f40*/  LDL.LU R4, [R1+0x18] ;  /* 0x0000180001047983 */ /* 0x000ee80000300800 */
[----:B------:R-:W3:Y:S01]  /*69f50*/  LDL.LU R6, [R1+0x30] ;  /* 0x0000300001067983 */ /* 0x000ee20000300800 */
[----:B0-----:R-:W-:-:S05]  /*69f60*/  IADD3 R8, P5, R24, R18, RZ ;  /* 0x0000001218087210 */ /* 0x001fca0007fbe0ff */
[----:B------:R-:W-:Y:S01]  /*69f70*/  IMAD.X R9, R25, 0x1, R16, P5 ;  /* 0x0000000119097824 */ /* 0x000fe200028e0610 */
[----:B--2---:R-:W-:Y:S01]  /*69f80*/  ISETP.LT.AND P6, PT, R26, UR12, !P1 ;  /* 0x0000000c1a007c0c */ /* 0x004fe2000cfc1270 */
[----:B------:R-:W-:-:S12]  /*69f90*/  ULDC UR12, c[0x0][0x228] ;  /* 0x00008a00000c7ab9 */ /* 0x000fd80000000800 */
[----:B------:R0:W-:Y:S02]  /*69fa0*/  @P6 STG.E.U8 desc[UR32][R12.64], R21 ;  /* 0x000000150c006986 */ /* 0x0001e4000c101120 */
[C---:B0-----:R-:W-:Y:S01]  /*69fb0*/  IADD3 R12, P6, R24.reuse, R19, RZ ;  /* 0x00000013180c7210 */ /* 0x041fe20007fde0ff */
[----:B------:R-:W-:Y:S01]  /*69fc0*/  VIADD R21, R24, UR4 ;  /* 0x0000000418157c36 */ /* 0x000fe20008000000 */
[----:B------:R-:W-:Y:S01]  /*69fd0*/  ISETP.LT.AND P1, PT, R28, UR8, !P1 ;  /* 0x000000081c007c0c */ /* 0x000fe2000cf21270 */
[----:B------:R-:W2:Y:S01]  /*69fe0*/  LDL.LU R24, [R1+0xc84] ;  /* 0x000c840001187983 */ /* 0x000ea20000300800 */
[----:B------:R-:W-:Y:S01]  /*69ff0*/  PRMT R10, R15, 0x7772, RZ ;  /* 0x000077720f0a7816 */ /* 0x000fe200000000ff */
[----:B------:R-:W-:Y:S01]  /*6a000*/  IMAD.X R13, R25, 0x1, R17, P6 ;  /* 0x00000001190d7824 */ /* 0x000fe200030e0611 */
[----:B------:R-:W-:Y:S01]  /*6a010*/  SHF.R.S32.HI R22, RZ, 0x1f, R21 ;  /* 0x0000001fff167819 */ /* 0x000fe20000011415 */
[----:B------:R-:W4:Y:S01]  /*6a020*/  LDL.LU R25, [R1] ;  /* 0x0000000001197983 */ /* 0x000f220000300800 */
[----:B------:R-:W-:Y:S01]  /*6a030*/  IADD3 R14, P6, R21, R0, RZ ;  /* 0x00000000150e7210 */ /* 0x000fe20007fde0ff */
[----:B------:R-:W-:Y:S01]  /*6a040*/  ULDC UR8, c[0x0][0x228] ;  /* 0x00008a0000087ab9 */ /* 0x000fe20000000800 */
[----:B------:R-:W-:Y:S01]  /*6a050*/  PRMT R23, R15, 0x7773, RZ ;  /* 0x000077730f177816 */ /* 0x000fe200000000ff */
[----:B------:R0:W-:Y:S01]  /*6a060*/  @P3 STG.E.U8 desc[UR32][R12.64], R10 ;  /* 0x0000000a0c003986 */ /* 0x0001e2000c101120 */
[----:B------:R-:W-:Y:S01]  /*6a070*/  ISETP.LT.AND P5, PT, R26, UR6, !P2 ;  /* 0x000000061a007c0c */ /* 0x000fe2000d7a1270 */
[----:B------:R-:W-:Y:S01]  /*6a080*/  IMAD.X R15, R22, 0x1, R2, P6 ;  /* 0x00000001160f7824 */ /* 0x000fe200030e0602 */
[----:B------:R-:W-:Y:S01]  /*6a090*/  ULDC UR4, c[0x0][0x22c] ;  /* 0x00008b0000047ab9 */ /* 0x000fe20000000800 */
[----:B------:R1:W-:Y:S01]  /*6a0a0*/  @P1 STG.E.U8 desc[UR32][R8.64], R23 ;  /* 0x0000001708001986 */ /* 0x0003e2000c101120 */
[----:B------:R-:W-:Y:S01]  /*6a0b0*/  ULDC UR6, c[0x0][0x228] ;  /* 0x00008a0000067ab9 */ /* 0x000fe20000000800 */
[----:B0-----:R-:W-:Y:S01]  /*6a0c0*/  PRMT R10, R11, 0x7770, RZ ;  /* 0x000077700b0a7816 */ /* 0x001fe200000000ff */
[----:B-1----:R-:W-:-:S04]  /*6a0d0*/  VIADD R9, R7, 0x8 ;  /* 0x0000000807097836 */ /* 0x002fc80000000000 */
[----:B------:R0:W-:Y:S01]  /*6a0e0*/  @P4 STG.E.U8 desc[UR32][R14.64], R10 ;  /* 0x0000000a0e004986 */ /* 0x0001e2000c101120 */
[----:B------:R-:W-:Y:S01]  /*6a0f0*/  ISETP.LT.AND P4, PT, R27, UR8, !P2 ;  /* 0x000000081b007c0c */ /* 0x000fe2000d781270 */
[----:B------:R-:W-:Y:S01]  /*6a100*/  ULDC UR8, c[0x0][0x228] ;  /* 0x00008a0000087ab9 */ /* 0x000fe20000000800 */
[C---:B------:R-:W-:Y:S02]  /*6a110*/  IADD3 R8, P3, R21.reuse, R3, RZ ;  /* 0x0000000315087210 */ /* 0x040fe40007f7e0ff */
[----:B------:R-:W-:Y:S02]  /*6a120*/  IADD3 R12, P6, R21, R19, RZ ;  /* 0x00000013150c7210 */ /* 0x000fe40007fde0ff */
[----:B------:R-:W-:Y:S01]  /*6a130*/  ISETP.LT.AND P2, PT, R28, UR10, !P2 ;  /* 0x0000000a1c007c0c */ /* 0x000fe2000d741270 */
[----:B------:R-:W-:Y:S01]  /*6a140*/  ULDC UR10, c[0x0][0x228] ;  /* 0x00008a00000a7ab9 */ /* 0x000fe20000000800 */
[----:B------:R-:W-:Y:S01]  /*6a150*/  ISETP.GE.AND P1, PT, R9, UR4, PT ;  /* 0x0000000409007c0c */ /* 0x000fe2000bf26270 */
[C---:B------:R-:W-:Y:S01]  /*6a160*/  IMAD.X R9, R22.reuse, 0x1, R20, P3 ;  /* 0x0000000116097824 */ /* 0x040fe200018e0614 */
[----:B------:R-:W-:Y:S01]  /*6a170*/  ULDC UR4, c[0x0][0x248] ;  /* 0x0000920000047ab9 */ /* 0x000fe20000000800 */
[----:B0-----:R-:W-:Y:S01]  /*6a180*/  PRMT R15, R11, 0x7771, RZ ;  /* 0x000077710b0f7816 */ /* 0x001fe200000000ff */
[----:B------:R-:W-:Y:S01]  /*6a190*/  IMAD.X R13, R22, 0x1, R17, P6 ;  /* 0x00000001160d7824 */ /* 0x000fe200030e0611 */
[----:B------:R-:W-:-:S02]  /*6a1a0*/  IADD3 R10, P3, R21, R18, RZ ;  /* 0x00000012150a7210 */ /* 0x000fc40007f7e0ff */
[C---:B------:R-:W-:Y:S01]  /*6a1b0*/  PRMT R14, R11.reuse, 0x7772, RZ ;  /* 0x000077720b0e7816 */ /* 0x040fe200000000ff */
[----:B------:R0:W-:Y:S01]  /*6a1c0*/  @P5 STG.E.U8 desc[UR32][R8.64], R15 ;  /* 0x0000000f08005986 */ /* 0x0001e2000c101120 */
[----:B------:R-:W-:Y:S01]  /*6a1d0*/  PRMT R23, R11, 0x7773, RZ ;  /* 0x000077730b177816 */ /* 0x000fe200000000ff */
[----:B------:R-:W-:Y:S02]  /*6a1e0*/  IMAD.X R11, R22, 0x1, R16, P3 ;  /* 0x00000001160b7824 */ /* 0x000fe400018e0610 */
[----:B------:R1:W-:Y:S01]  /*6a1f0*/  @P4 STG.E.U8 desc[UR32][R12.64], R14 ;  /* 0x0000000e0c004986 */ /* 0x0003e2000c101120 */
[----:B------:R-:W-:Y:S01]  /*6a200*/  ISETP.LT.AND P3, PT, R26, UR8, !P1 ;  /* 0x000000081a007c0c */ /* 0x000fe2000cf61270 */
[----:B------:R-:W-:Y:S01]  /*6a210*/  ULDC UR8, c[0x0][0x228] ;  /* 0x00008a0000087ab9 */ /* 0x000fe20000000800 */
[----:B0-----:R-:W-:Y:S01]  /*6a220*/  VIADD R15, R21, UR4 ;  /* 0x00000004150f7c36 */ /* 0x001fe20008000000 */
[----:B------:R0:W-:Y:S01]  /*6a230*/  @P2 STG.E.U8 desc[UR32][R10.64], R23 ;  /* 0x000000170a002986 */ /* 0x0001e2000c101120 */
[----:B------:R-:W-:Y:S01]  /*6a240*/  ISETP.LT.AND P5, PT, R27, UR10, !P1 ;  /* 0x0000000a1b007c0c */ /* 0x000fe2000cfa1270 */
[----:B------:R-:W-:Y:S01]  /*6a250*/  ULDC UR4, c[0x0][0x22c] ;  /* 0x00008b0000047ab9 */ /* 0x000fe20000000800 */
[----:B-1----:R-:W-:Y:S01]  /*6a260*/  VIADD R13, R7, 0x9 ;  /* 0x00000009070d7836 */ /* 0x002fe20000000000 */
[----:B------:R-:W-:Y:S01]  /*6a270*/  SHF.R.S32.HI R14, RZ, 0x1f, R15 ;  /* 0x0000001fff0e7819 */ /* 0x000fe2000001140f */
[----:B------:R-:W-:Y:S01]  /*6a280*/  ULDC UR10, c[0x0][0x228] ;  /* 0x00008a00000a7ab9 */ /* 0x000fe20000000800 */
[----:B------:R-:W-:-:S02]  /*6a290*/  IADD3 R8, P6, R15, R0, RZ ;  /* 0x000000000f087210 */ /* 0x000fc40007fde0ff */
[----:B0-----:R-:W-:-:S03]  /*6a2a0*/  IADD3 R10, P2, R15, R3, RZ ;  /* 0x000000030f0a7210 */ /* 0x001fc60007f5e0ff */
[C---:B------:R-:W-:Y:S01]  /*6a2b0*/  IMAD.X R9, R14.reuse, 0x1, R2, P6 ;  /* 0x000000010e097824 */ /* 0x040fe200030e0602 */
[----:B------:R-:W-:Y:S01]  /*6a2c0*/  IADD3 R12, P6, R15, R19, RZ ;  /* 0x000000130f0c7210 */ /* 0x000fe20007fde0ff */
[C---:B------:R-:W-:Y:S01]  /*6a2d0*/  IMAD.X R11, R14.reuse, 0x1, R20, P2 ;  /* 0x000000010e0b7824 */ /* 0x040fe200010e0614 */
[----:B------:R-:W-:Y:S01]  /*6a2e0*/  ISETP.GE.AND P2, PT, R13, UR4, PT ;  /* 0x000000040d007c0c */ /* 0x000fe2000bf46270 */
[----:B------:R-:W-:Y:S02]  /*6a2f0*/  ULDC UR4, c[0x0][0x248] ;  /* 0x0000920000047ab9 */ /* 0x000fe40000000800 */
[----:B------:R-:W-:Y:S01]  /*6a300*/  IMAD.X R13, R14, 0x1, R17, P6 ;  /* 0x000000010e0d7824 */ /* 0x000fe200030e0611 */
[----:B--2---:R-:W-:Y:S01]  /*6a310*/  ISETP.LT.AND P4, PT, R24, UR6, !P1 ;  /* 0x0000000618007c0c */ /* 0x004fe2000cf81270 */
[----:B------:R-:W-:Y:S01]  /*6a320*/  ULDC UR6, c[0x0][0x22c] ;  /* 0x00008b0000067ab9 */ /* 0x000fe20000000800 */
[C---:B----4-:R-:W-:Y:S02]  /*6a330*/  PRMT R21, R25.reuse, 0x7770, RZ ;  /* 0x0000777019157816 */ /* 0x050fe400000000ff */
[----:B------:R-:W-:-:S02]  /*6a340*/  PRMT R22, R25, 0x7771, RZ ;  /* 0x0000777119167816 */ /* 0x000fc400000000ff */
[----:B------:R-:W-:-:S07]  /*6a350*/  PRMT R23, R25, 0x7772, RZ ;  /* 0x0000777219177816 */ /* 0x000fce00000000ff */
[----:B------:R0:W-:Y:S04]  /*6a360*/  @P4 STG.E.U8 desc[UR32][R8.64], R21 ;  /* 0x0000001508004986 */ /* 0x0001e8000c101120 */
[----:B------:R1:W-:Y:S01]  /*6a370*/  @P3 STG.E.U8 desc[UR32][R10.64], R22 ;  /* 0x000000160a003986 */ /* 0x0003e2000c101120 */
[----:B------:R-:W-:Y:S01]  /*6a380*/  ISETP.LT.AND P3, PT, R28, UR8, !P1 ;  /* 0x000000081c007c0c */ /* 0x000fe2000cf61270 */
[----:B------:R-:W-:Y:S01]  /*6a390*/  ULDC UR8, c[0x0][0x228] ;  /* 0x00008a0000087ab9 */ /* 0x000fe20000000800 */
[----:B------:R-:W-:Y:S01]  /*6a3a0*/  ISETP.LT.AND P4, PT, R24, UR10, !P2 ;  /* 0x0000000a18007c0c */ /* 0x000fe2000d781270 */
[----:B------:R2:W-:Y:S01]  /*6a3b0*/  @P5 STG.E.U8 desc[UR32][R12.64], R23 ;  /* 0x000000170c005986 */ /* 0x0005e2000c101120 */
[----:B0-----:R-:W-:Y:S01]  /*6a3c0*/  IADD3 R8, P6, R15, R18, RZ ;  /* 0x000000120f087210 */ /* 0x001fe20007fde0ff */
[----:B------:R-:W-:-:S02]  /*6a3d0*/  VIADD R21, R7, 0xa ;  /* 0x0000000a07157836 */ /* 0x000fc40000000000 */
[----:B-1----:R-:W-:Y:S01]  /*6a3e0*/  VIADD R10, R15, UR4 ;  /* 0x000000040f0a7c36 */ /* 0x002fe20008000000 */
[----:B------:R-:W-:Y:S01]  /*6a3f0*/  ISETP.LT.AND P5, PT, R26, UR12, !P2 ;  /* 0x0000000c1a007c0c */ /* 0x000fe2000d7a1270 */
[----:B------:R-:W-:Y:S01]  /*6a400*/  IMAD.X R9, R14, 0x1, R16, P6 ;  /* 0x000000010e097824 */ /* 0x000fe200030e0610 */
[----:B------:R-:W-:Y:S01]  /*6a410*/  PRMT R22, R29, 0x7771, RZ ;  /* 0x000077711d167816 */ /* 0x000fe200000000ff */
[----:B------:R-:W-:Y:S01]  /*6a420*/  ULDC UR4, c[0x0][0x248] ;  /* 0x0000920000047ab9 */ /* 0x000fe20000000800 */
[----:B------:R-:W-:Y:S01]  /*6a430*/  SHF.R.S32.HI R11, RZ, 0x1f, R10 ;  /* 0x0000001fff0b7819 */ /* 0x000fe2000001140a */
[----:B------:R-:W-:Y:S01]  /*6a440*/  ULDC UR10, c[0x0][0x228] ;  /* 0x00008a00000a7ab9 */ /* 0x000fe20000000800 */
[C---:B--2---:R-:W-:Y:S01]  /*6a450*/  IADD3 R12, P1, R10.reuse, R0, RZ ;  /* 0x000000000a0c7210 */ /* 0x044fe20007f3e0ff */
[----:B------:R-:W-:Y:S01]  /*6a460*/  ULDC UR12, c[0x0][0x228] ;  /* 0x00008a00000c7ab9 */ /* 0x000fe20000000800 */
[----:B------:R-:W-:Y:S02]  /*6a470*/  PRMT R23, R25, 0x7773, RZ ;  /* 0x0000777319177816 */ /* 0x000fe400000000ff */
[----:B------:R-:W-:Y:S01]  /*6a480*/  IADD3 R14, P6, R10, R3, RZ ;  /* 0x000000030a0e7210 */ /* 0x000fe20007fde0ff */
[----:B------:R-:W-:Y:S01]  /*6a490*/  IMAD.X R13, R11, 0x1, R2, P1 ;  /* 0x000000010b0d7824 */ /* 0x000fe200008e0602 */
[----:B------:R-:W-:Y:S01]  /*6a4a0*/  ISETP.GE.AND P1, PT, R21, UR6, PT ;  /* 0x0000000615007c0c */ /* 0x000fe2000bf26270 */
[----:B------:R-:W-:Y:S01]  /*6a4b0*/  ULDC UR6, c[0x0][0x228] ;  /* 0x00008a0000067ab9 */ /* 0x000fe20000000800 */
[----:B------:R-:W-:Y:S01]  /*6a4c0*/  PRMT R21, R29, 0x7770, RZ ;  /* 0x000077701d157816 */ /* 0x000fe200000000ff */
[----:B------:R0:W-:Y:S01]  /*6a4d0*/  @P3 STG.E.U8 desc[UR32][R8.64], R23 ;  /* 0x0000001708003986 */ /* 0x0001e2000c101120 */
[----:B------:R-:W-:Y:S01]  /*6a4e0*/  ISETP.LT.AND P3, PT, R27, UR6, !P2 ;  /* 0x000000061b007c0c */ /* 0x000fe2000d761270 */
[----:B------:R-:W-:Y:S01]  /*6a4f0*/  IMAD.X R15, R11, 0x1, R20, P6 ;  /* 0x000000010b0f7824 */ /* 0x000fe200030e0614 */
[----:B------:R-:W-:Y:S01]  /*6a500*/  ULDC UR6, c[0x0][0x228] ;  /* 0x00008a0000067ab9 */ /* 0x000fe20000000800 */
[----:B------:R1:W-:Y:S01]  /*6a510*/  @P4 STG.E.U8 desc[UR32][R12.64], R21 ;  /* 0x000000150c004986 */ /* 0x0003e2000c101120 */
[----:B------:R-:W-:Y:S01]  /*6a520*/  ISETP.LT.AND P2, PT, R28, UR6, !P2 ;  /* 0x000000061c007c0c */ /* 0x000fe2000d741270 */
[----:B------:R-:W-:Y:S01]  /*6a530*/  ULDC UR6, c[0x0][0x228] ;  /* 0x00008a0000067ab9 */ /* 0x000fe20000000800 */
[----:B------:R-:W-:Y:S01]  /*6a540*/  ISETP.LT.AND P4, PT, R24, UR8, !P1 ;  /* 0x0000000818007c0c */ /* 0x000fe2000cf81270 */
[----:B------:R2:W-:Y:S01]  /*6a550*/  @P5 STG.E.U8 desc[UR32][R14.64], R22 ;  /* 0x000000160e005986 */ /* 0x0005e2000c101120 */
[----:B------:R-:W-:Y:S01]  /*6a560*/  ULDC UR8, c[0x0][0x228] ;  /* 0x00008a0000087ab9 */ /* 0x000fe20000000800 */
[C---:B0-----:R-:W-:Y:S01]  /*6a570*/  VIADD R8, R10.reuse, UR4 ;  /* 0x000000040a087c36 */ /* 0x041fe20008000000 */
[----:B------:R-:W-:Y:S01]  /*6a580*/  ULDC UR4, c[0x0][0x22c] ;  /* 0x00008b0000047ab9 */ /* 0x000fe20000000800 */
[----:B-1----:R-:W-:-:S02]  /*6a590*/  IADD3 R12, P6, R10, R19, RZ ;  /* 0x000000130a0c7210 */ /* 0x002fc40007fde0ff */
[----:B------:R-:W-:Y:S02]  /*6a5a0*/  IADD3 R10, P5, R10, R18, RZ ;  /* 0x000000120a0a7210 */ /* 0x000fe40007fbe0ff */
[----:B--2---:R-:W-:Y:S01]  /*6a5b0*/  PRMT R15, R29, 0x7772, RZ ;  /* 0x000077721d0f7816 */ /* 0x004fe200000000ff */
[----:B------:R-:W-:Y:S01]  /*6a5c0*/  IMAD.X R13, R11, 0x1, R17, P6 ;  /* 0x000000010b0d7824 */ /* 0x000fe200030e0611 */
[----:B------:R-:W-:Y:S02]  /*6a5d0*/  PRMT R21, R29, 0x7773, RZ ;  /* 0x000077731d157816 */ /* 0x000fe400000000ff */
[----:B------:R-:W-:Y:S01]  /*6a5e0*/  SHF.R.S32.HI R9, RZ, 0x1f, R8 ;  /* 0x0000001fff097819 */ /* 0x000fe20000011408 */
[----:B------:R-:W2:Y:S01]  /*6a5f0*/  LDL.LU R29, [R1+0x14] ;  /* 0x00001400011d7983 */ /* 0x000ea20000300800 */
[C---:B------:R-:W-:Y:S01]  /*6a600*/  IADD3 R14, P6, R8.reuse, R0, RZ ;  /* 0x00000000080e7210 */ /* 0x040fe20007fde0ff */
[----:B------:R-:W-:Y:S02]  /*6a610*/  IMAD.X R11, R11, 0x1, R16, P5 ;  /* 0x000000010b0b7824 */ /* 0x000fe400028e0610 */
[----:B------:R0:W-:Y:S04]  /*6a620*/  @P3 STG.E.U8 desc[UR32][R12.64], R15 ;  /* 0x0000000f0c003986 */ /* 0x0001e8000c101120 */
[----:B------:R1:W-:Y:S01]  /*6a630*/  @P2 STG.E.U8 desc[UR32][R10.64], R21 ;  /* 0x000000150a002986 */ /* 0x0003e2000c101120 */
[----:B0-----:R-:W-:Y:S01]  /*6a640*/  IMAD.X R15, R9, 0x1, R2, P6 ;  /* 0x00000001090f7824 */ /* 0x001fe200030e0602 */
[----:B------:R-:W-:Y:S01]  /*6a650*/  PRMT R12, R5, 0x7770, RZ ;  /* 0x00007770050c7816 */ /* 0x000fe200000000ff */
[----:B------:R-:W-:Y:S01]  /*6a660*/  VIADD R13, R7, 0xb ;  /* 0x0000000b070d7836 */ /* 0x000fe20000000000 */
[----:B-1----:R-:W-:-:S03]  /*6a670*/  IADD3 R10, P2, R8, R3, RZ ;  /* 0x00000003080a7210 */ /* 0x002fc60007f5e0ff */
[----:B------:R0:W-:Y:S02]  /*6a680*/  @P4 STG.E.U8 desc[UR32][R14.64], R12 ;  /* 0x0000000c0e004986 */ /* 0x0001e4000c101120 */
[----:B------:R-:W-:Y:S01]  /*6a690*/  IMAD.X R11, R9, 0x1, R20, P2 ;  /* 0x00000001090b7824 */ /* 0x000fe200010e0614 */
[----:B------:R-:W-:Y:S01]  /*6a6a0*/  ISETP.GE.AND P2, PT, R13, UR4, PT ;  /* 0x000000040d007c0c */ /* 0x000fe2000bf46270 */
[----:B------:R-:W-:Y:S01]  /*6a6b0*/  ULDC UR4, c[0x0][0x248] ;  /* 0x0000920000047ab9 */ /* 0x000fe20000000800 */
[C---:B------:R-:W-:Y:S02]  /*6a6c0*/  PRMT R22, R5.reuse, 0x7771, RZ ;  /* 0x0000777105167816 */ /* 0x040fe400000000ff */
[C---:B0-----:R-:W-:Y:S02]  /*6a6d0*/  IADD3 R12, P5, R8.reuse, R19, RZ ;  /* 0x00000013080c7210 */ /* 0x041fe40007fbe0ff */
[----:B------:R-:W-:Y:S02]  /*6a6e0*/  IADD3 R14, P6, R8, R18, RZ ;  /* 0x00000012080e7210 */ /* 0x000fe40007fde0ff */
[----:B------:R-:W-:Y:S01]  /*6a6f0*/  PRMT R21, R5, 0x7772, RZ ;  /* 0x0000777205157816 */ /* 0x000fe200000000ff */
[----:B------:R-:W-:-:S02]  /*6a700*/  IMAD.X R13, R9, 0x1, R17, P5 ;  /* 0x00000001090d7824 */ /* 0x000fc400028e0611 */
[----:B------:R-:W-:Y:S01]  /*6a710*/  IMAD.X R15, R9, 0x1, R16, P6 ;  /* 0x00000001090f7824 */ /* 0x000fe200030e0610 */
[----:B------:R-:W-:Y:S02]  /*6a720*/  PRMT R9, R5, 0x7773, RZ ;  /* 0x0000777305097816 */ /* 0x000fe400000000ff */
[----:B------:R-:W4:Y:S01]  /*6a730*/  LDL.LU R5, [R1+0x8] ;  /* 0x0000080001057983 */ /* 0x000f220000300800 */
[----:B------:R-:W-:Y:S01]  /*6a740*/  ISETP.LT.AND P3, PT, R26, UR6, !P1 ;  /* 0x000000061a007c0c */ /* 0x000fe2000cf61270 */
[----:B------:R-:W-:Y:S01]  /*6a750*/  ULDC UR6, c[0x0][0x228] ;  /* 0x00008a0000067ab9 */ /* 0x000fe20000000800 */
[----:B------:R-:W-:Y:S01]  /*6a760*/  ISETP.LT.AND P4, PT, R27, UR8, !P1 ;  /* 0x000000081b007c0c */ /* 0x000fe2000cf81270 */
[----:B------:R-:W-:Y:S01]  /*6a770*/  ULDC UR8, c[0x0][0x228] ;  /* 0x00008a0000087ab9 */ /* 0x000fe20000000800 */
[----:B------:R-:W-:Y:S01]  /*6a780*/  ISETP.LT.AND P1, PT, R28, UR10, !P1 ;  /* 0x0000000a1c007c0c */ /* 0x000fe2000cf21270 */
[----:B------:R-:W-:-:S08]  /*6a790*/  ULDC UR10, c[0x0][0x228] ;  /* 0x00008a00000a7ab9 */ /* 0x000fd00000000800 */
[----:B------:R-:W-:Y:S04]  /*6a7a0*/  @P3 STG.E.U8 desc[UR32][R10.64], R22 ;  /* 0x000000160a003986 */ /* 0x000fe8000c101120 */
[----:B------:R-:W-:Y:S04]  /*6a7b0*/  @P4 STG.E.U8 desc[UR32][R12.64], R21 ;  /* 0x000000150c004986 */ /* 0x000fe8000c101120 */
[----:B------:R0:W-:Y:S01]  /*6a7c0*/  @P1 STG.E.U8 desc[UR32][R14.64], R9 ;  /* 0x000000090e001986 */ /* 0x0001e2000c101120 */
[----:B------:R-:W-:Y:S01]  /*6a7d0*/  ISETP.LT.AND P4, PT, R24, UR6, !P2 ;  /* 0x0000000618007c0c */ /* 0x000fe2000d781270 */
[----:B------:R-:W-:Y:S01]  /*6a7e0*/  ULDC UR6, c[0x0][0x22c] ;  /* 0x00008b0000067ab9 */ /* 0x000fe20000000800 */
[----:B------:R-:W-:Y:S01]  /*6a7f0*/  ISETP.LT.AND P1, PT, R26, UR8, !P2 ;  /* 0x000000081a007c0c */ /* 0x000fe2000d721270 */
[----:B------:R-:W-:Y:S01]  /*6a800*/  ULDC UR8, c[0x0][0x228] ;  /* 0x00008a0000087ab9 */ /* 0x000fe20000000800 */
[----:B0-----:R-:W-:Y:S01]  /*6a810*/  VIADD R14, R8, UR4 ;  /* 0x00000004080e7c36 */ /* 0x001fe20008000000 */
[----:B------:R-:W-:Y:S01]  /*6a820*/  ISETP.LT.AND P5, PT, R27, UR10, !P2 ;  /* 0x0000000a1b007c0c */ /* 0x000fe2000d7a1270 */
[----:B------:R-:W-:Y:S01]  /*6a830*/  VIADD R13, R7, 0xc ;  /* 0x0000000c070d7836 */ /* 0x000fe20000000000 */
[----:B------:R-:W-:-:S02]  /*6a840*/  ULDC UR4, c[0x0][0x22c] ;  /* 0x00008b0000047ab9 */ /* 0x000fc40000000800 */
[----:B------:R-:W-:Y:S01]  /*6a850*/  SHF.R.S32.HI R15, RZ, 0x1f, R14 ;  /* 0x0000001fff0f7819 */ /* 0x000fe2000001140e */
[----:B------:R-:W-:Y:S01]  /*6a860*/  ULDC UR10, c[0x0][0x228] ;  /* 0x00008a00000a7ab9 */ /* 0x000fe20000000800 */
[C---:B------:R-:W-:Y:S02]  /*6a870*/  IADD3 R8, P6, R14.reuse, R0, RZ ;  /* 0x000000000e087210 */ /* 0x040fe40007fde0ff */
[----:B------:R-:W-:-:S03]  /*6a880*/  IADD3 R10, P3, R14, R3, RZ ;  /* 0x000000030e0a7210 */ /* 0x000fc60007f7e0ff */
[C---:B------:R-:W-:Y:S01]  /*6a890*/  IMAD.X R9, R15.reuse, 0x1, R2, P6 ;  /* 0x000000010f097824 */ /* 0x040fe200030e0602 */
[----:B------:R-:W-:Y:S01]  /*6a8a0*/  IADD3 R12, P6, R14, R19, RZ ;  /* 0x000000130e0c7210 */ /* 0x000fe20007fde0ff */
[----:B------:R-:W-:Y:S01]  /*6a8b0*/  IMAD.X R11, R15, 0x1, R20, P3 ;  /* 0x000000010f0b7824 */ /* 0x000fe200018e0614 */
[----:B------:R-:W-:Y:S01]  /*6a8c0*/  ISETP.GE.AND P3, PT, R13, UR4, PT ;  /* 0x000000040d007c0c */ /* 0x000fe2000bf66270 */
[----:B------:R-:W-:Y:S01]  /*6a8d0*/  ULDC UR4, c[0x0][0x248] ;  /* 0x0000920000047ab9 */ /* 0x000fe20000000800 */
[----:B------:R-:W-:Y:S01]  /*6a8e0*/  ISETP.LT.AND P2, PT, R28, UR8, !P2 ;  /* 0x000000081c007c0c */ /* 0x000fe2000d741270 */
[----:B------:R-:W-:Y:S01]  /*6a8f0*/  IMAD.X R13, R15, 0x1, R17, P6 ;  /* 0x000000010f0d7824 */ /* 0x000fe200030e0611 */
[----:B------:R-:W-:Y:S01]  /*6a900*/  ULDC UR8, c[0x0][0x228] ;  /* 0x00008a0000087ab9 */ /* 0x000fe20000000800 */
[C---:B--2---:R-:W-:Y:S02]  /*6a910*/  PRMT R21, R29.reuse, 0x7770, RZ ;  /* 0x000077701d157816 */ /* 0x044fe400000000ff */
[----:B------:R-:W-:-:S02]  /*6a920*/  PRMT R22, R29, 0x7771, RZ ;  /* 0x000077711d167816 */ /* 0x000fc400000000ff */
[----:B------:R-:W-:Y:S01]  /*6a930*/  PRMT R23, R29, 0x7772, RZ ;  /* 0x000077721d177816 */ /* 0x000fe200000000ff */
[----:B------:R0:W-:Y:S01]  /*6a940*/  @P4 STG.E.U8 desc[UR32][R8.64], R21 ;  /* 0x0000001508004986 */ /* 0x0001e2000c101120 */
[----:B------:R-:W-:Y:S01]  /*6a950*/  ISETP.LT.AND P4, PT, R24, UR10, !P3 ;  /* 0x0000000a18007c0c */ /* 0x000fe2000df81270 */
[----:B------:R-:W-:Y:S02]  /*6a960*/  ULDC UR10, c[0x0][0x228] ;  /* 0x00008a00000a7ab9 */ /* 0x000fe40000000800 */
[----:B------:R1:W-:Y:S04]  /*6a970*/  @P1 STG.E.U8 desc[UR32][R10.64], R22 ;  /* 0x000000160a001986 */ /* 0x0003e8000c101120 */
[----:B------:R2:W-:Y:S01]  /*6a980*/  @P5 STG.E.U8 desc[UR32][R12.64], R23 ;  /* 0x000000170c005986 */ /* 0x0005e2000c101120 */
[C---:B0-----:R-:W-:Y:S01]  /*6a990*/  VIADD R21, R14.reuse, UR4 ;  /* 0x000000040e157c36 */ /* 0x041fe20008000000 */
[----:B------:R-:W-:Y:S01]  /*6a9a0*/  IADD3 R8, P6, R14, R18, RZ ;  /* 0x000000120e087210 */ /* 0x000fe20007fde0ff */
[----:B------:R-:W-:Y:S01]  /*6a9b0*/  ULDC UR4, c[0x0][0x248] ;  /* 0x0000920000047ab9 */ /* 0x000fe20000000800 */
[----:B------:R-:W-:Y:S01]  /*6a9c0*/  ISETP.LT.AND P5, PT, R26, UR12, !P3 ;  /* 0x0000000c1a007c0c */ /* 0x000fe2000dfa1270 */
[----:B------:R-:W-:Y:S01]  /*6a9d0*/  ULDC UR12, c[0x0][0x228] ;  /* 0x00008a00000c7ab9 */ /* 0x000fe20000000800 */
[----:B------:R-:W-:-:S02]  /*6a9e0*/  SHF.R.S32.HI R14, RZ, 0x1f, R21 ;  /* 0x0000001fff0e7819 */ /* 0x000fc40000011415 */
[----:B-1----:R-:W-:Y:S01]  /*6a9f0*/  IADD3 R10, P1, R21, R0, RZ ;  /* 0x00000000150a7210 */ /* 0x002fe20007f3e0ff */
[----:B--2---:R-:W-:Y:S02]  /*6aa00*/  VIADD R13, R7, 0xd ;  /* 0x0000000d070d7836 */ /* 0x004fe40000000000 */
[----:B------:R-:W-:Y:S01]  /*6aa10*/  IMAD.X R9, R15, 0x1, R16, P6 ;  /* 0x000000010f097824 */ /* 0x000fe200030e0610 */
[----:B------:R-:W-:Y:S02]  /*6aa20*/  IADD3 R12, P6, R21, R3, RZ ;  /* 0x00000003150c7210 */ /* 0x000fe40007fde0ff */
[----:B------:R-:W-:Y:S01]  /*6aa30*/  PRMT R15, R29, 0x7773, RZ ;  /* 0x000077731d0f7816 */ /* 0x000fe200000000ff */
[C---:B------:R-:W-:Y:S01]  /*6aa40*/  IMAD.X R11, R14.reuse, 0x1, R2, P1 ;  /* 0x000000010e0b7824 */ /* 0x040fe200008e0602 */
[----:B------:R-:W-:Y:S01]  /*6aa50*/  ISETP.GE.AND P1, PT, R13, UR6, PT ;  /* 0x000000060d007c0c */ /* 0x000fe2000bf26270 */
[----:B------:R-:W-:Y:S01]  /*6aa60*/  ULDC UR6, c[0x0][0x228] ;  /* 0x00008a0000067ab9 */ /* 0x000fe20000000800 */
[----:B------:R-:W-:Y:S01]  /*6aa70*/  IMAD.X R13, R14, 0x1, R20, P6 ;  /* 0x000000010e0d7824 */ /* 0x000fe200030e0614 */
[----:B------:R0:W-:Y:S01]  /*6aa80*/  @P2 STG.E.U8 desc[UR32][R8.64], R15 ;  /* 0x0000000f08002986 */ /* 0x0001e2000c101120 */
[----:B------:R-:W-:Y:S01]  /*6aa90*/  ISETP.LT.AND P2, PT, R27, UR6, !P3 ;  /* 0x000000061b007c0c */ /* 0x000fe2000df41270 */
[----:B------:R-:W-:Y:S01]  /*6aaa0*/  ULDC UR6, c[0x0][0x228] ;  /* 0x00008a0000067ab9 */ /* 0x000fe20000000800 */
[----:B----4-:R-:W-:-:S02]  /*6aab0*/  PRMT R22, R5, 0x7770, RZ ;  /* 0x0000777005167816 */ /* 0x010fc400000000ff */
[----:B------:R-:W-:Y:S01]  /*6aac0*/  PRMT R23, R5, 0x7771, RZ ;  /* 0x0000777105177816 */ /* 0x000fe200000000ff */
[C---:B0-----:R-:W-:Y:S01]  /*6aad0*/  VIADD R15, R21.reuse, UR4 ;  /* 0x00000004150f7c36 */ /* 0x041fe20008000000 */
[C---:B------:R-:W-:Y:S01]  /*6aae0*/  IADD3 R8, P6, R21.reuse, R19, RZ ;  /* 0x0000001315087210 */ /* 0x040fe20007fde0ff */
[----:B------:R0:W-:Y:S01]  /*6aaf0*/  @P4 STG.E.U8 desc[UR32][R10.64], R22 ;  /* 0x000000160a004986 */ /* 0x0001e2000c101120 */
[----:B------:R-:W-:Y:S01]  /*6ab00*/  ISETP.LT.AND P3, PT, R28, UR8, !P3 ;  /* 0x000000081c007c0c */ /* 0x000fe2000df61270 */
[----:B------:R-:W-:Y:S01]  /*6ab10*/  ULDC UR4, c[0x0][0x22c] ;  /* 0x00008b0000047ab9 */ /* 0x000fe20000000800 */
[----:B------:R-:W-:Y:S01]  /*6ab20*/  ISETP.LT.AND P4, PT, R24, UR6, !P1 ;  /* 0x0000000618007c0c */ /* 0x000fe2000cf81270 */
[----:B------:R1:W-:Y:S01]  /*6ab30*/  @P5 STG.E.U8 desc[UR32][R12.64], R23 ;  /* 0x000000170c005986 */ /* 0x0003e2000c101120 */
[----:B------:R-:W-:Y:S01]  /*6ab40*/  IMAD.X R9, R14, 0x1, R17, P6 ;  /* 0x000000010e097824 */ /* 0x000fe200030e0611 */
[----:B------:R-:W-:Y:S01]  /*6ab50*/  ULDC UR6, c[0x0][0x228] ;  /* 0x00008a0000067ab9 */ /* 0x000fe20000000800 */
[----:B------:R-:W-:Y:S01]  /*6ab60*/  ULDC UR8, c[0x0][0x228] ;  /* 0x00008a0000087ab9 */ /* 0x000fe20000000800 */
[----:B0-----:R-:W-:-:S02]  /*6ab70*/  IADD3 R10, P5, R21, R18, RZ ;  /* 0x00000012150a7210 */ /* 0x001fc40007fbe0ff */
[----:B------:R-:W-:Y:S02]  /*6ab80*/  SHF.R.S32.HI R21, RZ, 0x1f, R15 ;  /* 0x0000001fff157819 */ /* 0x000fe4000001140f */
[----:B-1----:R-:W-:Y:S01]  /*6ab90*/  PRMT R13, R5, 0x7772, RZ ;  /* 0x00007772050d7816 */ /* 0x002fe200000000ff */
[----:B------:R-:W-:Y:S01]  /*6aba0*/  IMAD.X R11, R14, 0x1, R16, P5 ;  /* 0x000000010e0b7824 */ /* 0x000fe200028e0610 */
[----:B------:R-:W-:Y:S02]  /*6abb0*/  IADD3 R12, P6, R15, R0, RZ ;  /* 0x000000000f0c7210 */ /* 0x000fe40007fde0ff */
[----:B------:R-:W-:Y:S01]  /*6abc0*/  PRMT R14, R5, 0x7773, RZ ;  /* 0x00007773050e7816 */ /* 0x000fe200000000ff */
[----:B------:R0:W-:Y:S04]  /*6abd0*/  @P2 STG.E.U8 desc[UR32][R8.64], R13 ;  /* 0x0000000d08002986 */ /* 0x0001e8000c101120 */
[----:B------:R-:W2:Y:S04]  /*6abe0*/  LDL.LU R5, [R1+0xc] ;  /* 0x00000c0001057983 */ /* 0x000ea80000300800 */
[----:B------:R1:W-:Y:S01]  /*6abf0*/  @P3 STG.E.U8 desc[UR32][R10.64], R14 ;  /* 0x0000000e0a003986 */ /* 0x0003e2000c101120 */
[----:B0-----:R-:W-:Y:S01]  /*6ac00*/  IMAD.X R13, R21, 0x1, R2, P6 ;  /* 0x00000001150d7824 */ /* 0x001fe200030e0602 */
[----:B---3--:R-:W-:-:S05]  /*6ac10*/  PRMT R8, R4, 0x7770, RZ ;  /* 0x0000777004087816 */ /* 0x008fca00000000ff */
[----:B------:R0:W-:Y:S01]  /*6ac20*/  @P4 STG.E.U8 desc[UR32][R12.64], R8 ;  /* 0x000000080c004986 */ /* 0x0001e2000c101120 */
[----:B-1----:R-:W-:Y:S01]  /*6ac30*/  VIADD R11, R7, 0xe ;  /* 0x0000000e070b7836 */ /* 0x002fe20000000000 */
[C---:B------:R-:W-:Y:S02]  /*6ac40*/  IADD3 R10, P5, R15.reuse, R19, RZ ;  /* 0x000000130f0a7210 */ /* 0x040fe40007fbe0ff */
[C---:B0-----:R-:W-:Y:S02]  /*6ac50*/  IADD3 R8, P2, R15.reuse, R3, RZ ;  /* 0x000000030f087210 */ /* 0x041fe40007f5e0ff */
[----:B------:R-:W-:-:S03]  /*6ac60*/  IADD3 R12, P6, R15, R18, RZ ;  /* 0x000000120f0c7210 */ /* 0x000fc60007fde0ff */
[----:B------:R-:W-:Y:S01]  /*6ac70*/  IMAD.X R9, R21, 0x1, R20, P2 ;  /* 0x0000000115097824 */ /* 0x000fe200010e0614 */
[----:B------:R-:W-:Y:S01]  /*6ac80*/  ISETP.GE.AND P2, PT, R11, UR4, PT ;  /* 0x000000040b007c0c */ /* 0x000fe2000bf46270 */
[C---:B------:R-:W-:Y:S01]  /*6ac90*/  IMAD.X R11, R21.reuse, 0x1, R17, P5 ;  /* 0x00000001150b7824 */ /* 0x040fe200028e0611 */
[C---:B------:R-:W-:Y:S01]  /*6aca0*/  PRMT R14, R4.reuse, 0x7771, RZ ;  /* 0x00007771040e7816 */ /* 0x040fe200000000ff */
[----:B------:R-:W-:Y:S01]  /*6acb0*/  IMAD.X R13, R21, 0x1, R16, P6 ;  /* 0x00000001150d7824 */ /* 0x000fe200030e0610 */
[C---:B------:R-:W-:Y:S01]  /*6acc0*/  PRMT R21, R4.reuse, 0x7772, RZ ;  /* 0x0000777204157816 */ /* 0x040fe200000000ff */
[----:B------:R-:W-:Y:S01]  /*6acd0*/  ULDC UR4, c[0x0][0x248] ;  /* 0x0000920000047ab9 */ /* 0x000fe20000000800 */
[----:B------:R-:W-:Y:S02]  /*6ace0*/  PRMT R22, R4, 0x7773, RZ ;  /* 0x0000777304167816 */ /* 0x000fe400000000ff */
[----:B------:R-:W3:Y:S01]  /*6acf0*/  LDL.LU R4, [R1+0x1c] ;  /* 0x00001c0001047983 */ /* 0x000ee20000300800 */
[----:B------:R-:W-:Y:S01]  /*6ad00*/  ISETP.LT.AND P3, PT, R26, UR6, !P1 ;  /* 0x000000061a007c0c */ /* 0x000fe2000cf61270 */
[----:B------:R-:W-:Y:S01]  /*6ad10*/  ULDC UR6, c[0x0][0x228] ;  /* 0x00008a0000067ab9 */ /* 0x000fe20000000800 */
[----:B------:R-:W-:Y:S01]  /*6ad20*/  ISETP.LT.AND P4, PT, R27, UR8, !P1 ;  /* 0x000000081b007c0c */ /* 0x000fe2000cf81270 */
[----:B------:R-:W-:Y:S01]  /*6ad30*/  ULDC UR8, c[0x0][0x228] ;  /* 0x00008a0000087ab9 */ /* 0x000fe20000000800 */
[----:B------:R-:W-:Y:S01]  /*6ad40*/  ISETP.LT.AND P1, PT, R28, UR10, !P1 ;  /* 0x0000000a1c007c0c */ /* 0x000fe2000cf21270 */
[----:B------:R-:W-:Y:S01]  /*6ad50*/  ULDC UR10, c[0x0][0x228] ;  /* 0x00008a00000a7ab9 */ /* 0x000fe20000000800 */
[----:B------:R-:W4:Y:S07]  /*6ad60*/  LDL.LU R29, [R1+0x20] ;  /* 0x00002000011d7983 */ /* 0x000f2e0000300800 */
[----:B------:R0:W-:Y:S04]  /*6ad70*/  @P3 STG.E.U8 desc[UR32][R8.64], R14 ;  /* 0x0000000e08003986 */ /* 0x0001e8000c101120 */
[----:B------:R1:W-:Y:S01]  /*6ad80*/  @P4 STG.E.U8 desc[UR32][R10.64], R21 ;  /* 0x000000150a004986 */ /* 0x0003e2000c101120 */
[----:B0-----:R-:W-:-:S03]  /*6ad90*/  VIADD R14, R15, UR4 ;  /* 0x000000040f0e7c36 */ /* 0x001fc60008000000 */
[----:B------:R0:W-:Y:S01]  /*6ada0*/  @P1 STG.E.U8 desc[UR32][R12.64], R22 ;  /* 0x000000160c001986 */ /* 0x0001e2000c101120 */
[----:B------:R-:W-:Y:S01]  /*6adb0*/  ISETP.LT.AND P1, PT, R24, UR6, !P2 ;  /* 0x0000000618007c0c */ /* 0x000fe2000d721270 */
[----:B------:R-:W-:Y:S01]  /*6adc0*/  ULDC UR4, c[0x0][0x22c] ;  /* 0x00008b0000047ab9 */ /* 0x000fe20000000800 */
[----:B-1----:R-:W-:Y:S01]  /*6add0*/  VIADD R11, R7, 0xf ;  /* 0x0000000f070b7836 */ /* 0x002fe20000000000 */
[----:B------:R-:W-:Y:S01]  /*6ade0*/  SHF.R.S32.HI R15, RZ, 0x1f, R14 ;  /* 0x0000001fff0f7819 */ /* 0x000fe2000001140e */
[----:B------:R-:W-:Y:S01]  /*6adf0*/  ULDC UR6, c[0x0][0x22c] ;  /* 0x00008b0000067ab9 */ /* 0x000fe20000000800 */
[C---:B------:R-:W-:Y:S02]  /*6ae00*/  IADD3 R8, P3, R14.reuse, R0, RZ ;  /* 0x000000000e087210 */ /* 0x040fe40007f7e0ff */
[----:B------:R-:W-:Y:S02]  /*6ae10*/  IADD3 R10, P5, R14, R3, RZ ;  /* 0x000000030e0a7210 */ /* 0x000fe40007fbe0ff */
[----:B------:R-:W-:Y:S01]  /*6ae20*/  ISETP.LT.AND P4, PT, R26, UR8, !P2 ;  /* 0x000000081a007c0c */ /* 0x000fe2000d781270 */
[----:B------:R-:W-:Y:S01]  /*6ae30*/  IMAD.X R9, R15, 0x1, R2, P3 ;  /* 0x000000010f097824 */ /* 0x000fe200018e0602 */
[----:B------:R-:W-:Y:S01]  /*6ae40*/  ISETP.LT.AND P6, PT, R27, UR10, !P2 ;  /* 0x0000000a1b007c0c */ /* 0x000fe2000d7c1270 */
[----:B------:R-:W-:Y:S01]  /*6ae50*/  ULDC UR8, c[0x0][0x228] ;  /* 0x00008a0000087ab9 */ /* 0x000fe20000000800 */
[----:B------:R-:W-:Y:S01]  /*6ae60*/  ISETP.GE.AND P3, PT, R11, UR4, PT ;  /* 0x000000040b007c0c */ /* 0x000fe2000bf66270 */
[----:B------:R-:W-:Y:S01]  /*6ae70*/  IMAD.X R11, R15, 0x1, R20, P5 ;  /* 0x000000010f0b7824 */ /* 0x000fe200028e0614 */
[----:B0-----:R-:W-:Y:S01]  /*6ae80*/  IADD3 R12, P5, R14, R19, RZ ;  /* 0x000000130e0c7210 */ /* 0x001fe20007fbe0ff */
[----:B------:R-:W-:Y:S01]  /*6ae90*/  ULDC UR4, c[0x0][0x248] ;  /* 0x0000920000047ab9 */ /* 0x000fe20000000800 */
[----:B------:R-:W-:-:S03]  /*6aea0*/  ULDC UR10, c[0x0][0x228] ;  /* 0x00008a00000a7ab9 */ /* 0x000fc60000000800 */
[----:B------:R-:W-:Y:S01]  /*6aeb0*/  IMAD.X R13, R15, 0x1, R17, P5 ;  /* 0x000000010f0d7824 */ /* 0x000fe200028e0611 */
[----:B------:R-:W-:Y:S01]  /*6aec0*/  ISETP.LT.AND P2, PT, R28, UR8, !P2 ;  /* 0x000000081c007c0c */ /* 0x000fe2000d741270 */
[----:B------:R-:W-:Y:S01]  /*6aed0*/  ULDC UR8, c[0x0][0x228] ;  /* 0x00008a0000087ab9 */ /* 0x000fe20000000800 */
[----:B------:R-:W-:Y:S01]  /*6aee0*/  ISETP.LT.AND P5, PT, R26, UR12, !P3 ;  /* 0x0000000c1a007c0c */ /* 0x000fe2000dfa1270 */
[----:B------:R-:W-:Y:S01]  /*6aef0*/  ULDC UR12, c[0x0][0x228] ;  /* 0x00008a00000c7ab9 */ /* 0x000fe20000000800 */
[C---:B--2---:R-:W-:Y:S02]  /*6af00*/  PRMT R21, R5.reuse, 0x7770, RZ ;  /* 0x0000777005157816 */ /* 0x044fe400000000ff */
[C---:B------:R-:W-:Y:S02]  /*6af10*/  PRMT R23, R5.reuse, 0x7771, RZ ;  /* 0x0000777105177816 */ /* 0x040fe400000000ff */
[----:B------:R-:W-:Y:S01]  /*6af20*/  PRMT R22, R5, 0x7772, RZ ;  /* 0x0000777205167816 */ /* 0x000fe200000000ff */
[----:B------:R0:W-:Y:S04]  /*6af30*/  @P1 STG.E.U8 desc[UR32][R8.64], R21 ;  /* 0x0000001508001986 */ /* 0x0001e8000c101120 */
[----:B------:R1:W-:Y:S01]  /*6af40*/  @P4 STG.E.U8 desc[UR32][R10.64], R23 ;  /* 0x000000170a004986 */ /* 0x0003e2000c101120 */
[----:B------:R-:W-:Y:S01]  /*6af50*/  ISETP.LT.AND P4, PT, R24, UR10, !P3 ;  /* 0x0000000a18007c0c */ /* 0x000fe2000df81270 */
[----:B------:R-:W-:-:S02]  /*6af60*/  ULDC UR10, c[0x0][0x228] ;  /* 0x00008a00000a7ab9 */ /* 0x000fc40000000800 */
[----:B------:R2:W-:Y:S01]  /*6af70*/  @P6 STG.E.U8 desc[UR32][R12.64], R22 ;  /* 0x000000160c006986 */ /* 0x0005e2000c101120 */
[C---:B0-----:R-:W-:Y:S01]  /*6af80*/  VIADD R21, R14.reuse, UR4 ;  /* 0x000000040e157c36 */ /* 0x041fe20008000000 */
[----:B------:R-:W-:Y:S01]  /*6af90*/  IADD3 R8, P6, R14, R18, RZ ;  /* 0x000000120e087210 */ /* 0x000fe20007fde0ff */
[----:B------:R-:W-:-:S03]  /*6afa0*/  ULDC UR4, c[0x0][0x248] ;  /* 0x0000920000047ab9 */ /* 0x000fc60000000800 */
[----:B------:R-:W-:Y:S02]  /*6afb0*/  SHF.R.S32.HI R14, RZ, 0x1f, R21 ;  /* 0x0000001fff0e7819 */ /* 0x000fe40000011415 */
[----:B-1----:R-:W-:Y:S01]  /*6afc0*/  IADD3 R10, P1, R21, R0, RZ ;  /* 0x00000000150a7210 */ /* 0x002fe20007f3e0ff */
[----:B--2---:R-:W-:Y:S02]  /*6afd0*/  VIADD R13, R7, 0x10 ;  /* 0x00000010070d7836 */ /* 0x004fe40000000000 */
[----:B------:R-:W-:Y:S01]  /*6afe0*/  IMAD.X R9, R15, 0x1, R16, P6 ;  /* 0x000000010f097824 */ /* 0x000fe200030e0610 */
[----:B------:R-:W-:Y:S01]  /*6aff0*/  PRMT R15, R5, 0x7773, RZ ;  /* 0x00007773050f7816 */ /* 0x000fe200000000ff */
[C---:B------:R-:W-:Y:S01]  /*6b000*/  IMAD.X R11, R14.reuse, 0x1, R2, P1 ;  /* 0x000000010e0b7824 */ /* 0x040fe200008e0602 */
[----:B------:R-:W-:Y:S02]  /*6b010*/  IADD3 R12, P6, R21, R3, RZ ;  /* 0x00000003150c7210 */ /* 0x000fe40007fde0ff */
[----:B------:R-:W-:Y:S01]  /*6b020*/  ISETP.GE.AND P1, PT, R13, UR6, PT ;  /* 0x000000060d007c0c */ /* 0x000fe2000bf26270 */
[----:B------:R-:W-:Y:S01]  /*6b030*/  ULDC UR6, c[0x0][0x228] ;  /* 0x00008a0000067ab9 */ /* 0x000fe20000000800 */
[----:B------:R0:W-:Y:S01]  /*6b040*/  @P2 STG.E.U8 desc[UR32][R8.64], R15 ;  /* 0x0000000f08002986 */ /* 0x0001e2000c101120 */
[----:B------:R-:W-:Y:S01]  /*6b050*/  ISETP.LT.AND P2, PT, R27, UR6, !P3 ;  /* 0x000000061b007c0c */ /* 0x000fe2000df41270 */
[----:B------:R-:W-:Y:S01]  /*6b060*/  IMAD.X R13, R14, 0x1, R20, P6 ;  /* 0x000000010e0d7824 */ /* 0x000fe200030e0614 */
[----:B------:R-:W-:Y:S01]  /*6b070*/  ULDC UR6, c[0x0][0x228] ;  /* 0x00008a0000067ab9 */ /* 0x000fe20000000800 */
[----:B---3--:R-:W-:-:S02]  /*6b080*/  PRMT R22, R4, 0x7770, RZ ;  /* 0x0000777004167816 */ /* 0x008fc400000000ff */
[----:B------:R-:W-:-:S03]  /*6b090*/  PRMT R23, R4, 0x7771, RZ ;  /* 0x0000777104177816 */ /* 0x000fc600000000ff */
[----:B------:R1:W-:Y:S01]  /*6b0a0*/  @P4 STG.E.U8 desc[UR32][R10.64], R22 ;  /* 0x000000160a004986 */ /* 0x0003e2000c101120 */
[----:B------:R-:W-:Y:S01]  /*6b0b0*/  ISETP.LT.AND P3, PT, R28, UR8, !P3 ;  /* 0x000000081c007c0c */ /* 0x000fe2000df61270 */
[C---:B0-----:R-:W-:Y:S01]  /*6b0c0*/  VIADD R15, R21.reuse, UR4 ;  /* 0x00000004150f7c36 */ /* 0x041fe20008000000 */
[----:B------:R-:W-:Y:S01]  /*6b0d0*/  ISETP.LT.AND P4, PT, R24, UR6, !P1 ;  /* 0x0000000618007c0c */ /* 0x000fe2000cf81270 */
[----:B------:R0:W-:Y:S01]  /*6b0e0*/  @P5 STG.E.U8 desc[UR32][R12.64], R23 ;  /* 0x000000170c005986 */ /* 0x0001e2000c101120 */
[C---:B------:R-:W-:Y:S01]  /*6b0f0*/  IADD3 R8, P5, R21.reuse, R18, RZ ;  /* 0x0000001215087210 */ /* 0x040fe20007fbe0ff */
[----:B------:R-:W-:Y:S01]  /*6b100*/  ULDC UR4, c[0x0][0x22c] ;  /* 0x00008b0000047ab9 */ /* 0x000fe20000000800 */
[----:B------:R-:W-:Y:S01]  /*6b110*/  ULDC UR6, c[0x0][0x228] ;  /* 0x00008a0000067ab9 */ /* 0x000fe20000000800 */
[----:B------:R-:W-:Y:S01]  /*6b120*/  ULDC UR8, c[0x0][0x228] ;  /* 0x00008a0000087ab9 */ /* 0x000fe20000000800 */
[----:B-1----:R-:W-:Y:S02]  /*6b130*/  IADD3 R10, P6, R21, R19, RZ ;  /* 0x00000013150a7210 */ /* 0x002fe40007fde0ff */
[----:B------:R-:W-:-:S02]  /*6b140*/  SHF.R.S32.HI R21, RZ, 0x1f, R15 ;  /* 0x0000001fff157819 */ /* 0x000fc4000001140f */
[----:B0-----:R-:W-:Y:S01]  /*6b150*/  PRMT R13, R4, 0x7772, RZ ;  /* 0x00007772040d7816 */ /* 0x001fe200000000ff */
[C---:B------:R-:W-:Y:S01]  /*6b160*/  IMAD.X R11, R14.reuse, 0x1, R17, P6 ;  /* 0x000000010e0b7824 */ /* 0x040fe200030e0611 */
[----:B------:R-:W-:Y:S01]  /*6b170*/  IADD3 R12, P6, R15, R0, RZ ;  /* 0x000000000f0c7210 */ /* 0x000fe20007fde0ff */
[----:B------:R-:W-:Y:S01]  /*6b180*/  IMAD.X R9, R14, 0x1, R16, P5 ;  /* 0x000000010e097824 */ /* 0x000fe200028e0610 */
[----:B------:R-:W-:Y:S02]  /*6b190*/  PRMT R22, R4, 0x7773, RZ ;  /* 0x0000777304167816 */ /* 0x000fe400000000ff */
[----:B------:R0:W-:Y:S04]  /*6b1a0*/  @P2 STG.E.U8 desc[UR32][R10.64], R13 ;  /* 0x0000000d0a002986 */ /* 0x0001e8000c101120 */
[----:B------:R1:W-:Y:S01]  /*6b1b0*/  @P3 STG.E.U8 desc[UR32][R8.64], R22 ;  /* 0x0000001608003986 */ /* 0x0003e2000c101120 */
[----:B------:R-:W-:-:S03]  /*6b1c0*/  PRMT R14, R6, 0x7771, RZ ;  /* 0x00007771060e7816 */ /* 0x000fc600000000ff */
[----:B------:R-:W2:Y:S01]  /*6b1d0*/  LDL.LU R4, [R1+0x24] ;  /* 0x0000240001047983 */ /* 0x000ea20000300800 */
[----:B0-----:R-:W-:Y:S01]  /*6b1e0*/  IMAD.X R13, R21, 0x1, R2, P6 ;  /* 0x00000001150d7824 */ /* 0x001fe200030e0602 */
[----:B------:R-:W-:Y:S01]  /*6b1f0*/  PRMT R10, R6, 0x7770, RZ ;  /* 0x00007770060a7816 */ /* 0x000fe200000000ff */
[----:B------:R-:W-:Y:S01]  /*6b200*/  VIADD R11, R7, 0x11 ;  /* 0x00000011070b7836 */ /* 0x000fe20000000000 */
[----:B------:R-:W3:Y:S01]  /*6b210*/  LDL.LU R5, [R1+0x3c] ;  /* 0x00003c0001057983 */ /* 0x000ee20000300800 */
[----:B-1----:R-:W-:-:S03]  /*6b220*/  IADD3 R8, P2, R15, R3, RZ ;  /* 0x000000030f087210 */ /* 0x002fc60007f5e0ff */
[----:B------:R0:W-:Y:S02]  /*6b230*/  @P4 STG.E.U8 desc[UR32][R12.64], R10 ;  /* 0x0000000a0c004986 */ /* 0x0001e4000c101120 */
[----:B------:R-:W-:Y:S01]  /*6b240*/  IMAD.X R9, R21, 0x1, R20, P2 ;  /* 0x0000000115097824 */ /* 0x000fe200010e0614 */
[----:B------:R-:W-:Y:S01]  /*6b250*/  ISETP.GE.AND P2, PT, R11, UR4, PT ;  /* 0x000000040b007c0c */ /* 0x000fe2000bf46270 */
[----:B------:R-:W-:Y:S01]  /*6b260*/  ULDC UR4, c[0x0][0x248] ;  /* 0x0000920000047ab9 */ /* 0x000fe20000000800 */
[----:B------:R-:W-:Y:S02]  /*6b270*/  PRMT R22, R6, 0x7773, RZ ;  /* 0x0000777306167816 */ /* 0x000fe400000000ff */
[C---:B0-----:R-:W-:Y:S02]  /*6b280*/  IADD3 R10, P5, R15.reuse, R19, RZ ;  /* 0x000000130f0a7210 */ /* 0x041fe40007fbe0ff */
[----:B------:R-:W-:-:S03]  /*6b290*/  IADD3 R12, P6, R15, R18, RZ ;  /* 0x000000120f0c7210 */ /* 0x000fc60007fde0ff */
[C---:B------:R-:W-:Y:S02]  /*6b2a0*/  IMAD.X R11, R21.reuse, 0x1, R17, P5 ;  /* 0x00000001150b7824 */ /* 0x040fe400028e0611 */
[----:B------:R-:W-:Y:S01]  /*6b2b0*/  IMAD.X R13, R21, 0x1, R16, P6 ;  /* 0x00000001150d7824 */ /* 0x000fe200030e0610 */
[----:B------:R-:W-:Y:S02]  /*6b2c0*/  PRMT R21, R6, 0x7772, RZ ;  /* 0x0000777206157816 */ /* 0x000fe400000000ff */
[----:B------:R-:W2:Y:S01]  /*6b2d0*/  LDL.LU R6, [R1+0x34] ;  /* 0x0000340001067983 */ /* 0x000ea20000300800 */
[----:B------:R-:W-:Y:S01]  /*6b2e0*/  ISETP.LT.AND P3, PT, R26, UR6, !P1 ;  /* 0x000000061a007c0c */ /* 0x000fe2000cf61270 */
[----:B------:R-:W-:Y:S01]  /*6b2f0*/  ULDC UR6, c[0x0][0x228] ;  /* 0x00008a0000067ab9 */ /* 0x000fe20000000800 */
[----:B------:R-:W-:Y:S01]  /*6b300*/  ISETP.LT.AND P4, PT, R27, UR8, !P1 ;  /* 0x000000081b007c0c */ /* 0x000fe2000cf81270 */
[----:B------:R-:W-:Y:S01]  /*6b310*/  VIADD R15, R15, UR4 ;  /* 0x000000040f0f7c36 */ /* 0x000fe20008000000 */
[----:B------:R-:W-:Y:S01]  /*6b320*/  ISETP.LT.AND P1, PT, R28, UR10, !P1 ;  /* 0x0000000a1c007c0c */ /* 0x000fe2000cf21270 */
[----:B------:R-:W-:Y:S01]  /*6b330*/  ULDC UR8, c[0x0][0x228] ;  /* 0x00008a0000087ab9 */ /* 0x000fe20000000800 */
[----:B------:R-:W-:Y:S01]  /*6b340*/  ULDC UR10, c[0x0][0x228] ;  /* 0x00008a00000a7ab9 */ /* 0x000fe20000000800 */
[----:B------:R-:W-:-:S06]  /*6b350*/  ULDC UR4, c[0x0][0x22c] ;  /* 0x00008b0000047ab9 */ /* 0x000fcc0000000800 */
[----:B------:R0:W-:Y:S04]  /*6b360*/  @P3 STG.E.U8 desc[UR32][R8.64], R14 ;  /* 0x0000000e08003986 */ /* 0x0001e8000c101120 */
[----:B------:R1:W-:Y:S01]  /*6b370*/  @P4 STG.E.U8 desc[UR32][R10.64], R21 ;  /* 0x000000150a004986 */ /* 0x0003e2000c101120 */
[----:B------:R-:W-:Y:S01]  /*6b380*/  ISETP.LT.AND P4, PT, R24, UR6, !P2 ;  /* 0x0000000618007c0c */ /* 0x000fe2000d781270 */
[----:B------:R-:W-:Y:S02]  /*6b390*/  ULDC UR6, c[0x0][0x22c] ;  /* 0x00008b0000067ab9 */ /* 0x000fe40000000800 */
[----:B------:R4:W-:Y:S01]  /*6b3a0*/  @P1 STG.E.U8 desc[UR32][R12.64], R22 ;  /* 0x000000160c001986 */ /* 0x0009e2000c101120 */
[----:B------:R-:W-:Y:S01]  /*6b3b0*/  ISETP.LT.AND P1, PT, R26, UR8, !P2 ;  /* 0x000000081a007c0c */ /* 0x000fe2000d721270 */
[----:B------:R-:W-:Y:S01]  /*6b3c0*/  ULDC UR8, c[0x0][0x228] ;  /* 0x00008a0000087ab9 */ /* 0x000fe20000000800 */
[----:B0-----:R-:W-:-:S02]  /*6b3d0*/  SHF.R.S32.HI R14, RZ, 0x1f, R15 ;  /* 0x0000001fff0e7819 */ /* 0x001fc4000001140f */
[C---:B------:R-:W-:Y:S02]  /*6b3e0*/  IADD3 R8, P6, R15.reuse, R0, RZ ;  /* 0x000000000f087210 */ /* 0x040fe40007fde0ff */
[----:B-1----:R-:W-:Y:S02]  /*6b3f0*/  IADD3 R10, P3, R15, R3, RZ ;  /* 0x000000030f0a7210 */ /* 0x002fe40007f7e0ff */
[----:B------:R-:W-:Y:S01]  /*6b400*/  ISETP.LT.AND P5, PT, R27, UR10, !P2 ;  /* 0x0000000a1b007c0c */ /* 0x000fe2000d7a1270 */
[C---:B------:R-:W-:Y:S01]  /*6b410*/  IMAD.X R9, R14.reuse, 0x1, R2, P6 ;  /* 0x000000010e097824 */ /* 0x040fe200030e0602 */
[----:B----4-:R-:W-:Y:S01]  /*6b420*/  PRMT R21, R29, 0x7770, RZ ;  /* 0x000077701d157816 */ /* 0x010fe200000000ff */
[----:B------:R-:W-:Y:S01]  /*6b430*/  VIADD R13, R7, 0x12 ;  /* 0x00000012070d7836 */ /* 0x000fe20000000000 */
[----:B------:R-:W-:Y:S01]  /*6b440*/  IADD3 R12, P6, R15, R19, RZ ;  /* 0x000000130f0c7210 */ /* 0x000fe20007fde0ff */
[C---:B------:R-:W-:Y:S01]  /*6b450*/  IMAD.X R11, R14.reuse, 0x1, R20, P3 ;  /* 0x000000010e0b7824 */ /* 0x040fe200018e0614 */
[----:B------:R-:W-:Y:S01]  /*6b460*/  PRMT R22, R29, 0x7771, RZ ;  /* 0x000077711d167816 */ /* 0x000fe200000000ff */
[----:B------:R-:W-:Y:S01]  /*6b470*/  @P4 STG.E.U8 desc[UR32][R8.64], R21 ;  /* 0x0000001508004986 */ /* 0x000fe2000c101120 */
[----:B------:R-:W-:Y:S01]  /*6b480*/  ISETP.GE.AND P3, PT, R13, UR4, PT ;  /* 0x000000040d007c0c */ /* 0x000fe2000bf66270 */
[----:B------:R-:W-:Y:S01]  /*6b490*/  ULDC UR4, c[0x0][0x248] ;  /* 0x0000920000047ab9 */ /* 0x000fe20000000800 */
[----:B------:R-:W-:Y:S01]  /*6b4a0*/  IMAD.X R13, R14, 0x1, R17, P6 ;  /* 0x000000010e0d7824 */ /* 0x000fe200030e0611 */
[----:B------:R-:W-:Y:S01]  /*6b4b0*/  PRMT R23, R29, 0x7772, RZ ;  /* 0x000077721d177816 */ /* 0x000fe200000000ff */
[----:B------:R0:W-:Y:S01]  /*6b4c0*/  @P1 STG.E.U8 desc[UR32][R10.64], R22 ;  /* 0x000000160a001986 */ /* 0x0001e2000c101120 */
[----:B------:R-:W-:Y:S01]  /*6b4d0*/  ISETP.LT.AND P2, PT, R28, UR8, !P2 ;  /* 0x000000081c007c0c */ /* 0x000fe2000d741270 */
[----:B------:R-:W-:Y:S01]  /*6b4e0*/  ULDC UR10, c[0x0][0x228] ;  /* 0x00008a00000a7ab9 */ /* 0x000fe20000000800 */
[----:B------:R-:W-:Y:S01]  /*6b4f0*/  ULDC UR8, c[0x0][0x228] ;  /* 0x00008a0000087ab9 */ /* 0x000fe20000000800 */
[----:B------:R1:W-:Y:S01]  /*6b500*/  @P5 STG.E.U8 desc[UR32][R12.64], R23 ;  /* 0x000000170c005986 */ /* 0x0003e2000c101120 */
[----:B------:R-:W-:Y:S01]  /*6b510*/  ISETP.LT.AND P4, PT, R24, UR10, !P3 ;  /* 0x0000000a18007c0c */ /* 0x000fe2000df81270 */
[----:B------:R-:W-:Y:S01]  /*6b520*/  ULDC UR10, c[0x0][0x228] ;  /* 0x00008a00000a7ab9 */ /* 0x000fe20000000800 */
[C---:B0-----:R-:W-:Y:S01]  /*6b530*/  VIADD R10, R15.reuse, UR4 ;  /* 0x000000040f0a7c36 */ /* 0x041fe20008000000 */
[----:B------:R-:W-:Y:S01]  /*6b540*/  IADD3 R8, P6, R15, R18, RZ ;  /* 0x000000120f087210 */ /* 0x000fe20007fde0ff */
[----:B------:R-:W-:Y:S01]  /*6b550*/  VIADD R21, R7, 0x13 ;  /* 0x0000001307157836 */ /* 0x000fe20000000000 */
[----:B------:R-:W-:Y:S01]  /*6b560*/  ISETP.LT.AND P5, PT, R26, UR12, !P3 ;  /* 0x0000000c1a007c0c */ /* 0x000fe2000dfa1270 */
[----:B------:R-:W-:Y:S01]  /*6b570*/  ULDC UR4, c[0x0][0x248] ;  /* 0x0000920000047ab9 */ /* 0x000fe20000000800 */
[----:B------:R-:W-:-:S02]  /*6b580*/  SHF.R.S32.HI R11, RZ, 0x1f, R10 ;  /* 0x0000001fff0b7819 */ /* 0x000fc4000001140a */
[----:B-1----:R-:W-:Y:S01]  /*6b590*/  IADD3 R12, P1, R10, R0, RZ ;  /* 0x000000000a0c7210 */ /* 0x002fe20007f3e0ff */
[----:B------:R-:W-:Y:S01]  /*6b5a0*/  IMAD.X R9, R14, 0x1, R16, P6 ;  /* 0x000000010e097824 */ /* 0x000fe200030e0610 */
[----:B------:R-:W-:-:S03]  /*6b5b0*/  ULDC UR12, c[0x0][0x228] ;  /* 0x00008a00000c7ab9 */ /* 0x000fc60000000800 */
[----:B------:R-:W-:Y:S01]  /*6b5c0*/  IMAD.X R13, R11, 0x1, R2, P1 ;  /* 0x000000010b0d7824 */ /* 0x000fe200008e0602 */
[----:B------:R-:W-:Y:S01]  /*6b5d0*/  ISETP.GE.AND P1, PT, R21, UR6, PT ;  /* 0x0000000615007c0c */ /* 0x000fe2000bf26270 */
[----:B------:R-:W-:Y:S01]  /*6b5e0*/  ULDC UR6, c[0x0][0x228] ;  /* 0x00008a0000067ab9 */ /* 0x000fe20000000800 */
[----:B------:R-:W-:Y:S02]  /*6b5f0*/  PRMT R21, R29, 0x7773, RZ ;  /* 0x000077731d157816 */ /* 0x000fe400000000ff */
[----:B------:R-:W-:-:S03]  /*6b600*/  IADD3 R14, P6, R10, R3, RZ ;  /* 0x000000030a0e7210 */ /* 0x000fc60007fde0ff */
[----:B------:R0:W-:Y:S01]  /*6b610*/  @P2 STG.E.U8 desc[UR32][R8.64], R21 ;  /* 0x0000001508002986 */ /* 0x0001e2000c101120 */
[----:B------:R-:W-:Y:S01]  /*6b620*/  ISETP.LT.AND P2, PT, R27, UR6, !P3 ;  /* 0x000000061b007c0c */ /* 0x000fe2000df41270 */
[----:B------:R-:W-:Y:S01]  /*6b630*/  IMAD.X R15, R11, 0x1, R20, P6 ;  /* 0x000000010b0f7824 */ /* 0x000fe200030e0614 */
[----:B------:R-:W-:Y:S02]  /*6b640*/  ULDC UR6, c[0x0][0x228] ;  /* 0x00008a0000067ab9 */ /* 0x000fe40000000800 */
[----:B------:R-:W-:Y:S01]  /*6b650*/  ISETP.LT.AND P3, PT, R28, UR6, !P3 ;  /* 0x000000061c007c0c */ /* 0x000fe2000df61270 */
[----:B------:R-:W-:Y:S01]  /*6b660*/  ULDC UR6, c[0x0][0x228] ;  /* 0x00008a0000067ab9 */ /* 0x000fe20000000800 */
[----:B0-----:R-:W-:Y:S01]  /*6b670*/  VIADD R8, R10, UR4 ;  /* 0x000000040a087c36 */ /* 0x001fe20008000000 */
[----:B------:R-:W-:-:S04]  /*6b680*/  ULDC UR4, c[0x0][0x22c] ;  /* 0x00008b0000047ab9 */ /* 0x000fc80000000800 */
[----:B------:R-:W-:Y:S02]  /*6b690*/  SHF.R.S32.HI R9, RZ, 0x1f, R8 ;  /* 0x0000001fff097819 */ /* 0x000fe40000011408 */
[C---:B--2---:R-:W-:Y:S02]  /*6b6a0*/  PRMT R22, R6.reuse, 0x7770, RZ ;  /* 0x0000777006167816 */ /* 0x044fe400000000ff */
[----:B------:R-:W-:-:S03]  /*6b6b0*/  PRMT R23, R6, 0x7771, RZ ;  /* 0x0000777106177816 */ /* 0x000fc600000000ff */
[----:B------:R0:W-:Y:S01]  /*6b6c0*/  @P4 STG.E.U8 desc[UR32][R12.64], R22 ;  /* 0x000000160c004986 */ /* 0x0001e2000c101120 */
[----:B------:R-:W-:Y:S01]  /*6b6d0*/  ISETP.LT.AND P4, PT, R24, UR8, !P1 ;  /* 0x0000000818007c0c */ /* 0x000fe2000cf81270 */
[----:B------:R-:W-:Y:S02]  /*6b6e0*/  ULDC UR8, c[0x0][0x228] ;  /* 0x00008a0000087ab9 */ /* 0x000fe40000000800 */
[----:B------:R1:W-:Y:S01]  /*6b6f0*/  @P5 STG.E.U8 desc[UR32][R14.64], R23 ;  /* 0x000000170e005986 */ /* 0x0003e2000c101120 */
[----:B------:R-:W-:Y:S02]  /*6b700*/  PRMT R21, R6, 0x7773, RZ ;  /* 0x0000777306157816 */ /* 0x000fe400000000ff */
[C---:B0-----:R-:W-:Y:S02]  /*6b710*/  IADD3 R12, P6, R10.reuse, R19, RZ ;  /* 0x000000130a0c7210 */ /* 0x041fe40007fde0ff */
[----:B------:R-:W-:Y:S02]  /*6b720*/  IADD3 R10, P5, R10, R18, RZ ;  /* 0x000000120a0a7210 */ /* 0x000fe40007fbe0ff */
[----:B-1----:R-:W-:Y:S01]  /*6b730*/  PRMT R15, R6, 0x7772, RZ ;  /* 0x00007772060f7816 */ /* 0x002fe200000000ff */
[C---:B------:R-:W-:Y:S01]  /*6b740*/  IMAD.X R13, R11.reuse, 0x1, R17, P6 ;  /* 0x000000010b0d7824 */ /* 0x040fe200030e0611 */
[----:B------:R-:W-:Y:S01]  /*6b750*/  IADD3 R14, P6, R8, R0, RZ ;  /* 0x00000000080e7210 */ /* 0x000fe20007fde0ff */
[----:B------:R-:W2:Y:S01]  /*6b760*/  LDL.LU R6, [R1+0x38] ;  /* 0x0000380001067983 */ /* 0x000ea20000300800 */
[----:B------:R-:W-:-:S03]  /*6b770*/  IMAD.X R11, R11, 0x1, R16, P5 ;  /* 0x000000010b0b7824 */ /* 0x000fc600028e0610 */
        /* <DEDUP_REMOVED lines=10> */
[----:B------:R-:W-:Y:S02]  /*6b820*/  PRMT R21, R4, 0x7771, RZ ;  /* 0x0000777104157816 */ /* 0x000fe400000000ff */
        /* <DEDUP_REMOVED lines=13> */
[----:B------:R0:W-:Y:S01]  /*6b900*/  @P3 STG.E.U8 desc[UR32][R10.64], R21 ;  /* 0x000000150a003986 */ /* 0x0001e2000c101120 */
[----:B------:R-:W-:Y:S01]  /*6b910*/  ISETP.LT.AND P3, PT, R26, UR8, !P2 ;  /* 0x000000081a007c0c */ /* 0x000fe2000d761270 */
[----:B------:R-:W-:Y:S02]  /*6b920*/  ULDC UR8, c[0x0][0x228] ;  /* 0x00008a0000087ab9 */ /* 0x000fe40000000800 */
[----:B------:R-:W-:Y:S01]  /*6b930*/  @P4 STG.E.U8 desc[UR32][R12.64], R9 ;  /* 0x000000090c004986 */ /* 0x000fe2000c101120 */
[----:B------:R-:W-:Y:S01]  /*6b940*/  ISETP.LT.AND P4, PT, R24, UR6, !P2 ;  /* 0x0000000618007c0c */ /* 0x000fe2000d781270 */
[----:B------:R-:W-:Y:S02]  /*6b950*/  ULDC UR6, c[0x0][0x22c] ;  /* 0x00008b0000067ab9 */ /* 0x000fe40000000800 */
[----:B------:R1:W-:Y:S01]  /*6b960*/  @P1 STG.E.U8 desc[UR32][R14.64], R22 ;  /* 0x000000160e001986 */ /* 0x0003e2000c101120 */
[----:B0-----:R-:W-:Y:S01]  /*6b970*/  VIADD R21, R8, UR4 ;  /* 0x0000000408157c36 */ /* 0x001fe20008000000 */
[----:B------:R-:W-:Y:S01]  /*6b980*/  ISETP.LT.AND P5, PT, R27, UR10, !P2 ;  /* 0x0000000a1b007c0c */ /* 0x000fe2000d7a1270 */
[----:B------:R-:W-:Y:S01]  /*6b990*/  ULDC UR4, c[0x0][0x22c] ;  /* 0x00008b0000047ab9 */ /* 0x000fe20000000800 */
[----:B------:R-:W-:-:S02]  /*6b9a0*/  ULDC UR10, c[0x0][0x228] ;  /* 0x00008a00000a7ab9 */ /* 0x000fc40000000800 */
[----:B------:R-:W-:Y:S02]  /*6b9b0*/  IADD3 R8, P6, R21, R0, RZ ;  /* 0x0000000015087210 */ /* 0x000fe40007fde0ff */
[----:B-1----:R-:W-:Y:S01]  /*6b9c0*/  SHF.R.S32.HI R14, RZ, 0x1f, R21 ;  /* 0x0000001fff0e7819 */ /* 0x002fe20000011415 */
[----:B------:R-:W-:Y:S01]  /*6b9d0*/  VIADD R13, R7, 0x15 ;  /* 0x00000015070d7836 */ /* 0x000fe20000000000 */
[----:B------:R-:W-:-:S03]  /*6b9e0*/  IADD3 R10, P1, R21, R3, RZ ;  /* 0x00000003150a7210 */ /* 0x000fc60007f3e0ff */
[C---:B------:R-:W-:Y:S01]  /*6b9f0*/  IMAD.X R9, R14.reuse, 0x1, R2, P6 ;  /* 0x000000010e097824 */ /* 0x040fe200030e0602 */
[----:B------:R-:W-:Y:S01]  /*6ba00*/  IADD3 R12, P6, R21, R19, RZ ;  /* 0x00000013150c7210 */ /* 0x000fe20007fde0ff */
[C---:B------:R-:W-:Y:S01]  /*6ba10*/  IMAD.X R11, R14.reuse, 0x1, R20, P1 ;  /* 0x000000010e0b7824 */ /* 0x040fe200008e0614 */
[----:B------:R-:W-:Y:S01]  /*6ba20*/  ISETP.GE.AND P1, PT, R13, UR4, PT ;  /* 0x000000040d007c0c */ /* 0x000fe2000bf26270 */
[----:B------:R-:W-:Y:S02]  /*6ba30*/  ULDC UR4, c[0x0][0x248] ;  /* 0x0000920000047ab9 */ /* 0x000fe40000000800 */
[----:B------:R-:W-:Y:S01]  /*6ba40*/  IMAD.X R13, R14, 0x1, R17, P6 ;  /* 0x000000010e0d7824 */ /* 0x000fe200030e0611 */
[C---:B--2---:R-:W-:Y:S02]  /*6ba50*/  PRMT R15, R6.reuse, 0x7770, RZ ;  /* 0x00007770060f7816 */ /* 0x044fe400000000ff */
[C---:B------:R-:W-:Y:S02]  /*6ba60*/  PRMT R22, R6.reuse, 0x7771, RZ ;  /* 0x0000777106167816 */ /* 0x040fe400000000ff */
[----:B------:R-:W-:Y:S01]  /*6ba70*/  PRMT R23, R6, 0x7772, RZ ;  /* 0x0000777206177816 */ /* 0x000fe200000000ff */
[----:B------:R0:W-:Y:S01]  /*6ba80*/  @P4 STG.E.U8 desc[UR32][R8.64], R15 ;  /* 0x0000000f08004986 */ /* 0x0001e2000c101120 */
[----:B------:R-:W-:Y:S01]  /*6ba90*/  ISETP.LT.AND P4, PT, R24, UR10, !P1 ;  /* 0x0000000a18007c0c */ /* 0x000fe2000cf81270 */
[----:B------:R-:W-:-:S02]  /*6baa0*/  ULDC UR10, c[0x0][0x228] ;  /* 0x00008a00000a7ab9 */ /* 0x000fc40000000800 */
[----:B------:R1:W-:Y:S01]  /*6bab0*/  @P3 STG.E.U8 desc[UR32][R10.64], R22 ;  /* 0x000000160a003986 */ /* 0x0003e2000c101120 */
[----:B------:R-:W-:Y:S01]  /*6bac0*/  ISETP.LT.AND P3, PT, R28, UR8, !P2 ;  /* 0x000000081c007c0c */ /* 0x000fe2000d761270 */
[----:B------:R-:W-:Y:S02]  /*6bad0*/  ULDC UR8, c[0x0][0x228] ;  /* 0x00008a0000087ab9 */ /* 0x000fe40000000800 */
[----:B------:R2:W-:Y:S01]  /*6bae0*/  @P5 STG.E.U8 desc[UR32][R12.64], R23 ;  /* 0x000000170c005986 */ /* 0x0005e2000c101120 */
[C---:B0-----:R-:W-:Y:S01]  /*6baf0*/  VIADD R15, R21.reuse, UR4 ;  /* 0x00000004150f7c36 */ /* 0x041fe20008000000 */
[----:B------:R-:W-:Y:S01]  /*6bb00*/  IADD3 R8, P6, R21, R18, RZ ;  /* 0x0000001215087210 */ /* 0x000fe20007fde0ff */
[----:B------:R-:W-:Y:S01]  /*6bb10*/  ULDC UR4, c[0x0][0x248] ;  /* 0x0000920000047ab9 */ /* 0x000fe20000000800 */
[----:B------:R-:W-:Y:S01]  /*6bb20*/  ISETP.LT.AND P5, PT, R26, UR12, !P1 ;  /* 0x0000000c1a007c0c */ /* 0x000fe2000cfa1270 */
[----:B------:R-:W-:Y:S01]  /*6bb30*/  ULDC UR12, c[0x0][0x228] ;  /* 0x00008a00000c7ab9 */ /* 0x000fe20000000800 */
[----:B------:R-:W-:Y:S01]  /*6bb40*/  SHF.R.S32.HI R21, RZ, 0x1f, R15 ;  /* 0x0000001fff157819 */ /* 0x000fe2000001140f */
[----:B------:R-:W-:Y:S01]  /*6bb50*/  IMAD.X R9, R14, 0x1, R16, P6 ;  /* 0x000000010e097824 */ /* 0x000fe200030e0610 */
[----:B-1----:R-:W-:Y:S01]  /*6bb60*/  IADD3 R10, P2, R15, R0, RZ ;  /* 0x000000000f0a7210 */ /* 0x002fe20007f5e0ff */
[----:B--2---:R-:W-:Y:S01]  /*6bb70*/  VIADD R13, R7, 0x16 ;  /* 0x00000016070d7836 */ /* 0x004fe20000000000 */
[----:B------:R-:W-:-:S02]  /*6bb80*/  IADD3 R12, P6, R15, R3, RZ ;  /* 0x000000030f0c7210 */ /* 0x000fc40007fde0ff */
[----:B------:R-:W-:Y:S01]  /*6bb90*/  PRMT R14, R6, 0x7773, RZ ;  /* 0x00007773060e7816 */ /* 0x000fe200000000ff */
[----:B------:R-:W-:Y:S01]  /*6bba0*/  IMAD.X R11, R21, 0x1, R2, P2 ;  /* 0x00000001150b7824 */ /* 0x000fe200010e0602 */
[----:B------:R-:W-:Y:S01]  /*6bbb0*/  ISETP.GE.AND P2, PT, R13, UR6, PT ;  /* 0x000000060d007c0c */ /* 0x000fe2000bf46270 */
[----:B------:R-:W-:Y:S01]  /*6bbc0*/  IMAD.X R13, R21, 0x1, R20, P6 ;  /* 0x00000001150d7824 */ /* 0x000fe200030e0614 */
[----:B------:R-:W-:Y:S01]  /*6bbd0*/  ULDC UR6, c[0x0][0x22c] ;  /* 0x00008b0000067ab9 */ /* 0x000fe20000000800 */
[----:B------:R-:W-:Y:S01]  /*6bbe0*/  @P3 STG.E.U8 desc[UR32][R8.64], R14 ;  /* 0x0000000e08003986 */ /* 0x000fe2000c101120 */
[C---:B----4-:R-:W-:Y:S02]  /*6bbf0*/  PRMT R22, R4.reuse, 0x7770, RZ ;  /* 0x0000777004167816 */ /* 0x050fe400000000ff */
[----:B------:R-:W-:-:S03]  /*6bc00*/  PRMT R23, R4, 0x7771, RZ ;  /* 0x0000777104177816 */ /* 0x000fc600000000ff */
[----:B------:R0:W-:Y:S04]  /*6bc10*/  @P4 STG.E.U8 desc[UR32][R10.64], R22 ;  /* 0x000000160a004986 */ /* 0x0001e8000c101120 */
[----:B------:R1:W-:Y:S01]  /*6bc20*/  @P5 STG.E.U8 desc[UR32][R12.64], R23 ;  /* 0x000000170c005986 */ /* 0x0003e2000c101120 */
[C---:B0-----:R-:W-:Y:S02]  /*6bc30*/  PRMT R22, R4.reuse, 0x7772, RZ ;  /* 0x0000777204167816 */ /* 0x041fe400000000ff */
[----:B-1----:R-:W-:Y:S02]  /*6bc40*/  PRMT R23, R4, 0x7773, RZ ;  /* 0x0000777304177816 */ /* 0x002fe400000000ff */
[----:B------:R-:W2:Y:S04]  /*6bc50*/  LDL.LU R4, [R1+0x2c] ;  /* 0x00002c0001047983 */ /* 0x000ea80000300800 */
[----:B------:R-:W4:Y:S04]  /*6bc60*/  LDL.LU R29, [R1+0x50] ;  /* 0x00005000011d7983 */ /* 0x000f280000300800 */
[----:B------:R-:W4:Y:S01]  /*6bc70*/  LDL.LU R6, [R1+0x40] ;  /* 0x0000400001067983 */ /* 0x000f220000300800 */
[----:B------:R-:W-:-:S02]  /*6bc80*/  ISETP.LT.AND P4, PT, R27, UR8, !P1 ;  /* 0x000000081b007c0c */ /* 0x000fc4000cf81270 */
[----:B------:R-:W-:Y:S01]  /*6bc90*/  ISETP.LT.AND P3, PT, R28, UR10, !P1 ;  /* 0x0000000a1c007c0c */ /* 0x000fe2000cf61270 */
[----:B------:R-:W-:Y:S01]  /*6bca0*/  VIADD R11, R7, 0x17 ;  /* 0x00000017070b7836 */ /* 0x000fe20000000000 */
[C---:B------:R-:W-:Y:S01]  /*6bcb0*/  IADD3 R8, P1, R15.reuse, R19, RZ ;  /* 0x000000130f087210 */ /* 0x040fe20007f3e0ff */
[C---:B------:R-:W-:Y:S01]  /*6bcc0*/  VIADD R14, R15.reuse, UR4 ;  /* 0x000000040f0e7c36 */ /* 0x040fe20008000000 */
[----:B------:R-:W-:Y:S01]  /*6bcd0*/  IADD3 R10, P6, R15, R18, RZ ;  /* 0x000000120f0a7210 */ /* 0x000fe20007fde0ff */
[----:B------:R-:W-:Y:S01]  /*6bce0*/  ULDC UR4, c[0x0][0x228] ;  /* 0x00008a0000047ab9 */ /* 0x000fe20000000800 */
[----:B------:R-:W-:Y:S01]  /*6bcf0*/  ISETP.LT.AND P5, PT, R24, UR12, !P2 ;  /* 0x0000000c18007c0c */ /* 0x000fe2000d7a1270 */
[----:B------:R-:W-:Y:S01]  /*6bd00*/  IMAD.X R9, R21, 0x1, R17, P1 ;  /* 0x0000000115097824 */ /* 0x000fe200008e0611 */
[----:B------:R-:W-:Y:S01]  /*6bd10*/  ISETP.GE.AND P1, PT, R11, UR6, PT ;  /* 0x000000060b007c0c */ /* 0x000fe2000bf26270 */
[----:B------:R-:W-:Y:S01]  /*6bd20*/  IMAD.X R11, R21, 0x1, R16, P6 ;  /* 0x00000001150b7824 */ /* 0x000fe200030e0610 */
[----:B------:R-:W-:Y:S01]  /*6bd30*/  SHF.R.S32.HI R15, RZ, 0x1f, R14 ;  /* 0x0000001fff0f7819 */ /* 0x000fe2000001140e */
[----:B------:R-:W-:Y:S01]  /*6bd40*/  ULDC UR6, c[0x0][0x228] ;  /* 0x00008a0000067ab9 */ /* 0x000fe20000000800 */
[----:B------:R-:W-:Y:S01]  /*6bd50*/  IADD3 R12, P6, R14, R0, RZ ;  /* 0x000000000e0c7210 */ /* 0x000fe20007fde0ff */
[----:B------:R-:W-:Y:S01]  /*6bd60*/  ULDC UR8, c[0x0][0x228] ;  /* 0x00008a0000087ab9 */ /* 0x000fe20000000800 */
[----:B---3--:R-:W-:Y:S01]  /*6bd70*/  PRMT R21, R5, 0x7770, RZ ;  /* 0x0000777005157816 */ /* 0x008fe200000000ff */
[----:B------:R-:W-:Y:S01]  /*6bd80*/  ULDC UR10, c[0x0][0x228] ;  /* 0x00008a00000a7ab9 */ /* 0x000fe20000000800 */
[----:B------:R-:W-:Y:S01]  /*6bd90*/  ULDC UR12, c[0x0][0x228] ;  /* 0x00008a00000c7ab9 */ /* 0x000fe20000000800 */
[----:B------:R-:W-:Y:S01]  /*6bda0*/  IMAD.X R13, R15, 0x1, R2, P6 ;  /* 0x000000010f0d7824 */ /* 0x000fe200030e0602 */
[----:B------:R0:W-:Y:S01]  /*6bdb0*/  @P4 STG.E.U8 desc[UR32][R8.64], R22 ;  /* 0x0000001608004986 */ /* 0x0001e2000c101120 */
[----:B------:R-:W-:Y:S01]  /*6bdc0*/  ISETP.LT.AND P4, PT, R26, UR4, !P2 ;  /* 0x000000041a007c0c */ /* 0x000fe2000d781270 */
[----:B------:R-:W-:-:S02]  /*6bdd0*/  ULDC UR4, c[0x0][0x228] ;  /* 0x00008a0000047ab9 */ /* 0x000fc40000000800 */
[----:B------:R1:W-:Y:S01]  /*6bde0*/  @P3 STG.E.U8 desc[UR32][R10.64], R23 ;  /* 0x000000170a003986 */ /* 0x0003e2000c101120 */
[----:B------:R-:W-:Y:S01]  /*6bdf0*/  ISETP.LT.AND P3, PT, R27, UR6, !P2 ;  /* 0x000000061b007c0c */ /* 0x000fe2000d761270 */
[----:B------:R-:W-:Y:S02]  /*6be00*/  ULDC UR6, c[0x0][0x228] ;  /* 0x00008a0000067ab9 */ /* 0x000fe40000000800 */
[----:B------:R3:W-:Y:S01]  /*6be10*/  @P5 STG.E.U8 desc[UR32][R12.64], R21 ;  /* 0x000000150c005986 */ /* 0x0007e2000c101120 */
[----:B------:R-:W-:Y:S01]  /*6be20*/  ISETP.LT.AND P2, PT, R28, UR4, !P2 ;  /* 0x000000041c007c0c */ /* 0x000fe2000d741270 */
[----:B------:R-:W-:Y:S01]  /*6be30*/  ULDC UR4, c[0x0][0x248] ;  /* 0x0000920000047ab9 */ /* 0x000fe20000000800 */
[C---:B0-----:R-:W-:Y:S02]  /*6be40*/  IADD3 R8, P5, R14.reuse, R3, RZ ;  /* 0x000000030e087210 */ /* 0x041fe40007fbe0ff */
[----:B-1----:R-:W-:-:S03]  /*6be50*/  IADD3 R10, P6, R14, R19, RZ ;  /* 0x000000130e0a7210 */ /* 0x002fc60007fde0ff */
[----:B------:R-:W-:Y:S01]  /*6be60*/  IMAD.X R9, R15, 0x1, R20, P5 ;  /* 0x000000010f097824 */ /* 0x000fe200028e0614 */
[----:B------:R-:W-:Y:S02]  /*6be70*/  PRMT R22, R5, 0x7771, RZ ;  /* 0x0000777105167816 */ /* 0x000fe400000000ff */
[C---:B---3--:R-:W-:Y:S01]  /*6be80*/  IADD3 R12, P5, R14.reuse, R18, RZ ;  /* 0x000000120e0c7210 */ /* 0x048fe20007fbe0ff */
[----:B------:R-:W-:Y:S01]  /*6be90*/  IMAD.X R11, R15, 0x1, R17, P6 ;  /* 0x000000010f0b7824 */ /* 0x000fe200030e0611 */
[C---:B------:R-:W-:Y:S01]  /*6bea0*/  PRMT R23, R5.reuse, 0x7772, RZ ;  /* 0x0000777205177816 */ /* 0x040fe200000000ff */
[----:B------:R-:W-:Y:S01]  /*6beb0*/  VIADD R14, R14, UR4 ;  /* 0x000000040e0e7c36 */ /* 0x000fe20008000000 */
[----:B------:R-:W-:Y:S01]  /*6bec0*/  PRMT R21, R5, 0x7773, RZ ;  /* 0x0000777305157816 */ /* 0x000fe200000000ff */
[----:B------:R-:W-:Y:S01]  /*6bed0*/  IMAD.X R13, R15, 0x1, R16, P5 ;  /* 0x000000010f0d7824 */ /* 0x000fe200028e0610 */
[----:B------:R0:W-:Y:S01]  /*6bee0*/  @P4 STG.E.U8 desc[UR32][R8.64], R22 ;  /* 0x0000001608004986 */ /* 0x0001e2000c101120 */
[----:B------:R-:W-:Y:S01]  /*6bef0*/  ISETP.LT.AND P4, PT, R24, UR6, !P1 ;  /* 0x0000000618007c0c */ /* 0x000fe2000cf81270 */
[----:B------:R-:W-:Y:S01]  /*6bf00*/  ULDC UR4, c[0x0][0x22c] ;  /* 0x00008b0000047ab9 */ /* 0x000fe20000000800 */
[----:B------:R-:W-:Y:S01]  /*6bf10*/  SHF.R.S32.HI R15, RZ, 0x1f, R14 ;  /* 0x0000001fff0f7819 */ /* 0x000fe2000001140e */
[----:B------:R1:W-:Y:S01]  /*6bf20*/  @P3 STG.E.U8 desc[UR32][R10.64], R23 ;  /* 0x000000170a003986 */ /* 0x0003e2000c101120 */
[----:B------:R-:W-:Y:S01]  /*6bf30*/  ISETP.LT.AND P3, PT, R26, UR8, !P1 ;  /* 0x000000081a007c0c */ /* 0x000fe2000cf61270 */
[----:B------:R-:W-:Y:S01]  /*6bf40*/  ULDC UR8, c[0x0][0x228] ;  /* 0x00008a0000087ab9 */ /* 0x000fe20000000800 */
[----:B------:R-:W-:Y:S01]  /*6bf50*/  ISETP.LT.AND P5, PT, R27, UR10, !P1 ;  /* 0x0000000a1b007c0c */ /* 0x000fe2000cfa1270 */
[----:B------:R3:W-:Y:S01]  /*6bf60*/  @P2 STG.E.U8 desc[UR32][R12.64], R21 ;  /* 0x000000150c002986 */ /* 0x0007e2000c101120 */
[----:B------:R-:W-:Y:S01]  /*6bf70*/  ULDC UR10, c[0x0][0x228] ;  /* 0x00008a00000a7ab9 */ /* 0x000fe20000000800 */
[----:B------:R-:W-:Y:S01]  /*6bf80*/  ULDC UR6, c[0x0][0x22c] ;  /* 0x00008b0000067ab9 */ /* 0x000fe20000000800 */
[----:B0-----:R-:W-:-:S02]  /*6bf90*/  IADD3 R8, P6, R14, R0, RZ ;  /* 0x000000000e087210 */ /* 0x001fc40007fde0ff */
[----:B-1----:R-:W-:-:S03]  /*6bfa0*/  IADD3 R10, P2, R14, R3, RZ ;  /* 0x000000030e0a7210 */ /* 0x002fc60007f5e0ff */
[----:B------:R-:W-:Y:S02]  /*6bfb0*/  IMAD.X R9, R15, 0x1, R2, P6 ;  /* 0x000000010f097824 */ /* 0x000fe400030e0602 */
[----:B---3--:R-:W-:Y:S01]  /*6bfc0*/  VIADD R13, R7, 0x18 ;  /* 0x00000018070d7836 */ /* 0x008fe20000000000 */
[----:B------:R-:W-:Y:S01]  /*6bfd0*/  IADD3 R12, P6, R14, R19, RZ ;  /* 0x000000130e0c7210 */ /* 0x000fe20007fde0ff */
[----:B------:R-:W-:-:S03]  /*6bfe0*/  IMAD.X R11, R15, 0x1, R20, P2 ;  /* 0x000000010f0b7824 */ /* 0x000fc600010e0614 */
[----:B------:R-:W-:Y:S01]  /*6bff0*/  ISETP.GE.AND P2, PT, R13, UR4, PT ;  /* 0x000000040d007c0c */ /* 0x000fe2000bf46270 */
[----:B------:R-:W-:Y:S01]  /*6c000*/  IMAD.X R13, R15, 0x1, R17, P6 ;  /* 0x000000010f0d7824 */ /* 0x000fe200030e0611 */
[----:B------:R-:W-:Y:S01]  /*6c010*/  ULDC UR4, c[0x0][0x248] ;  /* 0x0000920000047ab9 */ /* 0x000fe20000000800 */
        /* <DEDUP_REMOVED lines=21> */
[C---:B------:R-:W-:Y:S01]  /*6c170*/  IMAD.X R11, R14.reuse, 0x1, R2, P1 ;  /* 0x000000010e0b7824 */ /* 0x040fe200008e0602 */
[----:B------:R-:W-:Y:S01]  /*6c180*/  ISETP.GE.AND P1, PT, R13, UR6, PT ;  /* 0x000000060d007c0c */ /* 0x000fe2000bf26270 */
[----:B------:R-:W-:Y:S01]  /*6c190*/  IMAD.X R13, R14, 0x1, R20, P6 ;  /* 0x000000010e0d7824 */ /* 0x000fe200030e0614 */
[C---:B----4-:R-:W-:Y:S02]  /*6c1a0*/  PRMT R22, R29.reuse, 0x7770, RZ ;  /* 0x000077701d167816 */ /* 0x050fe400000000ff */
[----:B------:R-:W-:Y:S01]  /*6c1b0*/  PRMT R23, R29, 0x7771, RZ ;  /* 0x000077711d177816 */ /* 0x000fe200000000ff */
[----:B------:R0:W-:Y:S01]  /*6c1c0*/  @P3 STG.E.U8 desc[UR32][R8.64], R15 ;  /* 0x0000000f08003986 */ /* 0x0001e2000c101120 */
[----:B------:R-:W-:-:S03]  /*6c1d0*/  ULDC UR6, c[0x0][0x228] ;  /* 0x00008a0000067ab9 */ /* 0x000fc60000000800 */
[----:B------:R1:W-:Y:S01]  /*6c1e0*/  @P4 STG.E.U8 desc[UR32][R10.64], R22 ;  /* 0x000000160a004986 */ /* 0x0003e2000c101120 */
[----:B------:R-:W-:Y:S01]  /*6c1f0*/  ISETP.LT.AND P3, PT, R27, UR6, !P2 ;  /* 0x000000061b007c0c */ /* 0x000fe2000d761270 */
[----:B------:R-:W-:Y:S02]  /*6c200*/  ULDC UR6, c[0x0][0x228] ;  /* 0x00008a0000067ab9 */ /* 0x000fe40000000800 */
[----:B------:R2:W-:Y:S01]  /*6c210*/  @P5 STG.E.U8 desc[UR32][R12.64], R23 ;  /* 0x000000170c005986 */ /* 0x0005e2000c101120 */
[----:B0-----:R-:W-:-:S03]  /*6c220*/  IADD3 R8, P6, R21, R19, RZ ;  /* 0x0000001315087210 */ /* 0x001fc60007fde0ff */
[----:B------:R-:W3:Y:S01]  /*6c230*/  LDL.LU R4, [R1+0x58] ;  /* 0x0000580001047983 */ /* 0x000ee20000300800 */
[C---:B-1----:R-:W-:Y:S01]  /*6c240*/  IADD3 R10, P5, R21.reuse, R18, RZ ;  /* 0x00000012150a7210 */ /* 0x042fe20007fbe0ff */
[----:B------:R-:W-:Y:S01]  /*6c250*/  VIADD R15, R21, UR4 ;  /* 0x00000004150f7c36 */ /* 0x000fe20008000000 */
[----:B------:R-:W-:Y:S01]  /*6c260*/  ISETP.LT.AND P2, PT, R28, UR6, !P2 ;  /* 0x000000061c007c0c */ /* 0x000fe2000d741270 */
[C---:B------:R-:W-:Y:S01]  /*6c270*/  IMAD.X R9, R14.reuse, 0x1, R17, P6 ;  /* 0x000000010e097824 */ /* 0x040fe200030e0611 */
[----:B------:R-:W4:Y:S01]  /*6c280*/  LDL.LU R5, [R1+0x4c] ;  /* 0x00004c0001057983 */ /* 0x000f220000300800 */
[----:B------:R-:W-:Y:S01]  /*6c290*/  IMAD.X R11, R14, 0x1, R16, P5 ;  /* 0x000000010e0b7824 */ /* 0x000fe200028e0610 */
[----:B------:R-:W-:Y:S01]  /*6c2a0*/  ISETP.LT.AND P4, PT, R24, UR8, !P1 ;  /* 0x0000000818007c0c */ /* 0x000fe2000cf81270 */
[----:B------:R-:W-:Y:S01]  /*6c2b0*/  ULDC UR4, c[0x0][0x22c] ;  /* 0x00008b0000047ab9 */ /* 0x000fe20000000800 */
[C---:B--2---:R-:W-:Y:S01]  /*6c2c0*/  PRMT R13, R29.reuse, 0x7772, RZ ;  /* 0x000077721d0d7816 */ /* 0x044fe200000000ff */
[----:B------:R-:W-:Y:S01]  /*6c2d0*/  ULDC UR6, c[0x0][0x228] ;  /* 0x00008a0000067ab9 */ /* 0x000fe20000000800 */
[----:B------:R-:W-:Y:S01]  /*6c2e0*/  PRMT R14, R29, 0x7773, RZ ;  /* 0x000077731d0e7816 */ /* 0x000fe200000000ff */
[----:B------:R-:W-:Y:S01]  /*6c2f0*/  ULDC UR8, c[0x0][0x228] ;  /* 0x00008a0000087ab9 */ /* 0x000fe20000000800 */
[----:B------:R-:W2:Y:S01]  /*6c300*/  LDL.LU R29, [R1+0x54] ;  /* 0x00005400011d7983 */ /* 0x000ea20000300800 */
[----:B------:R-:W-:-:S02]  /*6c310*/  SHF.R.S32.HI R21, RZ, 0x1f, R15 ;  /* 0x0000001fff157819 */ /* 0x000fc4000001140f */
[----:B------:R-:W-:Y:S01]  /*6c320*/  IADD3 R12, P6, R15, R0, RZ ;  /* 0x000000000f0c7210 */ /* 0x000fe20007fde0ff */
[----:B------:R0:W-:Y:S04]  /*6c330*/  @P3 STG.E.U8 desc[UR32][R8.64], R13 ;  /* 0x0000000d08003986 */ /* 0x0001e8000c101120 */
[----:B------:R1:W-:Y:S01]  /*6c340*/  @P2 STG.E.U8 desc[UR32][R10.64], R14 ;  /* 0x0000000e0a002986 */ /* 0x0003e2000c101120 */
[----:B0-----:R-:W-:Y:S01]  /*6c350*/  IMAD.X R13, R21, 0x1, R2, P6 ;  /* 0x00000001150d7824 */ /* 0x001fe200030e0602 */
[----:B------:R-:W-:Y:S01]  /*6c360*/  PRMT R8, R6, 0x7770, RZ ;  /* 0x0000777006087816 */ /* 0x000fe200000000ff */
[----:B-1----:R-:W-:-:S04]  /*6c370*/  VIADD R11, R7, 0x1a ;  /* 0x0000001a070b7836 */ /* 0x002fc80000000000 */
[----:B------:R0:W-:Y:S01]  /*6c380*/  @P4 STG.E.U8 desc[UR32][R12.64], R8 ;  /* 0x000000080c004986 */ /* 0x0001e2000c101120 */
[C---:B------:R-:W-:Y:S02]  /*6c390*/  IADD3 R10, P5, R15.reuse, R19, RZ ;  /* 0x000000130f0a7210 */ /* 0x040fe40007fbe0ff */
[----:B------:R-:W-:Y:S02]  /*6c3a0*/  PRMT R14, R6, 0x7771, RZ ;  /* 0x00007771060e7816 */ /* 0x000fe400000000ff */
[C---:B0-----:R-:W-:Y:S02]  /*6c3b0*/  IADD3 R8, P2, R15.reuse, R3, RZ ;  /* 0x000000030f087210 */ /* 0x041fe40007f5e0ff */
[----:B------:R-:W-:-:S03]  /*6c3c0*/  IADD3 R12, P6, R15, R18, RZ ;  /* 0x000000120f0c7210 */ /* 0x000fc60007fde0ff */
[----:B------:R-:W-:Y:S01]  /*6c3d0*/  IMAD.X R9, R21, 0x1, R20, P2 ;  /* 0x0000000115097824 */ /* 0x000fe200010e0614 */
[----:B------:R-:W-:Y:S01]  /*6c3e0*/  ISETP.GE.AND P2, PT, R11, UR4, PT ;  /* 0x000000040b007c0c */ /* 0x000fe2000bf46270 */
[C---:B------:R-:W-:Y:S01]  /*6c3f0*/  IMAD.X R11, R21.reuse, 0x1, R17, P5 ;  /* 0x00000001150b7824 */ /* 0x040fe200028e0611 */
[C---:B------:R-:W-:Y:S01]  /*6c400*/  PRMT R22, R6.reuse, 0x7773, RZ ;  /* 0x0000777306167816 */ /* 0x040fe200000000ff */
[----:B------:R-:W-:Y:S01]  /*6c410*/  IMAD.X R13, R21, 0x1, R16, P6 ;  /* 0x00000001150d7824 */ /* 0x000fe200030e0610 */
[----:B------:R-:W-:Y:S01]  /*6c420*/  PRMT R21, R6, 0x7772, RZ ;  /* 0x0000777206157816 */ /* 0x000fe200000000ff */
[----:B------:R-:W-:Y:S01]  /*6c430*/  ULDC UR4, c[0x0][0x248] ;  /* 0x0000920000047ab9 */ /* 0x000fe20000000800 */
[----:B------:R-:W3:Y:S01]  /*6c440*/  LDL.LU R6, [R1+0x44] ;  /* 0x0000440001067983 */ /* 0x000ee20000300800 */
        /* <DEDUP_REMOVED lines=19> */
[C---:B------:R-:W-:Y:S02]  /*6c580*/  IMAD.X R9, R14.reuse, 0x1, R2, P6 ;  /* 0x000000010e097824 */ /* 0x040fe400030e0602 */
[----:B------:R-:W-:Y:S01]  /*6c590*/  VIADD R13, R7, 0x1b ;  /* 0x0000001b070d7836 */ /* 0x000fe20000000000 */
[----:B------:R-:W-:Y:S01]  /*6c5a0*/  IADD3 R12, P6, R15, R19, RZ ;  /* 0x000000130f0c7210 */ /* 0x000fe20007fde0ff */
[----:B------:R-:W-:Y:S01]  /*6c5b0*/  IMAD.X R11, R14, 0x1, R20, P3 ;  /* 0x000000010e0b7824 */ /* 0x000fe200018e0614 */
[----:B------:R-:W-:-:S02]  /*6c5c0*/  ULDC UR10, c[0x0][0x228] ;  /* 0x00008a00000a7ab9 */ /* 0x000fc40000000800 */
[----:B------:R-:W-:Y:S01]  /*6c5d0*/  ISETP.GE.AND P3, PT, R13, UR4, PT ;  /* 0x000000040d007c0c */ /* 0x000fe2000bf66270 */
[----:B------:R-:W-:Y:S01]  /*6c5e0*/  ULDC UR4, c[0x0][0x248] ;  /* 0x0000920000047ab9 */ /* 0x000fe20000000800 */
[----:B------:R-:W-:Y:S01]  /*6c5f0*/  IMAD.X R13, R14, 0x1, R17, P6 ;  /* 0x000000010e0d7824 */ /* 0x000fe200030e0611 */
[----:B------:R-:W-:Y:S01]  /*6c600*/  ISETP.LT.AND P2, PT, R28, UR8, !P2 ;  /* 0x000000081c007c0c */ /* 0x000fe2000d741270 */
[----:B------:R-:W-:Y:S01]  /*6c610*/  ULDC UR8, c[0x0][0x228] ;  /* 0x00008a0000087ab9 */ /* 0x000fe20000000800 */
[C---:B--2---:R-:W-:Y:S02]  /*6c620*/  PRMT R21, R29.reuse, 0x7770, RZ ;  /* 0x000077701d157816 */ /* 0x044fe400000000ff */
[C---:B------:R-:W-:Y:S02]  /*6c630*/  PRMT R22, R29.reuse, 0x7771, RZ ;  /* 0x000077711d167816 */ /* 0x040fe400000000ff */
[----:B------:R-:W-:Y:S01]  /*6c640*/  PRMT R23, R29, 0x7772, RZ ;  /* 0x000077721d177816 */ /* 0x000fe200000000ff */
[----:B------:R-:W-:Y:S04]  /*6c650*/  @P4 STG.E.U8 desc[UR32][R8.64], R21 ;  /* 0x0000001508004986 */ /* 0x000fe8000c101120 */
[----:B------:R0:W-:Y:S01]  /*6c660*/  @P1 STG.E.U8 desc[UR32][R10.64], R22 ;  /* 0x000000160a001986 */ /* 0x0001e2000c101120 */
[----:B------:R-:W-:Y:S01]  /*6c670*/  ISETP.LT.AND P4, PT, R24, UR10, !P3 ;  /* 0x0000000a18007c0c */ /* 0x000fe2000df81270 */
[----:B------:R-:W-:-:S02]  /*6c680*/  ULDC UR10, c[0x0][0x228] ;  /* 0x00008a00000a7ab9 */ /* 0x000fc40000000800 */
[----:B------:R1:W-:Y:S01]  /*6c690*/  @P5 STG.E.U8 desc[UR32][R12.64], R23 ;  /* 0x000000170c005986 */ /* 0x0003e2000c101120 */
[C---:B0-----:R-:W-:Y:S01]  /*6c6a0*/  VIADD R10, R15.reuse, UR4 ;  /* 0x000000040f0a7c36 */ /* 0x041fe20008000000 */
[----:B------:R-:W-:Y:S01]  /*6c6b0*/  IADD3 R8, P6, R15, R18, RZ ;  /* 0x000000120f087210 */ /* 0x000fe20007fde0ff */
[----:B------:R-:W-:Y:S01]  /*6c6c0*/  VIADD R21, R7, 0x1c ;  /* 0x0000001c07157836 */ /* 0x000fe20000000000 */
[----:B------:R-:W-:Y:S01]  /*6c6d0*/  ISETP.LT.AND P5, PT, R26, UR12, !P3 ;  /* 0x0000000c1a007c0c */ /* 0x000fe2000dfa1270 */
[----:B------:R-:W-:Y:S01]  /*6c6e0*/  ULDC UR4, c[0x0][0x248] ;  /* 0x0000920000047ab9 */ /* 0x000fe20000000800 */
[----:B------:R-:W-:Y:S02]  /*6c6f0*/  SHF.R.S32.HI R11, RZ, 0x1f, R10 ;  /* 0x0000001fff0b7819 */ /* 0x000fe4000001140a */
[----:B-1----:R-:W-:Y:S01]  /*6c700*/  IADD3 R12, P1, R10, R0, RZ ;  /* 0x000000000a0c7210 */ /* 0x002fe20007f3e0ff */
[----:B------:R-:W-:Y:S01]  /*6c710*/  IMAD.X R9, R14, 0x1, R16, P6 ;  /* 0x000000010e097824 */ /* 0x000fe200030e0610 */
[----:B------:R-:W-:Y:S01]  /*6c720*/  IADD3 R14, P6, R10, R3, RZ ;  /* 0x000000030a0e7210 */ /* 0x000fe20007fde0ff */
[----:B------:R-:W-:-:S02]  /*6c730*/  ULDC UR12, c[0x0][0x228] ;  /* 0x00008a00000c7ab9 */ /* 0x000fc40000000800 */
[----:B------:R-:W-:Y:S01]  /*6c740*/  IMAD.X R13, R11, 0x1, R2, P1 ;  /* 0x000000010b0d7824 */ /* 0x000fe200008e0602 */
[----:B------:R-:W-:Y:S01]  /*6c750*/  ISETP.GE.AND P1, PT, R21, UR6, PT ;  /* 0x0000000615007c0c */ /* 0x000fe2000bf26270 */
[----:B------:R-:W-:Y:S01]  /*6c760*/  ULDC UR6, c[0x0][0x228] ;  /* 0x00008a0000067ab9 */ /* 0x000fe20000000800 */
[----:B------:R-:W-:Y:S01]  /*6c770*/  PRMT R21, R29, 0x7773, RZ ;  /* 0x000077731d157816 */ /* 0x000fe200000000ff */
[----:B------:R-:W-:-:S04]  /*6c780*/  IMAD.X R15, R11, 0x1, R20, P6 ;  /* 0x000000010b0f7824 */ /* 0x000fc800030e0614 */
[----:B------:R0:W-:Y:S01]  /*6c790*/  @P2 STG.E.U8 desc[UR32][R8.64], R21 ;  /* 0x0000001508002986 */ /* 0x0001e2000c101120 */
[----:B------:R-:W-:Y:S01]  /*6c7a0*/  ISETP.LT.AND P2, PT, R27, UR6, !P3 ;  /* 0x000000061b007c0c */ /* 0x000fe2000df41270 */
[----:B------:R-:W-:Y:S01]  /*6c7b0*/  ULDC UR6, c[0x0][0x228] ;  /* 0x00008a0000067ab9 */ /* 0x000fe20000000800 */
[C---:B---3--:R-:W-:Y:S02]  /*6c7c0*/  PRMT R22, R6.reuse, 0x7770, RZ ;  /* 0x0000777006167816 */ /* 0x048fe400000000ff */
[----:B------:R-:W-:-:S03]  /*6c7d0*/  PRMT R23, R6, 0x7771, RZ ;  /* 0x0000777106177816 */ /* 0x000fc600000000ff */
[----:B------:R1:W-:Y:S01]  /*6c7e0*/  @P4 STG.E.U8 desc[UR32][R12.64], R22 ;  /* 0x000000160c004986 */ /* 0x0003e2000c101120 */
[----:B------:R-:W-:Y:S01]  /*6c7f0*/  ISETP.LT.AND P3, PT, R28, UR6, !P3 ;  /* 0x000000061c007c0c */ /* 0x000fe2000df61270 */
[----:B0-----:R-:W-:Y:S01]  /*6c800*/  VIADD R8, R10, UR4 ;  /* 0x000000040a087c36 */ /* 0x001fe20008000000 */
[----:B------:R-:W-:Y:S01]  /*6c810*/  PRMT R21, R6, 0x7773, RZ ;  /* 0x0000777306157816 */ /* 0x000fe200000000ff */
[----:B------:R0:W-:Y:S01]  /*6c820*/  @P5 STG.E.U8 desc[UR32][R14.64], R23 ;  /* 0x000000170e005986 */ /* 0x0001e2000c101120 */
[----:B------:R-:W-:Y:S01]  /*6c830*/  ISETP.LT.AND P4, PT, R24, UR8, !P1 ;  /* 0x0000000818007c0c */ /* 0x000fe2000cf81270 */
[----:B------:R-:W-:Y:S01]  /*6c840*/  ULDC UR4, c[0x0][0x22c] ;  /* 0x00008b0000047ab9 */ /* 0x000fe20000000800 */
[C---:B-1----:R-:W-:Y:S01]  /*6c850*/  IADD3 R12, P6, R10.reuse, R19, RZ ;  /* 0x000000130a0c7210 */ /* 0x042fe20007fde0ff */
[----:B------:R-:W-:Y:S01]  /*6c860*/  ULDC UR6, c[0x0][0x228] ;  /* 0x00008a0000067ab9 */ /* 0x000fe20000000800 */
[----:B------:R-:W-:Y:S01]  /*6c870*/  IADD3 R10, P5, R10, R18, RZ ;  /* 0x000000120a0a7210 */ /* 0x000fe20007fbe0ff */
[----:B------:R-:W-:Y:S01]  /*6c880*/  ULDC UR8, c[0x0][0x228] ;  /* 0x00008a0000087ab9 */ /* 0x000fe20000000800 */
[----:B0-----:R-:W-:-:S02]  /*6c890*/  PRMT R15, R6, 0x7772, RZ ;  /* 0x00007772060f7816 */ /* 0x001fc400000000ff */
[----:B------:R-:W2:Y:S01]  /*6c8a0*/  LDL.LU R6, [R1+0x48] ;  /* 0x0000480001067983 */ /* 0x000ea20000300800 */
[C---:B------:R-:W-:Y:S01]  /*6c8b0*/  IMAD.X R13, R11.reuse, 0x1, R17, P6 ;  /* 0x000000010b0d7824 */ /* 0x040fe200030e0611 */
[----:B------:R-:W-:Y:S02]  /*6c8c0*/  SHF.R.S32.HI R9, RZ, 0x1f, R8 ;  /* 0x0000001fff097819 */ /* 0x000fe40000011408 */
[----:B------:R-:W-:Y:S01]  /*6c8d0*/  IADD3 R14, P6, R8, R0, RZ ;  /* 0x00000000080e7210 */ /* 0x000fe20007fde0ff */
[----:B------:R-:W-:Y:S01]  /*6c8e0*/  IMAD.X R11, R11, 0x1, R16, P5 ;  /* 0x000000010b0b7824 */ /* 0x000fe200028e0610 */
        /* <DEDUP_REMOVED lines=17> */
[----:B------:R-:W3:Y:S01]  /*6ca00*/  LDL.LU R4, [R1+0x5c] ;  /* 0x00005c0001047983 */ /* 0x000ee20000300800 */
        /* <DEDUP_REMOVED lines=16> */
[----:B------:R-:W-:Y:S01]  /*6cb10*/  ULDC UR4, c[0x0][0x22c] ;  /* 0x00008b0000047ab9 */ /* 0x000fe20000000800 */
[----:B------:R-:W-:Y:S01]  /*6cb20*/  ULDC UR10, c[0x0][0x228] ;  /* 0x00008a00000a7ab9 */ /* 0x000fe20000000800 */
[----:B------:R-:W-:-:S02]  /*6cb30*/  SHF.R.S32.HI R15, RZ, 0x1f, R14 ;  /* 0x0000001fff0f7819 */ /* 0x000fc4000001140e */
[C---:B------:R-:W-:Y:S02]  /*6cb40*/  IADD3 R8, P6, R14.reuse, R0, RZ ;  /* 0x000000000e087210 */ /* 0x040fe40007fde0ff */
[----:B------:R-:W-:-:S03]  /*6cb50*/  IADD3 R10, P1, R14, R3, RZ ;  /* 0x000000030e0a7210 */ /* 0x000fc60007f3e0ff */
[C---:B------:R-:W-:Y:S01]  /*6cb60*/  IMAD.X R9, R15.reuse, 0x1, R2, P6 ;  /* 0x000000010f097824 */ /* 0x040fe200030e0602 */
[----:B------:R-:W-:Y:S01]  /*6cb70*/  IADD3 R12, P6, R14, R19, RZ ;  /* 0x000000130e0c7210 */ /* 0x000fe20007fde0ff */
[----:B------:R-:W-:Y:S01]  /*6cb80*/  IMAD.X R11, R15, 0x1, R20, P1 ;  /* 0x000000010f0b7824 */ /* 0x000fe200008e0614 */
[----:B------:R-:W-:Y:S01]  /*6cb90*/  ISETP.GE.AND P1, PT, R13, UR4, PT ;  /* 0x000000040d007c0c */ /* 0x000fe2000bf26270 */
[----:B------:R-:W-:Y:S02]  /*6cba0*/  ULDC UR4, c[0x0][0x248] ;  /* 0x0000920000047ab9 */ /* 0x000fe40000000800 */
[----:B------:R-:W-:Y:S01]  /*6cbb0*/  IMAD.X R13, R15, 0x1, R17, P6 ;  /* 0x000000010f0d7824 */ /* 0x000fe200030e0611 */
[----:B------:R-:W-:Y:S01]  /*6cbc0*/  ISETP.LT.AND P6, PT, R26, UR12, !P1 ;  /* 0x0000000c1a007c0c */ /* 0x000fe2000cfc1270 */
[----:B------:R-:W-:Y:S01]  /*6cbd0*/  ULDC UR12, c[0x0][0x228] ;  /* 0x00008a00000c7ab9 */ /* 0x000fe20000000800 */
[C---:B--2---:R-:W-:Y:S02]  /*6cbe0*/  PRMT R21, R6.reuse, 0x7770, RZ ;  /* 0x0000777006157816 */ /* 0x044fe400000000ff */
[----:B------:R-:W-:-:S02]  /*6cbf0*/  PRMT R22, R6, 0x7771, RZ ;  /* 0x0000777106167816 */ /* 0x000fc400000000ff */
[----:B------:R-:W-:Y:S01]  /*6cc00*/  PRMT R23, R6, 0x7772, RZ ;  /* 0x0000777206177816 */ /* 0x000fe200000000ff */
[----:B------:R0:W-:Y:S04]  /*6cc10*/  @P4 STG.E.U8 desc[UR32][R8.64], R21 ;  /* 0x0000001508004986 */ /* 0x0001e8000c101120 */
[----:B------:R1:W-:Y:S01]  /*6cc20*/  @P3 STG.E.U8 desc[UR32][R10.64], R22 ;  /* 0x000000160a003986 */ /* 0x0003e2000c101120 */
[----:B------:R-:W-:Y:S01]  /*6cc30*/  ISETP.LT.AND P3, PT, R28, UR8, !P2 ;  /* 0x000000081c007c0c */ /* 0x000fe2000d761270 */
[----:B------:R-:W-:Y:S02]  /*6cc40*/  ULDC UR8, c[0x0][0x228] ;  /* 0x00008a0000087ab9 */ /* 0x000fe40000000800 */
[----:B------:R2:W-:Y:S01]  /*6cc50*/  @P5 STG.E.U8 desc[UR32][R12.64], R23 ;  /* 0x000000170c005986 */ /* 0x0005e2000c101120 */
[C---:B0-----:R-:W-:Y:S01]  /*6cc60*/  VIADD R21, R14.reuse, UR4 ;  /* 0x000000040e157c36 */ /* 0x041fe20008000000 */
[----:B------:R-:W-:Y:S01]  /*6cc70*/  IADD3 R8, P2, R14, R18, RZ ;  /* 0x000000120e087210 */ /* 0x000fe20007f5e0ff */
[----:B------:R-:W-:Y:S01]  /*6cc80*/  ULDC UR4, c[0x0][0x248] ;  /* 0x0000920000047ab9 */ /* 0x000fe20000000800 */
[----:B-1----:R-:W-:-:S02]  /*6cc90*/  VIADD R11, R7, 0x1f ;  /* 0x0000001f070b7836 */ /* 0x002fc40000000000 */
[----:B------:R-:W-:Y:S02]  /*6cca0*/  SHF.R.S32.HI R14, RZ, 0x1f, R21 ;  /* 0x0000001fff0e7819 */ /* 0x000fe40000011415 */
[----:B------:R-:W-:Y:S01]  /*6ccb0*/  IADD3 R10, P5, R21, R0, RZ ;  /* 0x00000000150a7210 */ /* 0x000fe20007fbe0ff */
[----:B------:R-:W-:Y:S01]  /*6ccc0*/  IMAD.X R9, R15, 0x1, R16, P2 ;  /* 0x000000010f097824 */ /* 0x000fe200010e0610 */
[----:B------:R-:W-:Y:S01]  /*6ccd0*/  ISETP.LT.AND P4, PT, R24, UR10, !P1 ;  /* 0x0000000a18007c0c */ /* 0x000fe2000cf81270 */
[----:B------:R-:W-:Y:S01]  /*6cce0*/  ULDC UR10, c[0x0][0x228] ;  /* 0x00008a00000a7ab9 */ /* 0x000fe20000000800 */
[----:B------:R-:W-:Y:S01]  /*6ccf0*/  ISETP.GE.AND P2, PT, R11, UR6, PT ;  /* 0x000000060b007c0c */ /* 0x000fe2000bf46270 */
[----:B------:R-:W-:Y:S01]  /*6cd00*/  IMAD.X R11, R14, 0x1, R2, P5 ;  /* 0x000000010e0b7824 */ /* 0x000fe200028e0602 */
[----:B--2---:R-:W-:Y:S01]  /*6cd10*/  IADD3 R12, P5, R21, R3, RZ ;  /* 0x00000003150c7210 */ /* 0x004fe20007fbe0ff */
[----:B------:R-:W-:Y:S01]  /*6cd20*/  ULDC UR6, c[0x0][0x228] ;  /* 0x00008a0000067ab9 */ /* 0x000fe20000000800 */
[----:B------:R-:W-:-:S03]  /*6cd30*/  PRMT R15, R6, 0x7773, RZ ;  /* 0x00007773060f7816 */ /* 0x000fc600000000ff */
[----:B------:R-:W-:Y:S02]  /*6cd40*/  IMAD.X R13, R14, 0x1, R20, P5 ;  /* 0x000000010e0d7824 */ /* 0x000fe400028e0614 */
[----:B------:R0:W-:Y:S01]  /*6cd50*/  @P3 STG.E.U8 desc[UR32][R8.64], R15 ;  /* 0x0000000f08003986 */ /* 0x0001e2000c101120 */
[C---:B---3--:R-:W-:Y:S02]  /*6cd60*/  PRMT R23, R4.reuse, 0x7770, RZ ;  /* 0x0000777004177816 */ /* 0x048fe400000000ff */
[----:B------:R-:W-:-:S03]  /*6cd70*/  PRMT R22, R4, 0x7771, RZ ;  /* 0x0000777104167816 */ /* 0x000fc600000000ff */
[----:B------:R-:W-:Y:S04]  /*6cd80*/  @P4 STG.E.U8 desc[UR32][R10.64], R23 ;  /* 0x000000170a004986 */ /* 0x000fe8000c101120 */
[----:B------:R1:W-:Y:S01]  /*6cd90*/  @P6 STG.E.U8 desc[UR32][R12.64], R22 ;  /* 0x000000160c006986 */ /* 0x0003e2000c101120 */
[----:B------:R-:W-:Y:S01]  /*6cda0*/  ISETP.LT.AND P3, PT, R27, UR6, !P1 ;  /* 0x000000061b007c0c */ /* 0x000fe2000cf61270 */
[----:B------:R-:W-:Y:S01]  /*6cdb0*/  ULDC UR6, c[0x0][0x228] ;  /* 0x00008a0000067ab9 */ /* 0x000fe20000000800 */
[----:B------:R-:W-:Y:S01]  /*6cdc0*/  ISETP.LT.AND P1, PT, R28, UR8, !P1 ;  /* 0x000000081c007c0c */ /* 0x000fe2000cf21270 */
[C---:B0-----:R-:W-:Y:S01]  /*6cdd0*/  VIADD R15, R21.reuse, UR4 ;  /* 0x00000004150f7c36 */ /* 0x041fe20008000000 */
[C---:B-1----:R-:W-:Y:S01]  /*6cde0*/  PRMT R22, R4.reuse, 0x7773, RZ ;  /* 0x0000777304167816 */ /* 0x042fe200000000ff */
[----:B------:R-:W-:Y:S01]  /*6cdf0*/  ULDC UR8, c[0x0][0x228] ;  /* 0x00008a0000087ab9 */ /* 0x000fe20000000800 */
[----:B------:R-:W-:Y:S01]  /*6ce00*/  PRMT R13, R4, 0x7772, RZ ;  /* 0x00007772040d7816 */ /* 0x000fe200000000ff */
[----:B------:R-:W-:Y:S01]  /*6ce10*/  ULDC UR4, c[0x0][0x22c] ;  /* 0x00008b0000047ab9 */ /* 0x000fe20000000800 */
[----:B------:R-:W2:Y:S01]  /*6ce20*/  LDL.LU R4, [R1+0x70] ;  /* 0x0000700001047983 */ /* 0x000ea20000300800 */
[----:B------:R-:W-:-:S02]  /*6ce30*/  IADD3 R10, P6, R21, R19, RZ ;  /* 0x00000013150a7210 */ /* 0x000fc40007fde0ff */
[----:B------:R-:W-:-:S03]  /*6ce40*/  IADD3 R8, P5, R21, R18, RZ ;  /* 0x0000001215087210 */ /* 0x000fc60007fbe0ff */
[C---:B------:R-:W-:Y:S02]  /*6ce50*/  IMAD.X R11, R14.reuse, 0x1, R17, P6 ;  /* 0x000000010e0b7824 */ /* 0x040fe400030e0611 */
[----:B------:R-:W-:Y:S01]  /*6ce60*/  IMAD.X R9, R14, 0x1, R16, P5 ;  /* 0x000000010e097824 */ /* 0x000fe200028e0610 */
[C---:B----4-:R-:W-:Y:S02]  /*6ce70*/  PRMT R14, R5.reuse, 0x7771, RZ ;  /* 0x00007771050e7816 */ /* 0x050fe400000000ff */
[----:B------:R0:W-:Y:S01]  /*6ce80*/  @P3 STG.E.U8 desc[UR32][R10.64], R13 ;  /* 0x0000000d0a003986 */ /* 0x0001e2000c101120 */
[----:B------:R-:W-:-:S03]  /*6ce90*/  PRMT R23, R5, 0x7772, RZ ;  /* 0x0000777205177816 */ /* 0x000fc600000000ff */
[----:B------:R1:W-:Y:S01]  /*6cea0*/  @P1 STG.E.U8 desc[UR32][R8.64], R22 ;  /* 0x0000001608001986 */ /* 0x0003e2000c101120 */
[C---:B0-----:R-:W-:Y:S02]  /*6ceb0*/  PRMT R10, R5.reuse, 0x7770, RZ ;  /* 0x00007770050a7816 */ /* 0x041fe400000000ff */
[----:B-1----:R-:W-:Y:S02]  /*6cec0*/  PRMT R22, R5, 0x7773, RZ ;  /* 0x0000777305167816 */ /* 0x002fe400000000ff */
[----:B------:R-:W3:Y:S04]  /*6ced0*/  LDL.LU R5, [R1+0x60] ;  /* 0x0000600001057983 */ /* 0x000ee80000300800 */
[----:B------:R-:W4:Y:S01]  /*6cee0*/  LDL.LU R6, [R1+0x74] ;  /* 0x0000740001067983 */ /* 0x000f220000300800 */
[----:B------:R-:W-:Y:S01]  /*6cef0*/  ISETP.LT.AND P4, PT, R24, UR6, !P2 ;  /* 0x0000000618007c0c */ /* 0x000fe2000d781270 */
[----:B------:R-:W-:Y:S01]  /*6cf00*/  ULDC UR6, c[0x0][0x228] ;  /* 0x00008a0000067ab9 */ /* 0x000fe20000000800 */
[----:B------:R-:W-:-:S02]  /*6cf10*/  SHF.R.S32.HI R21, RZ, 0x1f, R15 ;  /* 0x0000001fff157819 */ /* 0x000fc4000001140f */
[----:B------:R-:W-:Y:S01]  /*6cf20*/  IADD3 R12, P6, R15, R0, RZ ;  /* 0x000000000f0c7210 */ /* 0x000fe20007fde0ff */
[----:B------:R-:W-:Y:S01]  /*6cf30*/  VIADD R9, R7, 0x20 ;  /* 0x0000002007097836 */ /* 0x000fe20000000000 */
[----:B------:R-:W-:Y:S01]  /*6cf40*/  IADD3 R8, P3, R15, R3, RZ ;  /* 0x000000030f087210 */ /* 0x000fe20007f7e0ff */
[----:B------:R-:W4:Y:S02]  /*6cf50*/  LDL.LU R25, [R1+0x68] ;  /* 0x0000680001197983 */ /* 0x000f240000300800 */
[----:B------:R-:W-:Y:S01]  /*6cf60*/  IMAD.X R13, R21, 0x1, R2, P6 ;  /* 0x00000001150d7824 */ /* 0x000fe200030e0602 */
[----:B------:R-:W-:Y:S01]  /*6cf70*/  ISETP.LT.AND P5, PT, R26, UR6, !P2 ;  /* 0x000000061a007c0c */ /* 0x000fe2000d7a1270 */
[----:B------:R-:W-:Y:S01]  /*6cf80*/  ULDC UR6, c[0x0][0x228] ;  /* 0x00008a0000067ab9 */ /* 0x000fe20000000800 */
[----:B------:R-:W-:Y:S01]  /*6cf90*/  ISETP.GE.AND P1, PT, R9, UR4, PT ;  /* 0x0000000409007c0c */ /* 0x000fe2000bf26270 */
[----:B------:R-:W4:Y:S04]  /*6cfa0*/  LDL.LU R29, [R1+0x90] ;  /* 0x00009000011d7983 */ /* 0x000f280000300800 */
[----:B------:R0:W-:Y:S01]  /*6cfb0*/  @P4 STG.E.U8 desc[UR32][R12.64], R10 ;  /* 0x0000000a0c004986 */ /* 0x0001e2000c101120 */
[----:B------:R-:W-:Y:S01]  /*6cfc0*/  ISETP.LT.AND P4, PT, R27, UR8, !P2 ;  /* 0x000000081b007c0c */ /* 0x000fe2000d781270 */
[----:B------:R-:W-:Y:S01]  /*6cfd0*/  IMAD.X R9, R21, 0x1, R20, P3 ;  /* 0x0000000115097824 */ /* 0x000fe200018e0614 */
[----:B------:R-:W-:Y:S01]  /*6cfe0*/  ISETP.LT.AND P2, PT, R28, UR10, !P2 ;  /* 0x0000000a1c007c0c */ /* 0x000fe2000d741270 */
[----:B------:R-:W-:Y:S01]  /*6cff0*/  ULDC UR4, c[0x0][0x248] ;  /* 0x0000920000047ab9 */ /* 0x000fe20000000800 */
[----:B------:R-:W-:Y:S01]  /*6d000*/  ULDC UR8, c[0x0][0x228] ;  /* 0x00008a0000087ab9 */ /* 0x000fe20000000800 */
[----:B------:R-:W-:Y:S01]  /*6d010*/  ULDC UR10, c[0x0][0x228] ;  /* 0x00008a00000a7ab9 */ /* 0x000fe20000000800 */
[----:B0-----:R-:W-:-:S02]  /*6d020*/  IADD3 R10, P6, R15, R19, RZ ;  /* 0x000000130f0a7210 */ /* 0x001fc40007fde0ff */
[----:B------:R-:W-:-:S03]  /*6d030*/  IADD3 R12, P3, R15, R18, RZ ;  /* 0x000000120f0c7210 */ /* 0x000fc60007f7e0ff */
[C---:B------:R-:W-:Y:S01]  /*6d040*/  IMAD.X R11, R21.reuse, 0x1, R17, P6 ;  /* 0x00000001150b7824 */ /* 0x040fe200030e0611 */
[----:B------:R0:W-:Y:S01]  /*6d050*/  @P5 STG.E.U8 desc[UR32][R8.64], R14 ;  /* 0x0000000e08005986 */ /* 0x0001e2000c101120 */
[----:B------:R-:W-:Y:S01]  /*6d060*/  IMAD.X R13, R21, 0x1, R16, P3 ;  /* 0x00000001150d7824 */ /* 0x000fe200018e0610 */
[----:B------:R-:W-:Y:S01]  /*6d070*/  ISETP.LT.AND P3, PT, R26, UR8, !P1 ;  /* 0x000000081a007c0c */ /* 0x000fe2000cf61270 */
[----:B------:R-:W-:Y:S01]  /*6d080*/  ULDC UR8, c[0x0][0x228] ;  /* 0x00008a0000087ab9 */ /* 0x000fe20000000800 */
[----:B------:R1:W-:Y:S01]  /*6d090*/  @P4 STG.E.U8 desc[UR32][R10.64], R23 ;  /* 0x000000170a004986 */ /* 0x0003e2000c101120 */
[----:B------:R-:W-:Y:S01]  /*6d0a0*/  ISETP.LT.AND P4, PT, R24, UR6, !P1 ;  /* 0x0000000618007c0c */ /* 0x000fe2000cf81270 */
[----:B------:R-:W-:Y:S01]  /*6d0b0*/  ULDC UR6, c[0x0][0x22c] ;  /* 0x00008b0000067ab9 */ /* 0x000fe20000000800 */
[----:B0-----:R-:W-:Y:S01]  /*6d0c0*/  VIADD R14, R15, UR4 ;  /* 0x000000040f0e7c36 */ /* 0x001fe20008000000 */
[----:B------:R0:W-:Y:S01]  /*6d0d0*/  @P2 STG.E.U8 desc[UR32][R12.64], R22 ;  /* 0x000000160c002986 */ /* 0x0001e2000c101120 */
[----:B------:R-:W-:Y:S01]  /*6d0e0*/  ISETP.LT.AND P5, PT, R27, UR10, !P1 ;  /* 0x0000000a1b007c0c */ /* 0x000fe2000cfa1270 */
[----:B------:R-:W-:Y:S01]  /*6d0f0*/  ULDC UR4, c[0x0][0x22c] ;  /* 0x00008b0000047ab9 */ /* 0x000fe20000000800 */
[----:B------:R-:W-:Y:S01]  /*6d100*/  ULDC UR10, c[0x0][0x228] ;  /* 0x00008a00000a7ab9 */ /* 0x000fe20000000800 */
[----:B------:R-:W-:-:S02]  /*6d110*/  SHF.R.S32.HI R15, RZ, 0x1f, R14 ;  /* 0x0000001fff0f7819 */ /* 0x000fc4000001140e */
[C---:B------:R-:W-:Y:S02]  /*6d120*/  IADD3 R8, P6, R14.reuse, R0, RZ ;  /* 0x000000000e087210 */ /* 0x040fe40007fde0ff */
[----:B-1----:R-:W-:-:S03]  /*6d130*/  IADD3 R10, P2, R14, R3, RZ ;  /* 0x000000030e0a7210 */ /* 0x002fc60007f5e0ff */
[----:B------:R-:W-:Y:S02]  /*6d140*/  IMAD.X R9, R15, 0x1, R2, P6 ;  /* 0x000000010f097824 */ /* 0x000fe400030e0602 */
[----:B0-----:R-:W-:Y:S01]  /*6d150*/  VIADD R13, R7, 0x21 ;  /* 0x00000021070d7836 */ /* 0x001fe20000000000 */
[----:B------:R-:W-:Y:S01]  /*6d160*/  IADD3 R12, P6, R14, R19, RZ ;  /* 0x000000130e0c7210 */ /* 0x000fe20007fde0ff */
[----:B------:R-:W-:-:S03]  /*6d170*/  IMAD.X R11, R15, 0x1, R20, P2 ;  /* 0x000000010f0b7824 */ /* 0x000fc600010e0614 */
[----:B------:R-:W-:Y:S01]  /*6d180*/  ISETP.GE.AND P2, PT, R13, UR4, PT ;  /* 0x000000040d007c0c */ /* 0x000fe2000bf46270 */
[----:B------:R-:W-:Y:S01]  /*6d190*/  ULDC UR4, c[0x0][0x248] ;  /* 0x0000920000047ab9 */ /* 0x000fe20000000800 */
[----:B------:R-:W-:Y:S01]  /*6d1a0*/  IMAD.X R13, R15, 0x1, R17, P6 ;  /* 0x000000010f0d7824 */ /* 0x000fe200030e0611 */
[C---:B--2---:R-:W-:Y:S02]  /*6d1b0*/  PRMT R21, R4.reuse, 0x7770, RZ ;  /* 0x0000777004157816 */ /* 0x044fe400000000ff */
[C---:B------:R-:W-:Y:S02]  /*6d1c0*/  PRMT R22, R4.reuse, 0x7771, RZ ;  /* 0x0000777104167816 */ /* 0x040fe400000000ff */
[----:B------:R-:W-:Y:S01]  /*6d1d0*/  PRMT R23, R4, 0x7772, RZ ;  /* 0x0000777204177816 */ /* 0x000fe200000000ff */
[----:B------:R0:W-:Y:S04]  /*6d1e0*/  @P4 STG.E.U8 desc[UR32][R8.64], R21 ;  /* 0x0000001508004986 */ /* 0x0001e8000c101120 */
[----:B------:R1:W-:Y:S01]  /*6d1f0*/  @P3 STG.E.U8 desc[UR32][R10.64], R22 ;  /* 0x000000160a003986 */ /* 0x0003e2000c101120 */
[----:B------:R-:W-:Y:S01]  /*6d200*/  ISETP.LT.AND P3, PT, R28, UR8, !P1 ;  /* 0x000000081c007c0c */ /* 0x000fe2000cf61270 */
[----:B------:R-:W-:Y:S01]  /*6d210*/  ULDC UR8, c[0x0][0x228] ;  /* 0x00008a0000087ab9 */ /* 0x000fe20000000800 */
[----:B------:R-:W-:Y:S01]  /*6d220*/  ISETP.LT.AND P4, PT, R24, UR10, !P2 ;  /* 0x0000000a18007c0c */ /* 0x000fe2000d781270 */
        /* <DEDUP_REMOVED lines=8> */
[----:B--2---:R-:W-:Y:S01]  /*6d2b0*/  VIADD R13, R7, 0x22 ;  /* 0x00000022070d7836 */ /* 0x004fe20000000000 */
[----:B------:R-:W-:Y:S01]  /*6d2c0*/  ULDC UR12, c[0x0][0x228] ;  /* 0x00008a00000c7ab9 */ /* 0x000fe20000000800 */
[----:B------:R-:W-:Y:S01]  /*6d2d0*/  IMAD.X R9, R15, 0x1, R16, P6 ;  /* 0x000000010f097824 */ /* 0x000fe200030e0610 */
[----:B------:R-:W-:Y:S02]  /*6d2e0*/  IADD3 R12, P6, R21, R3, RZ ;  /* 0x00000003150c7210 */ /* 0x000fe40007fde0ff */
[----:B------:R-:W-:Y:S01]  /*6d2f0*/  PRMT R15, R4, 0x7773, RZ ;  /* 0x00007773040f7816 */ /* 0x000fe200000000ff */
[C---:B------:R-:W-:Y:S01]  /*6d300*/  IMAD.X R11, R14.reuse, 0x1, R2, P1 ;  /* 0x000000010e0b7824 */ /* 0x040fe200008e0602 */
[----:B------:R-:W-:Y:S01]  /*6d310*/  ISETP.GE.AND P1, PT, R13, UR6, PT ;  /* 0x000000060d007c0c */ /* 0x000fe2000bf26270 */
[----:B------:R-:W-:Y:S01]  /*6d320*/  ULDC UR6, c[0x0][0x228] ;  /* 0x00008a0000067ab9 */ /* 0x000fe20000000800 */
[C---:B---3--:R-:W-:Y:S01]  /*6d330*/  PRMT R22, R5.reuse, 0x7770, RZ ;  /* 0x0000777005167816 */ /* 0x048fe200000000ff */
[----:B------:R-:W-:Y:S01]  /*6d340*/  IMAD.X R13, R14, 0x1, R20, P6 ;  /* 0x000000010e0d7824 */ /* 0x000fe200030e0614 */
        /* <DEDUP_REMOVED lines=10> */
[C---:B0-----:R-:W-:Y:S01]  /*6d3f0*/  IADD3 R8, P6, R21.reuse, R19, RZ ;  /* 0x0000001315087210 */ /* 0x041fe20007fde0ff */
[C---:B------:R-:W-:Y:S01]  /*6d400*/  VIADD R15, R21.reuse, UR4 ;  /* 0x00000004150f7c36 */ /* 0x040fe20008000000 */
[----:B------:R-:W3:Y:S01]  /*6d410*/  LDL.LU R4, [R1+0x22c4] ;  /* 0x0022c40001047983 */ /* 0x000ee20000300800 */
[----:B------:R-:W-:Y:S01]  /*6d420*/  ULDC UR4, c[0x0][0x22c] ;  /* 0x00008b0000047ab9 */ /* 0x000fe20000000800 */
[----:B-1----:R-:W-:Y:S01]  /*6d430*/  IADD3 R10, P5, R21, R18, RZ ;  /* 0x00000012150a7210 */ /* 0x002fe20007fbe0ff */
[----:B------:R-:W-:Y:S01]  /*6d440*/  IMAD.X R9, R14, 0x1, R17, P6 ;  /* 0x000000010e097824 */ /* 0x000fe200030e0611 */
[----:B------:R-:W-:-:S02]  /*6d450*/  SHF.R.S32.HI R21, RZ, 0x1f, R15 ;  /* 0x0000001fff157819 */ /* 0x000fc4000001140f */
[----:B--2---:R-:W-:Y:S01]  /*6d460*/  PRMT R13, R5, 0x7772, RZ ;  /* 0x00007772050d7816 */ /* 0x004fe200000000ff */
[----:B------:R-:W-:Y:S01]  /*6d470*/  IMAD.X R11, R14, 0x1, R16, P5 ;  /* 0x000000010e0b7824 */ /* 0x000fe200028e0610 */
[----:B------:R-:W-:Y:S02]  /*6d480*/  IADD3 R12, P6, R15, R0, RZ ;  /* 0x000000000f0c7210 */ /* 0x000fe40007fde0ff */
[----:B------:R-:W-:Y:S01]  /*6d490*/  PRMT R14, R5, 0x7773, RZ ;  /* 0x00007773050e7816 */ /* 0x000fe200000000ff */
[----:B------:R0:W-:Y:S04]  /*6d4a0*/  @P3 STG.E.U8 desc[UR32][R8.64], R13 ;  /* 0x0000000d08003986 */ /* 0x0001e8000c101120 */
[----:B------:R-:W2:Y:S04]  /*6d4b0*/  LDL.LU R5, [R1+0x64] ;  /* 0x0000640001057983 */ /* 0x000ea80000300800 */
[----:B------:R1:W-:Y:S01]  /*6d4c0*/  @P2 STG.E.U8 desc[UR32][R10.64], R14 ;  /* 0x0000000e0a002986 */ /* 0x0003e2000c101120 */
[----:B0-----:R-:W-:Y:S01]  /*6d4d0*/  IMAD.X R13, R21, 0x1, R2, P6 ;  /* 0x00000001150d7824 */ /* 0x001fe200030e0602 */
[----:B----4-:R-:W-:-:S05]  /*6d4e0*/  PRMT R8, R6, 0x7770, RZ ;  /* 0x0000777006087816 */ /* 0x010fca00000000ff */
        /* <DEDUP_REMOVED lines=20> */
[----:B------:R0:W-:Y:S04]  /*6d630*/  @P3 STG.E.U8 desc[UR32][R8.64], R14 ;  /* 0x0000000e08003986 */ /* 0x0001e8000c101120 */
[----:B------:R1:W-:Y:S01]  /*6d640*/  @P4 STG.E.U8 desc[UR32][R10.64], R21 ;  /* 0x000000150a004986 */ /* 0x0003e2000c101120 */
[----:B------:R-:W-:Y:S01]  /*6d650*/  ISETP.LT.AND P4, PT, R24, UR6, !P2 ;  /* 0x0000000618007c0c */ /* 0x000fe2000d781270 */
[----:B------:R-:W-:Y:S01]  /*6d660*/  ULDC UR6, c[0x0][0x22c] ;  /* 0x00008b0000067ab9 */ /* 0x000fe20000000800 */
[----:B0-----:R-:W-:Y:S01]  /*6d670*/  VIADD R14, R15, UR4 ;  /* 0x000000040f0e7c36 */ /* 0x001fe20008000000 */
[----:B------:R0:W-:Y:S01]  /*6d680*/  @P1 STG.E.U8 desc[UR32][R12.64], R22 ;  /* 0x000000160c001986 */ /* 0x0001e2000c101120 */
[----:B------:R-:W-:Y:S01]  /*6d690*/  ISETP.LT.AND P1, PT, R26, UR8, !P2 ;  /* 0x000000081a007c0c */ /* 0x000fe2000d721270 */
[----:B------:R-:W-:Y:S01]  /*6d6a0*/  ULDC UR4, c[0x0][0x22c] ;  /* 0x00008b0000047ab9 */ /* 0x000fe20000000800 */
[----:B------:R-:W-:Y:S01]  /*6d6b0*/  ISETP.LT.AND P5, PT, R27, UR10, !P2 ;  /* 0x0000000a1b007c0c */ /* 0x000fe2000d7a1270 */
[----:B------:R-:W-:Y:S01]  /*6d6c0*/  ULDC UR8, c[0x0][0x228] ;  /* 0x00008a0000087ab9 */ /* 0x000fe20000000800 */
[----:B------:R-:W-:Y:S01]  /*6d6d0*/  SHF.R.S32.HI R15, RZ, 0x1f, R14 ;  /* 0x0000001fff0f7819 */ /* 0x000fe2000001140e */
[----:B------:R-:W-:Y:S01]  /*6d6e0*/  ULDC UR10, c[0x0][0x228] ;  /* 0x00008a00000a7ab9 */ /* 0x000fe20000000800 */
[----:B------:R-:W-:-:S02]  /*6d6f0*/  IADD3 R8, P6, R14, R0, RZ ;  /* 0x000000000e087210 */ /* 0x000fc40007fde0ff */
[C---:B-1----:R-:W-:Y:S01]  /*6d700*/  IADD3 R10, P3, R14.reuse, R3, RZ ;  /* 0x000000030e0a7210 */ /* 0x042fe20007f7e0ff */
[----:B0-----:R-:W-:Y:S02]  /*6d710*/  VIADD R13, R7, 0x24 ;  /* 0x00000024070d7836 */ /* 0x001fe40000000000 */
        /* <DEDUP_REMOVED lines=8> */
[----:B--2---:R-:W-:-:S02]  /*6d7a0*/  PRMT R21, R5, 0x7770, RZ ;  /* 0x0000777005157816 */ /* 0x004fc400000000ff */
[C---:B------:R-:W-:Y:S02]  /*6d7b0*/  PRMT R22, R5.reuse, 0x7771, RZ ;  /* 0x0000777105167816 */ /* 0x040fe400000000ff */
        /* <DEDUP_REMOVED lines=20> */
[----:B------:R-:W-:Y:S01]  /*6d900*/  ULDC UR6, c[0x0][0x228] ;  /* 0x00008a0000067ab9 */ /* 0x000fe20000000800 */
[----:B------:R0:W-:Y:S01]  /*6d910*/  @P2 STG.E.U8 desc[UR32][R8.64], R15 ;  /* 0x0000000f08002986 */ /* 0x0001e2000c101120 */
[----:B------:R-:W-:Y:S01]  /*6d920*/  ISETP.LT.AND P2, PT, R27, UR6, !P3 ;  /* 0x000000061b007c0c */ /* 0x000fe2000df41270 */
[----:B------:R-:W-:Y:S01]  /*6d930*/  ULDC UR6, c[0x0][0x228] ;  /* 0x00008a0000067ab9 */ /* 0x000fe20000000800 */
[C---:B----4-:R-:W-:Y:S01]  /*6d940*/  PRMT R22, R6.reuse, 0x7770, RZ ;  /* 0x0000777006167816 */ /* 0x050fe200000000ff */
[----:B------:R-:W2:Y:S01]  /*6d950*/  LDL.LU R5, [R1+0x22c0] ;  /* 0x0022c00001057983 */ /* 0x000ea20000300800 */
[----:B------:R-:W-:-:S03]  /*6d960*/  PRMT R23, R6, 0x7771, RZ ;  /* 0x0000777106177816 */ /* 0x000fc600000000ff */
[----:B------:R1:W-:Y:S01]  /*6d970*/  @P4 STG.E.U8 desc[UR32][R10.64], R22 ;  /* 0x000000160a004986 */ /* 0x0003e2000c101120 */
[C---:B0-----:R-:W-:Y:S01]  /*6d980*/  IADD3 R8, P6, R21.reuse, R19, RZ ;  /* 0x0000001315087210 */ /* 0x041fe20007fde0ff */
[C---:B------:R-:W-:Y:S01]  /*6d990*/  VIADD R15, R21.reuse, UR4 ;  /* 0x00000004150f7c36 */ /* 0x040fe20008000000 */
[----:B------:R-:W-:Y:S01]  /*6d9a0*/  ISETP.LT.AND P3, PT, R28, UR8, !P3 ;  /* 0x000000081c007c0c */ /* 0x000fe2000df61270 */
[----:B------:R0:W-:Y:S01]  /*6d9b0*/  @P5 STG.E.U8 desc[UR32][R12.64], R23 ;  /* 0x000000170c005986 */ /* 0x0001e2000c101120 */
[----:B------:R-:W-:Y:S01]  /*6d9c0*/  ISETP.LT.AND P4, PT, R24, UR6, !P1 ;  /* 0x0000000618007c0c */ /* 0x000fe2000cf81270 */
[----:B------:R-:W-:Y:S01]  /*6d9d0*/  IMAD.X R9, R14, 0x1, R17, P6 ;  /* 0x000000010e097824 */ /* 0x000fe200030e0611 */
[----:B------:R-:W-:Y:S01]  /*6d9e0*/  ULDC UR4, c[0x0][0x22c] ;  /* 0x00008b0000047ab9 */ /* 0x000fe20000000800 */
[----:B------:R-:W-:Y:S01]  /*6d9f0*/  ULDC UR6, c[0x0][0x228] ;  /* 0x00008a0000067ab9 */ /* 0x000fe20000000800 */
[----:B------:R-:W-:Y:S01]  /*6da00*/  ULDC UR8, c[0x0][0x228] ;  /* 0x00008a0000087ab9 */ /* 0x000fe20000000800 */
[----:B-1----:R-:W-:-:S02]  /*6da10*/  IADD3 R10, P5, R21, R18, RZ ;  /* 0x00000012150a7210 */ /* 0x002fc40007fbe0ff */
[----:B------:R-:W-:Y:S02]  /*6da20*/  SHF.R.S32.HI R21, RZ, 0x1f, R15 ;  /* 0x0000001fff157819 */ /* 0x000fe4000001140f */
[----:B0-----:R-:W-:Y:S01]  /*6da30*/  PRMT R13, R6, 0x7772, RZ ;  /* 0x00007772060d7816 */ /* 0x001fe200000000ff */
[----:B------:R-:W-:Y:S01]  /*6da40*/  IMAD.X R11, R14, 0x1, R16, P5 ;  /* 0x000000010e0b7824 */ /* 0x000fe200028e0610 */
[----:B------:R-:W-:Y:S02]  /*6da50*/  IADD3 R12, P6, R15, R0, RZ ;  /* 0x000000000f0c7210 */ /* 0x000fe40007fde0ff */
[----:B------:R-:W-:Y:S02]  /*6da60*/  PRMT R14, R6, 0x7773, RZ ;  /* 0x00007773060e7816 */ /* 0x000fe400000000ff */
[----:B------:R-:W4:Y:S04]  /*6da70*/  LDL.LU R6, [R1+0x7c] ;  /* 0x00007c0001067983 */ /* 0x000f280000300800 */
[----:B------:R0:W-:Y:S04]  /*6da80*/  @P2 STG.E.U8 desc[UR32][R8.64], R13 ;  /* 0x0000000d08002986 */ /* 0x0001e8000c101120 */
[----:B------:R1:W-:Y:S01]  /*6da90*/  @P3 STG.E.U8 desc[UR32][R10.64], R14 ;  /* 0x0000000e0a003986 */ /* 0x0003e2000c101120 */
[----:B0-----:R-:W-:Y:S01]  /*6daa0*/  IMAD.X R13, R21, 0x1, R2, P6 ;  /* 0x00000001150d7824 */ /* 0x001fe200030e0602 */
[----:B------:R-:W-:Y:S01]  /*6dab0*/  PRMT R8, R25, 0x7770, RZ ;  /* 0x0000777019087816 */ /* 0x000fe200000000ff */
[----:B-1----:R-:W-:-:S04]  /*6dac0*/  VIADD R11, R7, 0x26 ;  /* 0x00000026070b7836 */ /* 0x002fc80000000000 */
[----:B------:R0:W-:Y:S01]  /*6dad0*/  @P4 STG.E.U8 desc[UR32][R12.64], R8 ;  /* 0x000000080c004986 */ /* 0x0001e2000c101120 */
[----:B------:R-:W-:Y:S02]  /*6dae0*/  IADD3 R10, P5, R15, R19, RZ ;  /* 0x000000130f0a7210 */ /* 0x000fe40007fbe0ff */
[----:B------:R-:W-:Y:S02]  /*6daf0*/  PRMT R14, R25, 0x7771, RZ ;  /* 0x00007771190e7816 */ /* 0x000fe400000000ff */
[C---:B0-----:R-:W-:Y:S02]  /*6db00*/  IADD3 R8, P2, R15.reuse, R3, RZ ;  /* 0x000000030f087210 */ /* 0x041fe40007f5e0ff */
[----:B------:R-:W-:-:S03]  /*6db10*/  IADD3 R12, P6, R15, R18, RZ ;  /* 0x000000120f0c7210 */ /* 0x000fc60007fde0ff */
[----:B------:R-:W-:Y:S01]  /*6db20*/  IMAD.X R9, R21, 0x1, R20, P2 ;  /* 0x0000000115097824 */ /* 0x000fe200010e0614 */
[----:B------:R-:W-:Y:S01]  /*6db30*/  ISETP.GE.AND P2, PT, R11, UR4, PT ;  /* 0x000000040b007c0c */ /* 0x000fe2000bf46270 */
[----:B------:R-:W-:Y:S01]  /*6db40*/  IMAD.X R11, R21, 0x1, R17, P5 ;  /* 0x00000001150b7824 */ /* 0x000fe200028e0611 */
[----:B------:R-:W-:Y:S01]  /*6db50*/  PRMT R22, R25, 0x7773, RZ ;  /* 0x0000777319167816 */ /* 0x000fe200000000ff */
[----:B------:R-:W-:Y:S01]  /*6db60*/  IMAD.X R13, R21, 0x1, R16, P6 ;  /* 0x00000001150d7824 */ /* 0x000fe200030e0610 */
[----:B------:R-:W-:Y:S01]  /*6db70*/  PRMT R21, R25, 0x7772, RZ ;  /* 0x0000777219157816 */ /* 0x000fe200000000ff */
[----:B------:R-:W-:Y:S01]  /*6db80*/  ULDC UR4, c[0x0][0x248] ;  /* 0x0000920000047ab9 */ /* 0x000fe20000000800 */
[----:B------:R-:W3:Y:S01]  /*6db90*/  LDL.LU R25, [R1+0x6c] ;  /* 0x00006c0001197983 */ /* 0x000ee20000300800 */
        /* <DEDUP_REMOVED lines=31> */
[C---:B----4-:R-:W-:Y:S02]  /*6dd90*/  PRMT R21, R6.reuse, 0x7770, RZ ;  /* 0x0000777006157816 */ /* 0x050fe400000000ff */
        /* <DEDUP_REMOVED lines=10> */
[----:B------:R-:W-:Y:S01]  /*6de40*/  SHF.R.S32.HI R14, RZ, 0x1f, R21 ;  /* 0x0000001fff0e7819 */ /* 0x000fe20000011415 */
[----:B------:R-:W-:Y:S01]  /*6de50*/  IMAD.X R9, R15, 0x1, R16, P6 ;  /* 0x000000010f097824 */ /* 0x000fe200030e0610 */
[----:B-1----:R-:W-:Y:S01]  /*6de60*/  IADD3 R10, P1, R21, R0, RZ ;  /* 0x00000000150a7210 */ /* 0x002fe20007f3e0ff */
[----:B----4-:R-:W-:Y:S01]  /*6de70*/  VIADD R13, R7, 0x28 ;  /* 0x00000028070d7836 */ /* 0x010fe20000000000 */
[----:B------:R-:W-:Y:S02]  /*6de80*/  IADD3 R12, P6, R21, R3, RZ ;  /* 0x00000003150c7210 */ /* 0x000fe40007fde0ff */
[----:B------:R-:W-:Y:S01]  /*6de90*/  PRMT R15, R6, 0x7773, RZ ;  /* 0x00007773060f7816 */ /* 0x000fe200000000ff */
[C---:B------:R-:W-:Y:S01]  /*6dea0*/  IMAD.X R11, R14.reuse, 0x1, R2, P1 ;  /* 0x000000010e0b7824 */ /* 0x040fe200008e0602 */
[----:B------:R-:W-:Y:S01]  /*6deb0*/  ISETP.GE.AND P1, PT, R13, UR6, PT ;  /* 0x000000060d007c0c */ /* 0x000fe2000bf26270 */
[----:B------:R-:W-:Y:S01]  /*6dec0*/  IMAD.X R13, R14, 0x1, R20, P6 ;  /* 0x000000010e0d7824 */ /* 0x000fe200030e0614 */
[----:B------:R-:W4:Y:S01]  /*6ded0*/  LDL.LU R6, [R1+0x22bc] ;  /* 0x0022bc0001067983 */ /* 0x000f220000300800 */
[----:B------:R-:W-:-:S03]  /*6dee0*/  ULDC UR6, c[0x0][0x228] ;  /* 0x00008a0000067ab9 */ /* 0x000fc60000000800 */
[----:B------:R-:W-:Y:S01]  /*6def0*/  @P2 STG.E.U8 desc[UR32][R8.64], R15 ;  /* 0x0000000f08002986 */ /* 0x000fe2000c101120 */
[C---:B---3--:R-:W-:Y:S02]  /*6df00*/  PRMT R22, R25.reuse, 0x7770, RZ ;  /* 0x0000777019167816 */ /* 0x048fe400000000ff */
[----:B------:R-:W-:-:S03]  /*6df10*/  PRMT R23, R25, 0x7771, RZ ;  /* 0x0000777119177816 */ /* 0x000fc600000000ff */
[----:B------:R0:W-:Y:S04]  /*6df20*/  @P4 STG.E.U8 desc[UR32][R10.64], R22 ;  /* 0x000000160a004986 */ /* 0x0001e8000c101120 */
[----:B------:R1:W-:Y:S01]  /*6df30*/  @P5 STG.E.U8 desc[UR32][R12.64], R23 ;  /* 0x000000170c005986 */ /* 0x0003e2000c101120 */
[C---:B0-----:R-:W-:Y:S02]  /*6df40*/  PRMT R22, R25.reuse, 0x7773, RZ ;  /* 0x0000777319167816 */ /* 0x041fe400000000ff */
[----:B-1----:R-:W-:Y:S02]  /*6df50*/  PRMT R13, R25, 0x7772, RZ ;  /* 0x00007772190d7816 */ /* 0x002fe400000000ff */
[----:B------:R-:W3:Y:S01]  /*6df60*/  LDL.LU R25, [R1+0x94] ;  /* 0x0000940001197983 */ /* 0x000ee20000300800 */
[----:B------:R-:W-:Y:S01]  /*6df70*/  ISETP.LT.AND P2, PT, R27, UR6, !P3 ;  /* 0x000000061b007c0c */ /* 0x000fe2000df41270 */
[----:B------:R-:W-:Y:S01]  /*6df80*/  ULDC UR6, c[0x0][0x228] ;  /* 0x00008a0000067ab9 */ /* 0x000fe20000000800 */
[----:B------:R-:W-:Y:S01]  /*6df90*/  ISETP.LT.AND P3, PT, R28, UR8, !P3 ;  /* 0x000000081c007c0c */ /* 0x000fe2000df61270 */
[C---:B------:R-:W-:Y:S01]  /*6dfa0*/  VIADD R15, R21.reuse, UR4 ;  /* 0x00000004150f7c36 */ /* 0x040fe20008000000 */
[C---:B------:R-:W-:Y:S01]  /*6dfb0*/  IADD3 R10, P6, R21.reuse, R19, RZ ;  /* 0x00000013150a7210 */ /* 0x040fe20007fde0ff */
[----:B------:R-:W-:Y:S01]  /*6dfc0*/  ULDC UR8, c[0x0][0x228] ;  /* 0x00008a0000087ab9 */ /* 0x000fe20000000800 */
[----:B------:R-:W-:Y:S01]  /*6dfd0*/  IADD3 R8, P5, R21, R18, RZ ;  /* 0x0000001215087210 */ /* 0x000fe20007fbe0ff */
[----:B------:R-:W-:Y:S01]  /*6dfe0*/  ULDC UR4, c[0x0][0x22c] ;  /* 0x00008b0000047ab9 */ /* 0x000fe20000000800 */
[----:B------:R-:W-:Y:S01]  /*6dff0*/  ISETP.LT.AND P4, PT, R24, UR6, !P1 ;  /* 0x0000000618007c0c */ /* 0x000fe2000cf81270 */
[C---:B------:R-:W-:Y:S01]  /*6e000*/  IMAD.X R11, R14.reuse, 0x1, R17, P6 ;  /* 0x000000010e0b7824 */ /* 0x040fe200030e0611 */
[----:B------:R-:W-:Y:S01]  /*6e010*/  SHF.R.S32.HI R21, RZ, 0x1f, R15 ;  /* 0x0000001fff157819 */ /* 0x000fe2000001140f */
[----:B------:R-:W-:Y:S01]  /*6e020*/  IMAD.X R9, R14, 0x1, R16, P5 ;  /* 0x000000010e097824 */ /* 0x000fe200028e0610 */
[----:B------:R-:W-:Y:S01]  /*6e030*/  IADD3 R12, P6, R15, R0, RZ ;  /* 0x000000000f0c7210 */ /* 0x000fe20007fde0ff */
[----:B------:R-:W-:Y:S01]  /*6e040*/  ULDC UR6, c[0x0][0x228] ;  /* 0x00008a0000067ab9 */ /* 0x000fe20000000800 */
[----:B------:R0:W-:Y:S04]  /*6e050*/  @P2 STG.E.U8 desc[UR32][R10.64], R13 ;  /* 0x0000000d0a002986 */ /* 0x0001e8000c101120 */
[----:B------:R1:W-:Y:S01]  /*6e060*/  @P3 STG.E.U8 desc[UR32][R8.64], R22 ;  /* 0x0000001608003986 */ /* 0x0003e2000c101120 */
[----:B------:R-:W-:Y:S01]  /*6e070*/  ISETP.LT.AND P3, PT, R26, UR6, !P1 ;  /* 0x000000061a007c0c */ /* 0x000fe2000cf61270 */
[----:B------:R-:W-:Y:S01]  /*6e080*/  ULDC UR6, c[0x0][0x228] ;  /* 0x00008a0000067ab9 */ /* 0x000fe20000000800 */
[----:B0-----:R-:W-:Y:S01]  /*6e090*/  IMAD.X R13, R21, 0x1, R2, P6 ;  /* 0x00000001150d7824 */ /* 0x001fe200030e0602 */
[----:B------:R-:W-:Y:S01]  /*6e0a0*/  PRMT R10, R29, 0x7770, RZ ;  /* 0x000077701d0a7816 */ /* 0x000fe200000000ff */
[----:B------:R-:W-:Y:S01]  /*6e0b0*/  VIADD R11, R7, 0x29 ;  /* 0x00000029070b7836 */ /* 0x000fe20000000000 */
[----:B-1----:R-:W-:-:S03]  /*6e0c0*/  IADD3 R8, P2, R15, R3, RZ ;  /* 0x000000030f087210 */ /* 0x002fc60007f5e0ff */
[----:B------:R0:W-:Y:S01]  /*6e0d0*/  @P4 STG.E.U8 desc[UR32][R12.64], R10 ;  /* 0x0000000a0c004986 */ /* 0x0001e2000c101120 */
[----:B------:R-:W-:Y:S01]  /*6e0e0*/  ISETP.LT.AND P4, PT, R27, UR8, !P1 ;  /* 0x000000081b007c0c */ /* 0x000fe2000cf81270 */
[----:B------:R-:W-:Y:S01]  /*6e0f0*/  ULDC UR8, c[0x0][0x228] ;  /* 0x00008a0000087ab9 */ /* 0x000fe20000000800 */
[----:B------:R-:W-:Y:S01]  /*6e100*/  ISETP.LT.AND P1, PT, R28, UR10, !P1 ;  /* 0x0000000a1c007c0c */ /* 0x000fe2000cf21270 */
[----:B------:R-:W-:Y:S01]  /*6e110*/  IMAD.X R9, R21, 0x1, R20, P2 ;  /* 0x0000000115097824 */ /* 0x000fe200010e0614 */
[----:B------:R-:W-:Y:S01]  /*6e120*/  PRMT R14, R29, 0x7771, RZ ;  /* 0x000077711d0e7816 */ /* 0x000fe200000000ff */
[----:B------:R-:W-:Y:S01]  /*6e130*/  ULDC UR10, c[0x0][0x228] ;  /* 0x00008a00000a7ab9 */ /* 0x000fe20000000800 */
[----:B------:R-:W-:Y:S01]  /*6e140*/  ISETP.GE.AND P2, PT, R11, UR4, PT ;  /* 0x000000040b007c0c */ /* 0x000fe2000bf46270 */
[----:B------:R-:W-:Y:S01]  /*6e150*/  ULDC UR4, c[0x0][0x248] ;  /* 0x0000920000047ab9 */ /* 0x000fe20000000800 */
[C---:B0-----:R-:W-:Y:S02]  /*6e160*/  IADD3 R10, P5, R15.reuse, R19, RZ ;  /* 0x000000130f0a7210 */ /* 0x041fe40007fbe0ff */
[----:B------:R-:W-:Y:S01]  /*6e170*/  IADD3 R12, P6, R15, R18, RZ ;  /* 0x000000120f0c7210 */ /* 0x000fe20007fde0ff */
[----:B------:R0:W-:Y:S02]  /*6e180*/  @P3 STG.E.U8 desc[UR32][R8.64], R14 ;  /* 0x0000000e08003986 */ /* 0x0001e4000c101120 */
[----:B------:R-:W-:-:S02]  /*6e190*/  IMAD.X R11, R21, 0x1, R17, P5 ;  /* 0x00000001150b7824 */ /* 0x000fc400028e0611 */
[----:B------:R-:W-:Y:S01]  /*6e1a0*/  IMAD.X R13, R21, 0x1, R16, P6 ;  /* 0x00000001150d7824 */ /* 0x000fe200030e0610 */
[C---:B------:R-:W-:Y:S02]  /*6e1b0*/  PRMT R21, R29.reuse, 0x7772, RZ ;  /* 0x000077721d157816 */ /* 0x040fe400000000ff */
[----:B------:R-:W-:Y:S01]  /*6e1c0*/  PRMT R22, R29, 0x7773, RZ ;  /* 0x000077731d167816 */ /* 0x000fe200000000ff */
[----:B0-----:R-:W-:Y:S02]  /*6e1d0*/  VIADD R14, R15, UR4 ;  /* 0x000000040f0e7c36 */ /* 0x001fe40008000000 */
[----:B------:R0:W-:Y:S01]  /*6e1e0*/  @P4 STG.E.U8 desc[UR32][R10.64], R21 ;  /* 0x000000150a004986 */ /* 0x0001e2000c101120 */
[----:B------:R-:W-:Y:S01]  /*6e1f0*/  ISETP.LT.AND P4, PT, R24, UR6, !P2 ;  /* 0x0000000618007c0c */ /* 0x000fe2000d781270 */
[----:B------:R-:W-:Y:S01]  /*6e200*/  ULDC UR4, c[0x0][0x22c] ;  /* 0x00008b0000047ab9 */ /* 0x000fe20000000800 */
[----:B------:R-:W-:Y:S01]  /*6e210*/  ISETP.LT.AND P5, PT, R27, UR10, !P2 ;  /* 0x0000000a1b007c0c */ /* 0x000fe2000d7a1270 */
[----:B------:R1:W-:Y:S01]  /*6e220*/  @P1 STG.E.U8 desc[UR32][R12.64], R22 ;  /* 0x000000160c001986 */ /* 0x0003e2000c101120 */
[----:B------:R-:W-:Y:S01]  /*6e230*/  SHF.R.S32.HI R15, RZ, 0x1f, R14 ;  /* 0x0000001fff0f7819 */ /* 0x000fe2000001140e */
[----:B------:R-:W-:Y:S01]  /*6e240*/  ULDC UR10, c[0x0][0x228] ;  /* 0x00008a00000a7ab9 */ /* 0x000fe20000000800 */
[----:B------:R-:W-:Y:S01]  /*6e250*/  IADD3 R8, P6, R14, R0, RZ ;  /* 0x000000000e087210 */ /* 0x000fe20007fde0ff */
[----:B------:R-:W-:Y:S01]  /*6e260*/  ULDC UR6, c[0x0][0x22c] ;  /* 0x00008b0000067ab9 */ /* 0x000fe20000000800 */
[----:B------:R-:W-:Y:S01]  /*6e270*/  ISETP.LT.AND P1, PT, R26, UR8, !P2 ;  /* 0x000000081a007c0c */ /* 0x000fe2000d721270 */
[----:B------:R-:W-:Y:S01]  /*6e280*/  ULDC UR8, c[0x0][0x228] ;  /* 0x00008a0000087ab9 */ /* 0x000fe20000000800 */
[----:B0-----:R-:W-:Y:S01]  /*6e290*/  IADD3 R10, P3, R14, R3, RZ ;  /* 0x000000030e0a7210 */ /* 0x001fe20007f7e0ff */
[----:B------:R-:W-:Y:S01]  /*6e2a0*/  IMAD.X R9, R15, 0x1, R2, P6 ;  /* 0x000000010f097824 */ /* 0x000fe200030e0602 */
[----:B------:R-:W-:Y:S01]  /*6e2b0*/  PRMT R21, R4, 0x7770, RZ ;  /* 0x0000777004157816 */ /* 0x000fe200000000ff */
[----:B-1----:R-:W-:Y:S01]  /*6e2c0*/  VIADD R13, R7, 0x2a ;  /* 0x0000002a070d7836 */ /* 0x002fe20000000000 */
[----:B------:R-:W-:Y:S01]  /*6e2d0*/  IADD3 R12, P6, R14, R19, RZ ;  /* 0x000000130e0c7210 */ /* 0x000fe20007fde0ff */
[----:B------:R-:W-:Y:S01]  /*6e2e0*/  IMAD.X R11, R15, 0x1, R20, P3 ;  /* 0x000000010f0b7824 */ /* 0x000fe200018e0614 */
[----:B------:R-:W-:-:S02]  /*6e2f0*/  PRMT R22, R4, 0x7771, RZ ;  /* 0x0000777104167816 */ /* 0x000fc400000000ff */
[----:B------:R-:W-:Y:S01]  /*6e300*/  ISETP.GE.AND P3, PT, R13, UR4, PT ;  /* 0x000000040d007c0c */ /* 0x000fe2000bf66270 */
[----:B------:R-:W-:Y:S01]  /*6e310*/  IMAD.X R13, R15, 0x1, R17, P6 ;  /* 0x000000010f0d7824 */ /* 0x000fe200030e0611 */
[----:B------:R-:W-:Y:S01]  /*6e320*/  PRMT R23, R4, 0x7772, RZ ;  /* 0x0000777204177816 */ /* 0x000fe200000000ff */
[----:B------:R-:W-:Y:S01]  /*6e330*/  ULDC UR4, c[0x0][0x248] ;  /* 0x0000920000047ab9 */ /* 0x000fe20000000800 */
[----:B------:R0:W-:Y:S01]  /*6e340*/  @P4 STG.E.U8 desc[UR32][R8.64], R21 ;  /* 0x0000001508004986 */ /* 0x0001e2000c101120 */
[----:B------:R-:W-:Y:S01]  /*6e350*/  ISETP.LT.AND P2, PT, R28, UR8, !P2 ;  /* 0x000000081c007c0c */ /* 0x000fe2000d741270 */
[----:B------:R-:W-:Y:S01]  /*6e360*/  ULDC UR8, c[0x0][0x228] ;  /* 0x00008a0000087ab9 */ /* 0x000fe20000000800 */
[----:B------:R-:W-:Y:S01]  /*6e370*/  ISETP.LT.AND P4, PT, R24, UR10, !P3 ;  /* 0x0000000a18007c0c */ /* 0x000fe2000df81270 */
[----:B------:R1:W-:Y:S01]  /*6e380*/  @P1 STG.E.U8 desc[UR32][R10.64], R22 ;  /* 0x000000160a001986 */ /* 0x0003e2000c101120 */
[----:B------:R-:W-:Y:S01]  /*6e390*/  PRMT R4, R4, 0x7773, RZ ;  /* 0x0000777304047816 */ /* 0x000fe200000000ff */
[----:B------:R-:W-:-:S02]  /*6e3a0*/  ULDC UR10, c[0x0][0x228] ;  /* 0x00008a00000a7ab9 */ /* 0x000fc40000000800 */
        /* <DEDUP_REMOVED lines=10> */
[----:B------:R-:W-:Y:S01]  /*6e450*/  IADD3 R12, P6, R21, R3, RZ ;  /* 0x00000003150c7210 */ /* 0x000fe20007fde0ff */
[----:B------:R-:W2:Y:S02]  /*6e460*/  LDL.LU R7, [R1+0x22b8] ;  /* 0x0022b80001077983 */ /* 0x000ea40000300800 */
[C---:B------:R-:W-:Y:S01]  /*6e470*/  IMAD.X R11, R14.reuse, 0x1, R2, P1 ;  /* 0x000000010e0b7824 */ /* 0x040fe200008e0602 */
[----:B------:R-:W-:Y:S01]  /*6e480*/  ISETP.GE.AND P1, PT, R13, UR6, PT ;  /* 0x000000060d007c0c */ /* 0x000fe2000bf26270 */
[----:B------:R-:W-:Y:S01]  /*6e490*/  IMAD.X R13, R14, 0x1, R20, P6 ;  /* 0x000000010e0d7824 */ /* 0x000fe200030e0614 */
[----:B------:R0:W-:Y:S01]  /*6e4a0*/  @P2 STG.E.U8 desc[UR32][R8.64], R4 ;  /* 0x0000000408002986 */ /* 0x0001e2000c101120 */
[----:B------:R-:W-:-:S03]  /*6e4b0*/  ULDC UR6, c[0x0][0x228] ;  /* 0x00008a0000067ab9 */ /* 0x000fc60000000800 */
[----:B------:R-:W2:Y:S01]  /*6e4c0*/  LDL.LU R29, [R1+0x9c] ;  /* 0x00009c00011d7983 */ /* 0x000ea20000300800 */
[----:B0-----:R-:W-:-:S05]  /*6e4d0*/  IADD3 R8, P6, R21, R19, RZ ;  /* 0x0000001315087210 */ /* 0x001fca0007fde0ff */
[----:B------:R-:W-:Y:S01]  /*6e4e0*/  IMAD.X R9, R14, 0x1, R17, P6 ;  /* 0x000000010e097824 */ /* 0x000fe200030e0611 */
[C---:B---3--:R-:W-:Y:S02]  /*6e4f0*/  PRMT R15, R25.reuse, 0x7770, RZ ;  /* 0x00007770190f7816 */ /* 0x048fe400000000ff */
[----:B------:R-:W-:-:S03]  /*6e500*/  PRMT R22, R25, 0x7771, RZ ;  /* 0x0000777119167816 */ /* 0x000fc600000000ff */
[----:B------:R-:W-:Y:S04]  /*6e510*/  @P4 STG.E.U8 desc[UR32][R10.64], R15 ;  /* 0x0000000f0a004986 */ /* 0x000fe8000c101120 */
[----:B------:R0:W-:Y:S04]  /*6e520*/  @P5 STG.E.U8 desc[UR32][R12.64], R22 ;  /* 0x000000160c005986 */ /* 0x0001e8000c101120 */
[----:B0-----:R-:W3:Y:S01]  /*6e530*/  LDL.LU R22, [R1+0xbd4] ;  /* 0x000bd40001167983 */ /* 0x001ee20000300800 */
[----:B------:R-:W-:Y:S02]  /*6e540*/  IADD3 R10, P5, R21, R18, RZ ;  /* 0x00000012150a7210 */ /* 0x000fe40007fbe0ff */
[----:B------:R-:W-:-:S03]  /*6e550*/  PRMT R13, R25, 0x7772, RZ ;  /* 0x00007772190d7816 */ /* 0x000fc600000000ff */
[----:B------:R-:W-:Y:S01]  /*6e560*/  IMAD.X R11, R14, 0x1, R16, P5 ;  /* 0x000000010e0b7824 */ /* 0x000fe200028e0610 */
[----:B------:R-:W-:Y:S02]  /*6e570*/  PRMT R14, R25, 0x7773, RZ ;  /* 0x00007773190e7816 */ /* 0x000fe400000000ff */
[----:B------:R-:W4:Y:S01]  /*6e580*/  LDL.LU R25, [R1+0x98] ;  /* 0x0000980001197983 */ /* 0x000f220000300800 */
[----:B------:R-:W-:Y:S01]  /*6e590*/  ISETP.LT.AND P2, PT, R27, UR6, !P3 ;  /* 0x000000061b007c0c */ /* 0x000fe2000df41270 */
[----:B------:R-:W-:Y:S01]  /*6e5a0*/  ULDC UR6, c[0x0][0x228] ;  /* 0x00008a0000067ab9 */ /* 0x000fe20000000800 */
[----:B------:R-:W-:Y:S01]  /*6e5b0*/  VIADD R4, R21, UR4 ;  /* 0x0000000415047c36 */ /* 0x000fe20008000000 */
[----:B------:R-:W-:Y:S01]  /*6e5c0*/  ISETP.LT.AND P3, PT, R28, UR6, !P3 ;  /* 0x000000061c007c0c */ /* 0x000fe2000df61270 */
[----:B------:R-:W-:Y:S01]  /*6e5d0*/  ULDC UR6, c[0x0][0x228] ;  /* 0x00008a0000067ab9 */ /* 0x000fe20000000800 */
[----:B------:R-:W-:Y:S01]  /*6e5e0*/  ISETP.LT.AND P4, PT, R24, UR8, !P1 ;  /* 0x0000000818007c0c */ /* 0x000fe2000cf81270 */
[----:B------:R-:W-:Y:S01]  /*6e5f0*/  ULDC UR8, c[0x0][0x228] ;  /* 0x00008a0000087ab9 */ /* 0x000fe20000000800 */
[----:B------:R-:W-:Y:S01]  /*6e600*/  SHF.R.S32.HI R15, RZ, 0x1f, R4 ;  /* 0x0000001fff0f7819 */ /* 0x000fe20000011404 */
[----:B------:R-:W-:Y:S01]  /*6e610*/  ULDC UR4, c[0x0][0x22c] ;  /* 0x00008b0000047ab9 */ /* 0x000fe20000000800 */
[----:B------:R-:W-:-:S04]  /*6e620*/  IADD3 R12, P6, R4, R0, RZ ;  /* 0x00000000040c7210 */ /* 0x000fc80007fde0ff */
[----:B------:R0:W-:Y:S04]  /*6e630*/  @P2 STG.E.U8 desc[UR32][R8.64], R13 ;  /* 0x0000000d08002986 */ /* 0x0001e8000c101120 */
[----:B------:R1:W-:Y:S01]  /*6e640*/  @P3 STG.E.U8 desc[UR32][R10.64], R14 ;  /* 0x0000000e0a003986 */ /* 0x0003e2000c101120 */
[----:B------:R-:W-:Y:S01]  /*6e650*/  ISETP.LT.AND P3, PT, R26, UR6, !P1 ;  /* 0x000000061a007c0c */ /* 0x000fe2000cf61270 */
[----:B------:R-:W-:Y:S01]  /*6e660*/  ULDC UR6, c[0x0][0x228] ;  /* 0x00008a0000067ab9 */ /* 0x000fe20000000800 */
[----:B0-----:R-:W-:Y:S01]  /*6e670*/  IMAD.X R13, R15, 0x1, R2, P6 ;  /* 0x000000010f0d7824 */ /* 0x001fe200030e0602 */
[----:B------:R-:W-:-:S05]  /*6e680*/  PRMT R8, R5, 0x7770, RZ ;  /* 0x0000777005087816 */ /* 0x000fca00000000ff */
[----:B------:R0:W-:Y:S01]  /*6e690*/  @P4 STG.E.U8 desc[UR32][R12.64], R8 ;  /* 0x000000080c004986 */ /* 0x0001e2000c101120 */
[----:B------:R-:W-:Y:S01]  /*6e6a0*/  ISETP.LT.AND P4, PT, R27, UR8, !P1 ;  /* 0x000000081b007c0c */ /* 0x000fe2000cf81270 */
[----:B------:R-:W-:Y:S01]  /*6e6b0*/  ULDC UR8, c[0x0][0x228] ;  /* 0x00008a0000087ab9 */ /* 0x000fe20000000800 */
[----:B-1----:R-:W-:Y:S02]  /*6e6c0*/  IADD3 R10, P5, R4, R19, RZ ;  /* 0x00000013040a7210 */ /* 0x002fe40007fbe0ff */
[----:B------:R-:W-:Y:S01]  /*6e6d0*/  ISETP.LT.AND P1, PT, R28, UR10, !P1 ;  /* 0x0000000a1c007c0c */ /* 0x000fe2000cf21270 */
[----:B------:R-:W-:Y:S01]  /*6e6e0*/  ULDC UR10, c[0x0][0x228] ;  /* 0x00008a00000a7ab9 */ /* 0x000fe20000000800 */
[C---:B0-----:R-:W-:Y:S02]  /*6e6f0*/  IADD3 R8, P2, R4.reuse, R3, RZ ;  /* 0x0000000304087210 */ /* 0x041fe40007f5e0ff */
[----:B------:R-:W-:Y:S02]  /*6e700*/  IADD3 R12, P6, R4, R18, RZ ;  /* 0x00000012040c7210 */ /* 0x000fe40007fde0ff */
[----:B------:R-:W-:Y:S01]  /*6e710*/  PRMT R14, R5, 0x7771, RZ ;  /* 0x00007771050e7816 */ /* 0x000fe200000000ff */
[----:B------:R-:W-:-:S02]  /*6e720*/  IMAD.X R9, R15, 0x1, R20, P2 ;  /* 0x000000010f097824 */ /* 0x000fc400010e0614 */
[----:B------:R-:W-:-:S03]  /*6e730*/  IMAD.X R13, R15, 0x1, R16, P6 ;  /* 0x000000010f0d7824 */ /* 0x000fc600030e0610 */
[----:B------:R0:W-:Y:S01]  /*6e740*/  @P3 STG.E.U8 desc[UR32][R8.64], R14 ;  /* 0x0000000e08003986 */ /* 0x0001e2000c101120 */
[----:B---3--:R-:W-:-:S05]  /*6e750*/  VIADD R11, R22, 0x2c ;  /* 0x0000002c160b7836 */ /* 0x008fca0000000000 */
[----:B------:R-:W-:Y:S01]  /*6e760*/  ISETP.GE.AND P2, PT, R11, UR4, PT ;  /* 0x000000040b007c0c */ /* 0x000fe2000bf46270 */
[----:B------:R-:W-:Y:S01]  /*6e770*/  IMAD.X R11, R15, 0x1, R17, P5 ;  /* 0x000000010f0b7824 */ /* 0x000fe200028e0611 */
[C---:B------:R-:W-:Y:S01]  /*6e780*/  PRMT R15, R5.reuse, 0x7772, RZ ;  /* 0x00007772050f7816 */ /* 0x040fe200000000ff */
[----:B------:R-:W-:Y:S01]  /*6e790*/  ULDC UR4, c[0x0][0x248] ;  /* 0x0000920000047ab9 */ /* 0x000fe20000000800 */
[----:B------:R-:W-:Y:S01]  /*6e7a0*/  PRMT R5, R5, 0x7773, RZ ;  /* 0x0000777305057816 */ /* 0x000fe200000000ff */
[----:B0-----:R-:W-:Y:S01]  /*6e7b0*/  VIADD R14, R4, UR4 ;  /* 0x00000004040e7c36 */ /* 0x001fe20008000000 */
[----:B------:R-:W-:Y:S01]  /*6e7c0*/  ISETP.LT.AND P3, PT, R26, UR8, !P2 ;  /* 0x000000081a007c0c */ /* 0x000fe2000d761270 */
[----:B------:R0:W-:Y:S01]  /*6e7d0*/  @P4 STG.E.U8 desc[UR32][R10.64], R15 ;  /* 0x0000000f0a004986 */ /* 0x0001e2000c101120 */
[----:B------:R-:W-:Y:S01]  /*6e7e0*/  ISETP.LT.AND P4, PT, R24, UR6, !P2 ;  /* 0x0000000618007c0c */ /* 0x000fe2000d781270 */
[----:B------:R-:W-:Y:S01]  /*6e7f0*/  ULDC UR4, c[0x0][0x22c] ;  /* 0x00008b0000047ab9 */ /* 0x000fe20000000800 */
[C---:B------:R-:W-:Y:S01]  /*6e800*/  IADD3 R4, P6, R14.reuse, R0, RZ ;  /* 0x000000000e047210 */ /* 0x040fe20007fde0ff */
[----:B------:R1:W-:Y:S01]  /*6e810*/  @P1 STG.E.U8 desc[UR32][R12.64], R5 ;  /* 0x000000050c001986 */ /* 0x0003e2000c101120 */
[----:B------:R-:W-:Y:S01]  /*6e820*/  IADD3 R8, P1, R14, R3, RZ ;  /* 0x000000030e087210 */ /* 0x000fe20007f3e0ff */
[----:B------:R-:W-:Y:S01]  /*6e830*/  ULDC UR8, c[0x0][0x228] ;  /* 0x00008a0000087ab9 */ /* 0x000fe20000000800 */
[----:B------:R-:W-:Y:S01]  /*6e840*/  ISETP.LT.AND P5, PT, R27, UR10, !P2 ;  /* 0x0000000a1b007c0c */ /* 0x000fe2000d7a1270 */
[----:B------:R-:W-:Y:S01]  /*6e850*/  ULDC UR10, c[0x0][0x228] ;  /* 0x00008a00000a7ab9 */ /* 0x000fe20000000800 */
[----:B----4-:R-:W-:Y:S01]  /*6e860*/  PRMT R21, R25, 0x7772, RZ ;  /* 0x0000777219157816 */ /* 0x010fe200000000ff */
[----:B------:R-:W-:Y:S01]  /*6e870*/  ULDC UR6, c[0x0][0x22c] ;  /* 0x00008b0000067ab9 */ /* 0x000fe20000000800 */
[----:B0-----:R-:W-:Y:S01]  /*6e880*/  VIADD R11, R22, 0x2d ;  /* 0x0000002d160b7836 */ /* 0x001fe20000000000 */
[----:B-1----:R-:W-:-:S02]  /*6e890*/  SHF.R.S32.HI R12, RZ, 0x1f, R14 ;  /* 0x0000001fff0c7819 */ /* 0x002fc4000001140e */
[C---:B------:R-:W-:Y:S02]  /*6e8a0*/  PRMT R13, R25.reuse, 0x7770, RZ ;  /* 0x00007770190d7816 */ /* 0x040fe400000000ff */
[----:B------:R-:W-:Y:S01]  /*6e8b0*/  PRMT R15, R25, 0x7771, RZ ;  /* 0x00007771190f7816 */ /* 0x000fe200000000ff */
[C---:B------:R-:W-:Y:S02]  /*6e8c0*/  IMAD.X R5, R12.reuse, 0x1, R2, P6 ;  /* 0x000000010c057824 */ /* 0x040fe400030e0602 */
[----:B------:R-:W-:Y:S01]  /*6e8d0*/  IMAD.X R9, R12, 0x1, R20, P1 ;  /* 0x000000010c097824 */ /* 0x000fe200008e0614 */
[----:B------:R-:W-:Y:S02]  /*6e8e0*/  IADD3 R10, P6, R14, R19, RZ ;  /* 0x000000130e0a7210 */ /* 0x000fe40007fde0ff */
[----:B------:R-:W-:Y:S01]  /*6e8f0*/  ISETP.GE.AND P1, PT, R11, UR4, PT ;  /* 0x000000040b007c0c */ /* 0x000fe2000bf26270 */
[----:B------:R-:W-:Y:S01]  /*6e900*/  ULDC UR4, c[0x0][0x248] ;  /* 0x0000920000047ab9 */ /* 0x000fe20000000800 */
[----:B------:R0:W-:Y:S01]  /*6e910*/  @P4 STG.E.U8 desc[UR32][R4.64], R13 ;  /* 0x0000000d04004986 */ /* 0x0001e2000c101120 */
[----:B------:R-:W-:Y:S01]  /*6e920*/  IMAD.X R11, R12, 0x1, R17, P6 ;  /* 0x000000010c0b7824 */ /* 0x000fe200030e0611 */
[----:B------:R-:W-:Y:S01]  /*6e930*/  ISETP.LT.AND P4, PT, R24, UR10, !P1 ;  /* 0x0000000a18007c0c */ /* 0x000fe2000cf81270 */
[----:B------:R-:W-:Y:S01]  /*6e940*/  ULDC UR10, c[0x0][0x228] ;  /* 0x00008a00000a7ab9 */ /* 0x000fe20000000800 */
[----:B------:R1:W-:Y:S01]  /*6e950*/  @P3 STG.E.U8 desc[UR32][R8.64], R15 ;  /* 0x0000000f08003986 */ /* 0x0003e2000c101120 */
[----:B------:R-:W-:Y:S01]  /*6e960*/  ISETP.LT.AND P3, PT, R28, UR8, !P2 ;  /* 0x000000081c007c0c */ /* 0x000fe2000d761270 */
[----:B------:R-:W-:Y:S01]  /*6e970*/  ULDC UR8, c[0x0][0x228] ;  /* 0x00008a0000087ab9 */ /* 0x000fe20000000800 */
[C---:B0-----:R-:W-:Y:S01]  /*6e980*/  VIADD R13, R14.reuse, UR4 ;  /* 0x000000040e0d7c36 */ /* 0x041fe20008000000 */
[----:B------:R-:W-:Y:S01]  /*6e990*/  IADD3 R4, P6, R14, R18, RZ ;  /* 0x000000120e047210 */ /* 0x000fe20007fde0ff */
[----:B------:R0:W-:Y:S01]  /*6e9a0*/  @P5 STG.E.U8 desc[UR32][R10.64], R21 ;  /* 0x000000150a005986 */ /* 0x0001e2000c101120 */
[----:B------:R-:W-:-:S02]  /*6e9b0*/  ULDC UR4, c[0x0][0x248] ;  /* 0x0000920000047ab9 */ /* 0x000fc40000000800 */
[----:B------:R-:W-:Y:S02]  /*6e9c0*/  SHF.R.S32.HI R14, RZ, 0x1f, R13 ;  /* 0x0000001fff0e7819 */ /* 0x000fe4000001140d */
[----:B-1----:R-:W-:Y:S01]  /*6e9d0*/  IADD3 R8, P2, R13, R0, RZ ;  /* 0x000000000d087210 */ /* 0x002fe20007f5e0ff */
[----:B------:R-:W-:Y:S01]  /*6e9e0*/  IMAD.X R5, R12, 0x1, R16, P6 ;  /* 0x000000010c057824 */ /* 0x000fe200030e0610 */
[----:B------:R-:W-:Y:S01]  /*6e9f0*/  ISETP.LT.AND P5, PT, R26, UR12, !P1 ;  /* 0x0000000c1a007c0c */ /* 0x000fe2000cfa1270 */
[----:B------:R-:W-:Y:S01]  /*6ea00*/  ULDC UR12, c[0x0][0x228] ;  /* 0x00008a00000c7ab9 */ /* 0x000fe20000000800 */
[----:B------:R-:W-:Y:S01]  /*6ea10*/  PRMT R12, R25, 0x7773, RZ ;  /* 0x00007773190c7816 */ /* 0x000fe200000000ff */
[----:B------:R-:W-:Y:S01]  /*6ea20*/  IMAD.X R9, R14, 0x1, R2, P2 ;  /* 0x000000010e097824 */ /* 0x000fe200010e0602 */
[----:B------:R-:W-:Y:S01]  /*6ea30*/  PRMT R15, R6, 0x7770, RZ ;  /* 0x00007770060f7816 */ /* 0x000fe200000000ff */
[----:B0-----:R-:W-:Y:S01]  /*6ea40*/  VIADD R11, R22, 0x2e ;  /* 0x0000002e160b7836 */ /* 0x001fe20000000000 */
[----:B------:R-:W-:Y:S01]  /*6ea50*/  IADD3 R10, P6, R13, R3, RZ ;  /* 0x000000030d0a7210 */ /* 0x000fe20007fde0ff */
[----:B------:R0:W-:Y:S01]  /*6ea60*/  @P3 STG.E.U8 desc[UR32][R4.64], R12 ;  /* 0x0000000c04003986 */ /* 0x0001e2000c101120 */
[----:B------:R-:W-:-:S02]  /*6ea70*/  PRMT R21, R6, 0x7771, RZ ;  /* 0x0000777106157816 */ /* 0x000fc400000000ff */
[----:B------:R-:W-:Y:S01]  /*6ea80*/  ISETP.GE.AND P2, PT, R11, UR6, PT ;  /* 0x000000060b007c0c */ /* 0x000fe2000bf46270 */
[----:B------:R1:W-:Y:S01]  /*6ea90*/  @P4 STG.E.U8 desc[UR32][R8.64], R15 ;  /* 0x0000000f08004986 */ /* 0x0003e2000c101120 */
[----:B------:R-:W-:Y:S01]  /*6eaa0*/  IMAD.X R11, R14, 0x1, R20, P6 ;  /* 0x000000010e0b7824 */ /* 0x000fe200030e0614 */
[----:B------:R-:W-:Y:S01]  /*6eab0*/  ISETP.LT.AND P4, PT, R27, UR8, !P1 ;  /* 0x000000081b007c0c */ /* 0x000fe2000cf81270 */
[----:B------:R-:W-:Y:S01]  /*6eac0*/  ULDC UR6, c[0x0][0x22c] ;  /* 0x00008b0000067ab9 */ /* 0x000fe20000000800 */
[----:B------:R-:W-:Y:S01]  /*6ead0*/  ISETP.LT.AND P3, PT, R28, UR10, !P1 ;  /* 0x0000000a1c007c0c */ /* 0x000fe2000cf61270 */
[----:B------:R-:W-:Y:S01]  /*6eae0*/  ULDC UR8, c[0x0][0x228] ;  /* 0x00008a0000087ab9 */ /* 0x000fe20000000800 */
[----:B------:R3:W-:Y:S01]  /*6eaf0*/  @P5 STG.E.U8 desc[UR32][R10.64], R21 ;  /* 0x000000150a005986 */ /* 0x0007e2000c101120 */
[----:B------:R-:W-:Y:S01]  /*6eb00*/  ULDC UR10, c[0x0][0x228] ;  /* 0x00008a00000a7ab9 */ /* 0x000fe20000000800 */
[C---:B0-----:R-:W-:Y:S01]  /*6eb10*/  IADD3 R4, P1, R13.reuse, R19, RZ ;  /* 0x000000130d047210 */ /* 0x041fe20007f3e0ff */
[----:B------:R-:W-:-:S02]  /*6eb20*/  VIADD R12, R13, UR4 ;  /* 0x000000040d0c7c36 */ /* 0x000fc40008000000 */
[----:B-1----:R-:W-:Y:S01]  /*6eb30*/  VIADD R9, R22, 0x2f ;  /* 0x0000002f16097836 */ /* 0x002fe20000000000 */
[----:B------:R-:W-:Y:S01]  /*6eb40*/  IADD3 R8, P6, R13, R18, RZ ;  /* 0x000000120d087210 */ /* 0x000fe20007fde0ff */
[----:B------:R-:W-:Y:S01]  /*6eb50*/  IMAD.X R5, R14, 0x1, R17, P1 ;  /* 0x000000010e057824 */ /* 0x000fe200008e0611 */
[----:B------:R-:W-:Y:S01]  /*6eb60*/  ISETP.LT.AND P5, PT, R24, UR12, !P2 ;  /* 0x0000000c18007c0c */ /* 0x000fe2000d7a1270 */
[----:B------:R-:W-:Y:S01]  /*6eb70*/  ULDC UR4, c[0x0][0x228] ;  /* 0x00008a0000047ab9 */ /* 0x000fe20000000800 */
[----:B------:R-:W-:Y:S01]  /*6eb80*/  ISETP.GE.AND P1, PT, R9, UR6, PT ;  /* 0x0000000609007c0c */ /* 0x000fe2000bf26270 */
[----:B------:R-:W-:Y:S01]  /*6eb90*/  IMAD.X R9, R14, 0x1, R16, P6 ;  /* 0x000000010e097824 */ /* 0x000fe200030e0610 */
[----:B------:R-:W-:Y:S01]  /*6eba0*/  SHF.R.S32.HI R13, RZ, 0x1f, R12 ;  /* 0x0000001fff0d7819 */ /* 0x000fe2000001140c */
[----:B------:R-:W-:Y:S01]  /*6ebb0*/  ULDC UR6, c[0x0][0x228] ;  /* 0x00008a0000067ab9 */ /* 0x000fe20000000800 */
[----:B---3--:R-:W-:Y:S01]  /*6ebc0*/  IADD3 R10, P6, R12, R0, RZ ;  /* 0x000000000c0a7210 */ /* 0x008fe20007fde0ff */
[----:B------:R-:W-:Y:S01]  /*6ebd0*/  ULDC UR12, c[0x0][0x228] ;  /* 0x00008a00000c7ab9 */ /* 0x000fe20000000800 */
[----:B------:R-:W-:-:S02]  /*6ebe0*/  PRMT R14, R6, 0x7772, RZ ;  /* 0x00007772060e7816 */ /* 0x000fc400000000ff */
[----:B------:R-:W-:Y:S01]  /*6ebf0*/  PRMT R6, R6, 0x7773, RZ ;  /* 0x0000777306067816 */ /* 0x000fe200000000ff */
[----:B------:R-:W-:Y:S01]  /*6ec00*/  IMAD.X R11, R13, 0x1, R2, P6 ;  /* 0x000000010d0b7824 */ /* 0x000fe200030e0602 */
[C---:B--2---:R-:W-:Y:S01]  /*6ec10*/  PRMT R15, R29.reuse, 0x7770, RZ ;  /* 0x000077701d0f7816 */ /* 0x044fe200000000ff */
[----:B------:R0:W-:Y:S04]  /*6ec20*/  @P4 STG.E.U8 desc[UR32][R4.64], R14 ;  /* 0x0000000e04004986 */ /* 0x0001e8000c101120 */
[----:B------:R1:W-:Y:S04]  /*6ec30*/  @P3 STG.E.U8 desc[UR32][R8.64], R6 ;  /* 0x0000000608003986 */ /* 0x0003e8000c101120 */
[----:B------:R2:W-:Y:S01]  /*6ec40*/  @P5 STG.E.U8 desc[UR32][R10.64], R15 ;  /* 0x0000000f0a005986 */ /* 0x0005e2000c101120 */
[----:B0-----:R-:W-:-:S02]  /*6ec50*/  PRMT R14, R29, 0x7771, RZ ;  /* 0x000077711d0e7816 */ /* 0x001fc400000000ff */
[C---:B-1----:R-:W-:Y:S02]  /*6ec60*/  PRMT R6, R29.reuse, 0x7773, RZ ;  /* 0x000077731d067816 */ /* 0x042fe400000000ff */
[----:B--2---:R-:W-:Y:S02]  /*6ec70*/  PRMT R15, R29, 0x7772, RZ ;  /* 0x000077721d0f7816 */ /* 0x004fe400000000ff */
[----:B------:R-:W2:Y:S01]  /*6ec80*/  LDL.LU R29, [R1+0xb0] ;  /* 0x0000b000011d7983 */ /* 0x000ea20000300800 */
[----:B------:R-:W-:Y:S01]  /*6ec90*/  ISETP.LT.AND P4, PT, R26, UR4, !P2 ;  /* 0x000000041a007c0c */ /* 0x000fe2000d781270 */
[----:B------:R-:W-:Y:S01]  /*6eca0*/  ULDC UR4, c[0x0][0x228] ;  /* 0x00008a0000047ab9 */ /* 0x000fe20000000800 */
[----:B------:R-:W-:Y:S01]  /*6ecb0*/  IADD3 R4, P5, R12, R3, RZ ;  /* 0x000000030c047210 */ /* 0x000fe20007fbe0ff */
[----:B------:R-:W3:Y:S01]  /*6ecc0*/  LDL.LU R25, [R1+0xa0] ;  /* 0x0000a00001197983 */ /* 0x000ee20000300800 */
[----:B------:R-:W-:Y:S01]  /*6ecd0*/  ISETP.LT.AND P3, PT, R27, UR6, !P2 ;  /* 0x000000061b007c0c */ /* 0x000fe2000d761270 */
[----:B------:R-:W-:Y:S01]  /*6ece0*/  ULDC UR6, c[0x0][0x228] ;  /* 0x00008a0000067ab9 */ /* 0x000fe20000000800 */
[----:B------:R-:W-:Y:S01]  /*6ecf0*/  ISETP.LT.AND P2, PT, R28, UR4, !P2 ;  /* 0x000000041c007c0c */ /* 0x000fe2000d741270 */
[----:B------:R-:W-:Y:S01]  /*6ed00*/  IMAD.X R5, R13, 0x1, R20, P5 ;  /* 0x000000010d057824 */ /* 0x000fe200028e0614 */
[C---:B------:R-:W-:Y:S01]  /*6ed10*/  IADD3 R8, P6, R12.reuse, R19, RZ ;  /* 0x000000130c087210 */ /* 0x040fe20007fde0ff */
[----:B------:R-:W-:Y:S01]  /*6ed20*/  ULDC UR4, c[0x0][0x248] ;  /* 0x0000920000047ab9 */ /* 0x000fe20000000800 */
[----:B------:R-:W-:-:S03]  /*6ed30*/  IADD3 R10, P5, R12, R18, RZ ;  /* 0x000000120c0a7210 */ /* 0x000fc60007fbe0ff */
[C---:B------:R-:W-:Y:S02]  /*6ed40*/  IMAD.X R9, R13.reuse, 0x1, R17, P6 ;  /* 0x000000010d097824 */ /* 0x040fe400030e0611 */
[----:B------:R-:W-:Y:S02]  /*6ed50*/  IMAD.X R11, R13, 0x1, R16, P5 ;  /* 0x000000010d0b7824 */ /* 0x000fe400028e0610 */
[----:B------:R-:W-:Y:S01]  /*6ed60*/  VIADD R13, R12, UR4 ;  /* 0x000000040c0d7c36 */ /* 0x000fe20008000000 */
[----:B------:R0:W-:Y:S01]  /*6ed70*/  @P4 STG.E.U8 desc[UR32][R4.64], R14 ;  /* 0x0000000e04004986 */ /* 0x0001e2000c101120 */
[----:B------:R-:W-:Y:S01]  /*6ed80*/  ISETP.LT.AND P4, PT, R24, UR6, !P1 ;  /* 0x0000000618007c0c */ /* 0x000fe2000cf81270 */
[----:B------:R-:W-:Y:S01]  /*6ed90*/  ULDC UR4, c[0x0][0x22c] ;  /* 0x00008b0000047ab9 */ /* 0x000fe20000000800 */
[----:B------:R-:W-:Y:S01]  /*6eda0*/  ISETP.LT.AND P5, PT, R27, UR10, !P1 ;  /* 0x0000000a1b007c0c */ /* 0x000fe2000cfa1270 */
[----:B------:R1:W-:Y:S01]  /*6edb0*/  @P3 STG.E.U8 desc[UR32][R8.64], R15 ;  /* 0x0000000f08003986 */ /* 0x0003e2000c101120 */
[----:B------:R-:W-:Y:S01]  /*6edc0*/  PRMT R12, R7, 0x7770, RZ ;  /* 0x00007770070c7816 */ /* 0x000fe200000000ff */
[----:B------:R-:W-:Y:S01]  /*6edd0*/  ULDC UR10, c[0x0][0x228] ;  /* 0x00008a00000a7ab9 */ /* 0x000fe20000000800 */
[----:B------:R-:W-:Y:S01]  /*6ede0*/  ULDC UR6, c[0x0][0x22c] ;  /* 0x00008b0000067ab9 */ /* 0x000fe20000000800 */
[----:B------:R4:W-:Y:S01]  /*6edf0*/  @P2 STG.E.U8 desc[UR32][R10.64], R6 ;  /* 0x000000060a002986 */ /* 0x0009e2000c101120 */
[----:B------:R-:W-:Y:S01]  /*6ee00*/  ISETP.LT.AND P2, PT, R26, UR8, !P1 ;  /* 0x000000081a007c0c */ /* 0x000fe2000cf41270 */
[----:B------:R-:W-:Y:S01]  /*6ee10*/  ULDC UR8, c[0x0][0x228] ;  /* 0x00008a0000087ab9 */ /* 0x000fe20000000800 */
[----:B0-----:R-:W-:-:S02]  /*6ee20*/  IADD3 R4, P6, R13, R0, RZ ;  /* 0x000000000d047210 */ /* 0x001fc40007fde0ff */
[----:B-1----:R-:W-:Y:S02]  /*6ee30*/  IADD3 R8, P3, R13, R3, RZ ;  /* 0x000000030d087210 */ /* 0x002fe40007f7e0ff */
[----:B----4-:R-:W-:Y:S01]  /*6ee40*/  SHF.R.S32.HI R6, RZ, 0x1f, R13 ;  /* 0x0000001fff067819 */ /* 0x010fe2000001140d */
[----:B------:R-:W-:-:S04]  /*6ee50*/  VIADD R11, R22, 0x30 ;  /* 0x00000030160b7836 */ /* 0x000fc80000000000 */
[C---:B------:R-:W-:Y:S01]  /*6ee60*/  IMAD.X R5, R6.reuse, 0x1, R2, P6 ;  /* 0x0000000106057824 */ /* 0x040fe200030e0602 */
[----:B------:R-:W-:Y:S01]  /*6ee70*/  IADD3 R10, P6, R13, R19, RZ ;  /* 0x000000130d0a7210 */ /* 0x000fe20007fde0ff */
[C---:B------:R-:W-:Y:S01]  /*6ee80*/  IMAD.X R9, R6.reuse, 0x1, R20, P3 ;  /* 0x0000000106097824 */ /* 0x040fe200018e0614 */
[----:B------:R-:W-:Y:S01]  /*6ee90*/  ISETP.GE.AND P3, PT, R11, UR4, PT ;  /* 0x000000040b007c0c */ /* 0x000fe2000bf66270 */
[----:B------:R-:W-:Y:S01]  /*6eea0*/  ULDC UR4, c[0x0][0x248] ;  /* 0x0000920000047ab9 */ /* 0x000fe20000000800 */
[C---:B------:R-:W-:Y:S01]  /*6eeb0*/  PRMT R14, R7.reuse, 0x7771, RZ ;  /* 0x00007771070e7816 */ /* 0x040fe200000000ff */
        /* <DEDUP_REMOVED lines=14> */
[----:B-1----:R-:W-:-:S02]  /*6efa0*/  IADD3 R8, P2, R12, R0, RZ ;  /* 0x000000000c087210 */ /* 0x002fc40007f5e0ff */
[----:B----4-:R-:W-:Y:S01]  /*6efb0*/  SHF.R.S32.HI R10, RZ, 0x1f, R12 ;  /* 0x0000001fff0a7819 */ /* 0x010fe2000001140c */
[----:B------:R-:W-:Y:S02]  /*6efc0*/  VIADD R11, R22, 0x31 ;  /* 0x00000031160b7836 */ /* 0x000fe40000000000 */
[----:B------:R-:W-:Y:S01]  /*6efd0*/  IMAD.X R5, R6, 0x1, R16, P6 ;  /* 0x0000000106057824 */ /* 0x000fe200030e0610 */
[----:B------:R-:W-:Y:S01]  /*6efe0*/  IADD3 R6, P6, R12, R3, RZ ;  /* 0x000000030c067210 */ /* 0x000fe20007fde0ff */
[C---:B------:R-:W-:Y:S01]  /*6eff0*/  IMAD.X R9, R10.reuse, 0x1, R2, P2 ;  /* 0x000000010a097824 */ /* 0x040fe200010e0602 */
[----:B------:R-:W-:Y:S01]  /*6f000*/  ISETP.GE.AND P2, PT, R11, UR6, PT ;  /* 0x000000060b007c0c */ /* 0x000fe2000bf46270 */
[----:B------:R-:W-:Y:S01]  /*6f010*/  ULDC UR6, c[0x0][0x22c] ;  /* 0x00008b0000067ab9 */ /* 0x000fe20000000800 */
[----:B------:R-:W-:Y:S01]  /*6f020*/  PRMT R11, R7, 0x7773, RZ ;  /* 0x00007773070b7816 */ /* 0x000fe200000000ff */
[----:B------:R-:W-:-:S04]  /*6f030*/  IMAD.X R7, R10, 0x1, R20, P6 ;  /* 0x000000010a077824 */ /* 0x000fc800030e0614 */
[----:B------:R0:W-:Y:S02]  /*6f040*/  @P1 STG.E.U8 desc[UR32][R4.64], R11 ;  /* 0x0000000b04001986 */ /* 0x0001e4000c101120 */
[----:B0-----:R-:W-:-:S05]  /*6f050*/  IADD3 R4, P6, R12, R19, RZ ;  /* 0x000000130c047210 */ /* 0x001fca0007fde0ff */
[----:B------:R-:W-:Y:S01]  /*6f060*/  IMAD.X R5, R10, 0x1, R17, P6 ;  /* 0x000000010a057824 */ /* 0x000fe200030e0611 */
[C---:B--2---:R-:W-:Y:S02]  /*6f070*/  PRMT R13, R29.reuse, 0x7770, RZ ;  /* 0x000077701d0d7816 */ /* 0x044fe400000000ff */
[----:B------:R-:W-:-:S03]  /*6f080*/  PRMT R14, R29, 0x7771, RZ ;  /* 0x000077711d0e7816 */ /* 0x000fc600000000ff */
[----:B------:R-:W-:Y:S04]  /*6f090*/  @P4 STG.E.U8 desc[UR32][R8.64], R13 ;  /* 0x0000000d08004986 */ /* 0x000fe8000c101120 */
[----:B------:R0:W-:Y:S02]  /*6f0a0*/  @P5 STG.E.U8 desc[UR32][R6.64], R14 ;  /* 0x0000000e06005986 */ /* 0x0001e4000c101120 */
[----:B0-----:R-:W-:Y:S02]  /*6f0b0*/  IADD3 R6, P1, R12, R18, RZ ;  /* 0x000000120c067210 */ /* 0x001fe40007f3e0ff */
[----:B------:R-:W-:-:S03]  /*6f0c0*/  PRMT R13, R29, 0x7773, RZ ;  /* 0x000077731d0d7816 */ /* 0x000fc600000000ff */
[----:B------:R-:W-:Y:S01]  /*6f0d0*/  IMAD.X R7, R10, 0x1, R16, P1 ;  /* 0x000000010a077824 */ /* 0x000fe200008e0610 */
[----:B------:R-:W-:Y:S02]  /*6f0e0*/  PRMT R10, R29, 0x7772, RZ ;  /* 0x000077721d0a7816 */ /* 0x000fe400000000ff */
[----:B------:R-:W2:Y:S01]  /*6f0f0*/  LDL.LU R29, [R1+0xb4] ;  /* 0x0000b400011d7983 */ /* 0x000ea20000300800 */
[----:B------:R-:W-:Y:S01]  /*6f100*/  ISETP.LT.AND P4, PT, R27, UR8, !P3 ;  /* 0x000000081b007c0c */ /* 0x000fe2000df81270 */
[----:B------:R-:W-:Y:S01]  /*6f110*/  VIADD R11, R12, UR4 ;  /* 0x000000040c0b7c36 */ /* 0x000fe20008000000 */
[----:B------:R-:W-:Y:S01]  /*6f120*/  ISETP.LT.AND P3, PT, R28, UR10, !P3 ;  /* 0x0000000a1c007c0c */ /* 0x000fe2000df61270 */
[----:B------:R-:W-:Y:S01]  /*6f130*/  VIADD R9, R22, 0x32 ;  /* 0x0000003216097836 */ /* 0x000fe20000000000 */
[----:B------:R-:W-:Y:S01]  /*6f140*/  ISETP.LT.AND P5, PT, R24, UR12, !P2 ;  /* 0x0000000c18007c0c */ /* 0x000fe2000d7a1270 */
[----:B------:R-:W-:Y:S01]  /*6f150*/  ULDC UR4, c[0x0][0x22c] ;  /* 0x00008b0000047ab9 */ /* 0x000fe20000000800 */
[----:B------:R-:W-:Y:S01]  /*6f160*/  SHF.R.S32.HI R12, RZ, 0x1f, R11 ;  /* 0x0000001fff0c7819 */ /* 0x000fe2000001140b */
[----:B------:R-:W-:Y:S01]  /*6f170*/  ULDC UR8, c[0x0][0x228] ;  /* 0x00008a0000087ab9 */ /* 0x000fe20000000800 */
[----:B------:R-:W-:Y:S01]  /*6f180*/  IADD3 R8, P6, R11, R0, RZ ;  /* 0x000000000b087210 */ /* 0x000fe20007fde0ff */
[----:B------:R-:W-:Y:S01]  /*6f190*/  ULDC UR10, c[0x0][0x228] ;  /* 0x00008a00000a7ab9 */ /* 0x000fe20000000800 */
[----:B------:R-:W-:Y:S01]  /*6f1a0*/  ISETP.GE.AND P1, PT, R9, UR6, PT ;  /* 0x0000000609007c0c */ /* 0x000fe2000bf26270 */
[----:B------:R-:W-:Y:S01]  /*6f1b0*/  ULDC UR6, c[0x0][0x228] ;  /* 0x00008a0000067ab9 */ /* 0x000fe20000000800 */
[----:B---3--:R-:W-:Y:S01]  /*6f1c0*/  PRMT R14, R25, 0x7770, RZ ;  /* 0x00007770190e7816 */ /* 0x008fe200000000ff */
[----:B------:R-:W-:Y:S01]  /*6f1d0*/  IMAD.X R9, R12, 0x1, R2, P6 ;  /* 0x000000010c097824 */ /* 0x000fe200030e0602 */
[----:B------:R0:W-:Y:S04]  /*6f1e0*/  @P4 STG.E.U8 desc[UR32][R4.64], R10 ;  /* 0x0000000a04004986 */ /* 0x0001e8000c101120 */
[----:B------:R1:W-:Y:S04]  /*6f1f0*/  @P3 STG.E.U8 desc[UR32][R6.64], R13 ;  /* 0x0000000d06003986 */ /* 0x0003e8000c101120 */
[----:B------:R3:W-:Y:S01]  /*6f200*/  @P5 STG.E.U8 desc[UR32][R8.64], R14 ;  /* 0x0000000e08005986 */ /* 0x0007e2000c101120 */
[----:B0-----:R-:W-:-:S02]  /*6f210*/  IADD3 R4, P6, R11, R3, RZ ;  /* 0x000000030b047210 */ /* 0x001fc40007fde0ff */
[----:B-1----:R-:W-:-:S03]  /*6f220*/  IADD3 R6, P3, R11, R19, RZ ;  /* 0x000000130b067210 */ /* 0x002fc60007f7e0ff */
[----:B------:R-:W-:Y:S02]  /*6f230*/  IMAD.X R5, R12, 0x1, R20, P6 ;  /* 0x000000010c057824 */ /* 0x000fe400030e0614 */
[----:B---3--:R-:W-:Y:S01]  /*6f240*/  VIADD R9, R22, 0x33 ;  /* 0x0000003316097836 */ /* 0x008fe20000000000 */
[----:B------:R-:W-:Y:S01]  /*6f250*/  IADD3 R8, P6, R11, R18, RZ ;  /* 0x000000120b087210 */ /* 0x000fe20007fde0ff */
[----:B------:R-:W-:Y:S01]  /*6f260*/  IMAD.X R7, R12, 0x1, R17, P3 ;  /* 0x000000010c077824 */ /* 0x000fe200018e0611 */
[----:B------:R-:W-:Y:S01]  /*6f270*/  ISETP.LT.AND P5, PT, R26, UR6, !P2 ;  /* 0x000000061a007c0c */ /* 0x000fe2000d7a1270 */
[----:B------:R-:W-:Y:S01]  /*6f280*/  ULDC UR6, c[0x0][0x228] ;  /* 0x00008a0000067ab9 */ /* 0x000fe20000000800 */
[----:B------:R-:W-:Y:S01]  /*6f290*/  ISETP.GE.AND P3, PT, R9, UR4, PT ;  /* 0x0000000409007c0c */ /* 0x000fe2000bf66270 */
[----:B------:R-:W-:Y:S01]  /*6f2a0*/  IMAD.X R9, R12, 0x1, R16, P6 ;  /* 0x000000010c097824 */ /* 0x000fe200030e0610 */
[----:B------:R-:W-:Y:S01]  /*6f2b0*/  ISETP.LT.AND P4, PT, R27, UR8, !P2 ;  /* 0x000000081b007c0c */ /* 0x000fe2000d781270 */
[----:B------:R-:W-:Y:S01]  /*6f2c0*/  ULDC UR4, c[0x0][0x248] ;  /* 0x0000920000047ab9 */ /* 0x000fe20000000800 */
[----:B------:R-:W-:-:S02]  /*6f2d0*/  ISETP.LT.AND P2, PT, R28, UR10, !P2 ;  /* 0x0000000a1c007c0c */ /* 0x000fc4000d741270 */
[C---:B------:R-:W-:Y:S02]  /*6f2e0*/  PRMT R10, R25.reuse, 0x7771, RZ ;  /* 0x00007771190a7816 */ /* 0x040fe400000000ff */
[C---:B------:R-:W-:Y:S02]  /*6f2f0*/  PRMT R12, R25.reuse, 0x7772, RZ ;  /* 0x00007772190c7816 */ /* 0x040fe400000000ff */
[----:B------:R-:W-:Y:S02]  /*6f300*/  PRMT R13, R25, 0x7773, RZ ;  /* 0x00007773190d7816 */ /* 0x000fe400000000ff */
[----:B------:R-:W3:Y:S04]  /*6f310*/  LDL.LU R25, [R1+0xa4] ;  /* 0x0000a40001197983 */ /* 0x000ee80000300800 */
[----:B------:R-:W-:Y:S04]  /*6f320*/  @P5 STG.E.U8 desc[UR32][R4.64], R10 ;  /* 0x0000000a04005986 */ /* 0x000fe8000c101120 */
[----:B------:R-:W-:Y:S04]  /*6f330*/  @P4 STG.E.U8 desc[UR32][R6.64], R12 ;  /* 0x0000000c06004986 */ /* 0x000fe8000c101120 */
[----:B------:R0:W-:Y:S01]  /*6f340*/  @P2 STG.E.U8 desc[UR32][R8.64], R13 ;  /* 0x0000000d08002986 */ /* 0x0001e2000c101120 */
[----:B------:R-:W-:Y:S01]  /*6f350*/  ISETP.LT.AND P4, PT, R24, UR6, !P1 ;  /* 0x0000000618007c0c */ /* 0x000fe2000cf81270 */
[----:B------:R-:W-:Y:S01]  /*6f360*/  ULDC UR6, c[0x0][0x228] ;  /* 0x00008a0000067ab9 */ /* 0x000fe20000000800 */
[----:B0-----:R-:W-:Y:S01]  /*6f370*/  VIADD R9, R11, UR4 ;  /* 0x000000040b097c36 */ /* 0x001fe20008000000 */
[----:B------:R-:W-:-:S02]  /*6f380*/  ULDC UR4, c[0x0][0x228] ;  /* 0x00008a0000047ab9 */ /* 0x000fc40000000800 */
[----:B------:R-:W-:Y:S01]  /*6f390*/  ISETP.LT.AND P5, PT, R26, UR4, !P1 ;  /* 0x000000041a007c0c */ /* 0x000fe2000cfa1270 */
[----:B------:R-:W-:Y:S01]  /*6f3a0*/  VIADD R7, R22, 0x34 ;  /* 0x0000003416077836 */ /* 0x000fe20000000000 */
[----:B------:R-:W-:Y:S01]  /*6f3b0*/  SHF.R.S32.HI R8, RZ, 0x1f, R9 ;  /* 0x0000001fff087819 */ /* 0x000fe20000011409 */
[----:B------:R-:W-:Y:S01]  /*6f3c0*/  ULDC UR4, c[0x0][0x22c] ;  /* 0x00008b0000047ab9 */ /* 0x000fe20000000800 */
[C---:B------:R-:W-:Y:S02]  /*6f3d0*/  IADD3 R4, P2, R9.reuse, R0, RZ ;  /* 0x0000000009047210 */ /* 0x040fe40007f5e0ff */
[----:B------:R-:W-:-:S03]  /*6f3e0*/  IADD3 R6, P6, R9, R3, RZ ;  /* 0x0000000309067210 */ /* 0x000fc60007fde0ff */
[C---:B------:R-:W-:Y:S01]  /*6f3f0*/  IMAD.X R5, R8.reuse, 0x1, R2, P2 ;  /* 0x0000000108057824 */ /* 0x040fe200010e0602 */
[----:B------:R-:W-:Y:S01]  /*6f400*/  ISETP.GE.AND P2, PT, R7, UR4, PT ;  /* 0x0000000407007c0c */ /* 0x000fe2000bf46270 */
[----:B------:R-:W-:Y:S01]  /*6f410*/  IMAD.X R7, R8, 0x1, R20, P6 ;  /* 0x0000000108077824 */ /* 0x000fe200030e0614 */
[----:B------:R-:W-:Y:S01]  /*6f420*/  ULDC UR4, c[0x0][0x228] ;  /* 0x00008a0000047ab9 */ /* 0x000fe20000000800 */
[C---:B--2---:R-:W-:Y:S02]  /*6f430*/  PRMT R10, R29.reuse, 0x7770, RZ ;  /* 0x000077701d0a7816 */ /* 0x044fe400000000ff */
[----:B------:R-:W-:-:S03]  /*6f440*/  PRMT R11, R29, 0x7771, RZ ;  /* 0x000077711d0b7816 */ /* 0x000fc600000000ff */
[----:B------:R0:W-:Y:S04]  /*6f450*/  @P4 STG.E.U8 desc[UR32][R4.64], R10 ;  /* 0x0000000a04004986 */ /* 0x0001e8000c101120 */
[----:B------:R1:W-:Y:S01]  /*6f460*/  @P5 STG.E.U8 desc[UR32][R6.64], R11 ;  /* 0x0000000b06005986 */ /* 0x0003e2000c101120 */
[C---:B0-----:R-:W-:Y:S02]  /*6f470*/  PRMT R10, R29.reuse, 0x7772, RZ ;  /* 0x000077721d0a7816 */ /* 0x041fe400000000ff */
[----:B-1----:R-:W-:Y:S02]  /*6f480*/  PRMT R11, R29, 0x7773, RZ ;  /* 0x000077731d0b7816 */ /* 0x002fe400000000ff */
[----:B------:R-:W2:Y:S01]  /*6f490*/  LDL.LU R29, [R1+0xb8] ;  /* 0x0000b800011d7983 */ /* 0x000ea20000300800 */
[----:B------:R-:W-:Y:S01]  /*6f4a0*/  ISETP.LT.AND P4, PT, R27, UR4, !P1 ;  /* 0x000000041b007c0c */ /* 0x000fe2000cf81270 */
[----:B------:R-:W-:Y:S01]  /*6f4b0*/  ULDC UR4, c[0x0][0x248] ;  /* 0x0000920000047ab9 */ /* 0x000fe20000000800 */
[----:B------:R-:W-:-:S02]  /*6f4c0*/  IADD3 R6, P5, R9, R19, RZ ;  /* 0x0000001309067210 */ /* 0x000fc40007fbe0ff */
[----:B------:R-:W-:Y:S01]  /*6f4d0*/  ISETP.LT.AND P1, PT, R28, UR6, !P1 ;  /* 0x000000061c007c0c */ /* 0x000fe2000cf21270 */
[----:B------:R-:W-:Y:S01]  /*6f4e0*/  ULDC UR6, c[0x0][0x228] ;  /* 0x00008a0000067ab9 */ /* 0x000fe20000000800 */
[C---:B------:R-:W-:Y:S01]  /*6f4f0*/  IADD3 R4, P6, R9.reuse, R18, RZ ;  /* 0x0000001209047210 */ /* 0x040fe20007fde0ff */
[C---:B------:R-:W-:Y:S02]  /*6f500*/  IMAD.X R7, R8.reuse, 0x1, R17, P5 ;  /* 0x0000000108077824 */ /* 0x040fe400028e0611 */
[----:B------:R-:W-:Y:S01]  /*6f510*/  VIADD R9, R9, UR4 ;  /* 0x0000000409097c36 */ /* 0x000fe20008000000 */
[----:B------:R-:W-:Y:S01]  /*6f520*/  ULDC UR4, c[0x0][0x228] ;  /* 0x00008a0000047ab9 */ /* 0x000fe20000000800 */
[----:B------:R-:W-:Y:S02]  /*6f530*/  IMAD.X R5, R8, 0x1, R16, P6 ;  /* 0x0000000108057824 */ /* 0x000fe400030e0610 */
[----:B------:R0:W-:Y:S01]  /*6f540*/  @P4 STG.E.U8 desc[UR32][R6.64], R10 ;  /* 0x0000000a06004986 */ /* 0x0001e2000c101120 */
[----:B------:R-:W-:-:S02]  /*6f550*/  SHF.R.S32.HI R8, RZ, 0x1f, R9 ;  /* 0x0000001fff087819 */ /* 0x000fc40000011409 */
[----:B------:R-:W-:Y:S01]  /*6f560*/  ISETP.LT.AND P5, PT, R24, UR6, !P3 ;  /* 0x0000000618007c0c */ /* 0x000fe2000dfa1270 */
[----:B------:R1:W-:Y:S01]  /*6f570*/  @P1 STG.E.U8 desc[UR32][R4.64], R11 ;  /* 0x0000000b04001986 */ /* 0x0003e2000c101120 */
[----:B------:R-:W-:Y:S01]  /*6f580*/  ISETP.LT.AND P1, PT, R26, UR4, !P3 ;  /* 0x000000041a007c0c */ /* 0x000fe2000df21270 */
[----:B------:R-:W-:Y:S01]  /*6f590*/  ULDC UR6, c[0x0][0x228] ;  /* 0x00008a0000067ab9 */ /* 0x000fe20000000800 */
[----:B------:R-:W-:Y:S01]  /*6f5a0*/  ULDC UR4, c[0x0][0x22c] ;  /* 0x00008b0000047ab9 */ /* 0x000fe20000000800 */
[----:B0-----:R-:W-:-:S05]  /*6f5b0*/  IADD3 R6, P4, R9, R0, RZ ;  /* 0x0000000009067210 */ /* 0x001fca0007f9e0ff */
[C---:B------:R-:W-:Y:S01]  /*6f5c0*/  IMAD.X R7, R8.reuse, 0x1, R2, P4 ;  /* 0x0000000108077824 */ /* 0x040fe200020e0602 */
[----:B-1----:R-:W-:Y:S02]  /*6f5d0*/  IADD3 R4, P4, R9, R3, RZ ;  /* 0x0000000309047210 */ /* 0x002fe40007f9e0ff */
[C---:B---3--:R-:W-:Y:S02]  /*6f5e0*/  PRMT R13, R25.reuse, 0x7770, RZ ;  /* 0x00007770190d7816 */ /* 0x048fe400000000ff */
[C---:B------:R-:W-:Y:S01]  /*6f5f0*/  PRMT R11, R25.reuse, 0x7771, RZ ;  /* 0x00007771190b7816 */ /* 0x040fe200000000ff */
[----:B------:R-:W-:Y:S02]  /*6f600*/  IMAD.X R5, R8, 0x1, R20, P4 ;  /* 0x0000000108057824 */ /* 0x000fe400020e0614 */
[----:B------:R-:W-:Y:S01]  /*6f610*/  @P5 STG.E.U8 desc[UR32][R6.64], R13 ;  /* 0x0000000d06005986 */ /* 0x000fe2000c101120 */
[----:B------:R-:W-:-:S03]  /*6f620*/  PRMT R12, R25, 0x7772, RZ ;  /* 0x00007772190c7816 */ /* 0x000fc600000000ff */
[----:B------:R0:W-:Y:S01]  /*6f630*/  @P1 STG.E.U8 desc[UR32][R4.64], R11 ;  /* 0x0000000b04001986 */ /* 0x0001e2000c101120 */
[----:B------:R-:W-:Y:S01]  /*6f640*/  ISETP.LT.AND P6, PT, R27, UR6, !P3 ;  /* 0x000000061b007c0c */ /* 0x000fe2000dfc1270 */
[----:B------:R-:W-:Y:S01]  /*6f650*/  ULDC UR6, c[0x0][0x228] ;  /* 0x00008a0000067ab9 */ /* 0x000fe20000000800 */
[----:B0-----:R-:W-:Y:S02]  /*6f660*/  PRMT R11, R25, 0x7773, RZ ;  /* 0x00007773190b7816 */ /* 0x001fe400000000ff */
[----:B------:R-:W3:Y:S01]  /*6f670*/  LDL.LU R25, [R1+0xa8] ;  /* 0x0000a80001197983 */ /* 0x000ee20000300800 */
[C---:B------:R-:W-:Y:S02]  /*6f680*/  IADD3 R6, P5, R9.reuse, R19, RZ ;  /* 0x0000001309067210 */ /* 0x040fe40007fbe0ff */
[----:B------:R-:W-:Y:S01]  /*6f690*/  ISETP.LT.AND P3, PT, R28, UR6, !P3 ;  /* 0x000000061c007c0c */ /* 0x000fe2000df61270 */
[----:B------:R-:W-:Y:S01]  /*6f6a0*/  VIADD R10, R22, 0x35 ;  /* 0x00000035160a7836 */ /* 0x000fe20000000000 */
[----:B------:R-:W-:Y:S01]  /*6f6b0*/  ULDC UR6, c[0x0][0x228] ;  /* 0x00008a0000067ab9 */ /* 0x000fe20000000800 */
[----:B------:R-:W-:Y:S01]  /*6f6c0*/  IMAD.X R7, R8, 0x1, R17, P5 ;  /* 0x0000000108077824 */ /* 0x000fe200028e0611 */
[----:B------:R-:W-:-:S05]  /*6f6d0*/  IADD3 R4, P5, R9, R18, RZ ;  /* 0x0000001209047210 */ /* 0x000fca0007fbe0ff */
[----:B------:R-:W-:Y:S01]  /*6f6e0*/  IMAD.X R5, R8, 0x1, R16, P5 ;  /* 0x0000000108057824 */ /* 0x000fe200028e0610 */
[----:B------:R-:W-:Y:S04]  /*6f6f0*/  @P6 STG.E.U8 desc[UR32][R6.64], R12 ;  /* 0x0000000c06006986 */ /* 0x000fe8000c101120 */
[----:B------:R0:W-:Y:S01]  /*6f700*/  @P3 STG.E.U8 desc[UR32][R4.64], R11 ;  /* 0x0000000b04003986 */ /* 0x0001e2000c101120 */
[C---:B--2---:R-:W-:Y:S02]  /*6f710*/  PRMT R8, R29.reuse, 0x7770, RZ ;  /* 0x000077701d087816 */ /* 0x044fe400000000ff */
[C---:B0-----:R-:W-:Y:S02]  /*6f720*/  PRMT R11, R29.reuse, 0x7771, RZ ;  /* 0x000077711d0b7816 */ /* 0x041fe400000000ff */
[----:B------:R-:W-:-:S02]  /*6f730*/  PRMT R12, R29, 0x7772, RZ ;  /* 0x000077721d0c7816 */ /* 0x000fc400000000ff */
[----:B------:R-:W-:Y:S02]  /*6f740*/  PRMT R13, R29, 0x7773, RZ ;  /* 0x000077731d0d7816 */ /* 0x000fe400000000ff */
[----:B------:R-:W2:Y:S01]  /*6f750*/  LDL.LU R29, [R1+0xbc] ;  /* 0x0000bc00011d7983 */ /* 0x000ea20000300800 */
[----:B------:R-:W-:Y:S01]  /*6f760*/  ISETP.GE.AND P4, PT, R10, UR4, PT ;  /* 0x000000040a007c0c */ /* 0x000fe2000bf86270 */
[----:B------:R-:W-:Y:S02]  /*6f770*/  ULDC UR4, c[0x0][0x248] ;  /* 0x0000920000047ab9 */ /* 0x000fe40000000800 */
[----:B------:R-:W-:Y:S01]  /*6f780*/  VIADD R10, R9, UR4 ;  /* 0x00000004090a7c36 */ /* 0x000fe20008000000 */
[----:B------:R-:W-:Y:S01]  /*6f790*/  ISETP.LT.AND P1, PT, R24, UR6, !P2 ;  /* 0x0000000618007c0c */ /* 0x000fe2000d721270 */
[----:B------:R-:W-:Y:S01]  /*6f7a0*/  ULDC UR4, c[0x0][0x228] ;  /* 0x00008a0000047ab9 */ /* 0x000fe20000000800 */
[----:B------:R-:W-:Y:S01]  /*6f7b0*/  ULDC UR6, c[0x0][0x228] ;  /* 0x00008a0000067ab9 */ /* 0x000fe20000000800 */
[----:B------:R-:W4:Y:S01]  /*6f7c0*/  LDL.LU R23, [R1+0xac] ;  /* 0x0000ac0001177983 */ /* 0x000f220000300800 */
[----:B------:R-:W-:-:S02]  /*6f7d0*/  SHF.R.S32.HI R9, RZ, 0x1f, R10 ;  /* 0x0000001fff097819 */ /* 0x000fc4000001140a */
[----:B------:R-:W-:Y:S02]  /*6f7e0*/  IADD3 R6, P6, R10, R0, RZ ;  /* 0x000000000a067210 */ /* 0x000fe40007fde0ff */
[----:B------:R-:W-:Y:S01]  /*6f7f0*/  ISETP.LT.AND P5, PT, R26, UR4, !P2 ;  /* 0x000000041a007c0c */ /* 0x000fe2000d7a1270 */
[----:B------:R-:W-:Y:S02]  /*6f800*/  ULDC UR4, c[0x0][0x248] ;  /* 0x0000920000047ab9 */ /* 0x000fe40000000800 */
[----:B------:R-:W-:Y:S01]  /*6f810*/  IMAD.X R7, R9, 0x1, R2, P6 ;  /* 0x0000000109077824 */ /* 0x000fe200030e0602 */
[----:B------:R-:W-:Y:S01]  /*6f820*/  ISETP.LT.AND P3, PT, R27, UR6, !P2 ;  /* 0x000000061b007c0c */ /* 0x000fe2000d761270 */
[----:B------:R-:W-:Y:S01]  /*6f830*/  ULDC UR6, c[0x0][0x228] ;  /* 0x00008a0000067ab9 */ /* 0x000fe20000000800 */
[C---:B------:R-:W-:Y:S02]  /*6f840*/  IADD3 R4, P6, R10.reuse, R3, RZ ;  /* 0x000000030a047210 */ /* 0x040fe40007fde0ff */
[----:B------:R0:W-:Y:S03]  /*6f850*/  @P1 STG.E.U8 desc[UR32][R6.64], R8 ;  /* 0x0000000806001986 */ /* 0x0001e6000c101120 */
[----:B------:R-:W-:Y:S01]  /*6f860*/  IMAD.X R5, R9, 0x1, R20, P6 ;  /* 0x0000000109057824 */ /* 0x000fe200030e0614 */
[----:B0-----:R-:W-:Y:S01]  /*6f870*/  IADD3 R6, P1, R10, R19, RZ ;  /* 0x000000130a067210 */ /* 0x001fe20007f3e0ff */
[----:B------:R-:W-:-:S04]  /*6f880*/  VIADD R8, R22, 0x36 ;  /* 0x0000003616087836 */ /* 0x000fc80000000000 */
[----:B------:R-:W-:Y:S01]  /*6f890*/  IMAD.X R7, R9, 0x1, R17, P1 ;  /* 0x0000000109077824 */ /* 0x000fe200008e0611 */
[----:B------:R-:W-:Y:S01]  /*6f8a0*/  ISETP.GE.AND P1, PT, R8, UR5, PT ;  /* 0x0000000508007c0c */ /* 0x000fe2000bf26270 */
[----:B------:R-:W-:Y:S01]  /*6f8b0*/  ULDC UR5, c[0x0][0x228] ;  /* 0x00008a0000057ab9 */ /* 0x000fe20000000800 */
[----:B------:R0:W-:Y:S01]  /*6f8c0*/  @P5 STG.E.U8 desc[UR32][R4.64], R11 ;  /* 0x0000000b04005986 */ /* 0x0001e2000c101120 */
[----:B------:R-:W-:Y:S01]  /*6f8d0*/  ISETP.LT.AND P2, PT, R28, UR5, !P2 ;  /* 0x000000051c007c0c */ /* 0x000fe2000d741270 */
[----:B------:R-:W-:Y:S02]  /*6f8e0*/  ULDC UR5, c[0x0][0x228] ;  /* 0x00008a0000057ab9 */ /* 0x000fe40000000800 */
[----:B------:R1:W-:Y:S01]  /*6f8f0*/  @P3 STG.E.U8 desc[UR32][R6.64], R12 ;  /* 0x0000000c06003986 */ /* 0x0003e2000c101120 */
[----:B------:R-:W-:Y:S01]  /*6f900*/  ISETP.LT.AND P3, PT, R24, UR5, !P4 ;  /* 0x0000000518007c0c */ /* 0x000fe2000e761270 */
[----:B------:R-:W-:Y:S01]  /*6f910*/  ULDC UR5, c[0x0][0x228] ;  /* 0x00008a0000057ab9 */ /* 0x000fe20000000800 */
[C---:B0-----:R-:W-:Y:S01]  /*6f920*/  VIADD R11, R10.reuse, UR4 ;  /* 0x000000040a0b7c36 */ /* 0x041fe20008000000 */
[----:B------:R-:W-:Y:S01]  /*6f930*/  IADD3 R4, P5, R10, R18, RZ ;  /* 0x000000120a047210 */ /* 0x000fe20007fbe0ff */
[----:B------:R-:W-:-:S03]  /*6f940*/  ULDC UR4, c[0x0][0x228] ;  /* 0x00008a0000047ab9 */ /* 0x000fc60000000800 */
[----:B------:R-:W-:Y:S02]  /*6f950*/  SHF.R.S32.HI R8, RZ, 0x1f, R11 ;  /* 0x0000001fff087819 */ /* 0x000fe4000001140b */
[----:B-1----:R-:W-:Y:S01]  /*6f960*/  IADD3 R6, P6, R11, R0, RZ ;  /* 0x000000000b067210 */ /* 0x002fe20007fde0ff */
[----:B------:R-:W-:Y:S01]  /*6f970*/  IMAD.X R5, R9, 0x1, R16, P5 ;  /* 0x0000000109057824 */ /* 0x000fe200028e0610 */
[----:B---3--:R-:W-:-:S03]  /*6f980*/  PRMT R9, R25, 0x7770, RZ ;  /* 0x0000777019097816 */ /* 0x008fc600000000ff */
[----:B------:R-:W-:Y:S01]  /*6f990*/  IMAD.X R7, R8, 0x1, R2, P6 ;  /* 0x0000000108077824 */ /* 0x000fe200030e0602 */
[----:B------:R-:W-:Y:S01]  /*6f9a0*/  ISETP.LT.AND P5, PT, R26, UR4, !P4 ;  /* 0x000000041a007c0c */ /* 0x000fe2000e7a1270 */
[----:B------:R0:W-:Y:S01]  /*6f9b0*/  @P2 STG.E.U8 desc[UR32][R4.64], R13 ;  /* 0x0000000d04002986 */ /* 0x0001e2000c101120 */
[----:B------:R-:W-:Y:S01]  /*6f9c0*/  ISETP.LT.AND P2, PT, R27, UR5, !P4 ;  /* 0x000000051b007c0c */ /* 0x000fe2000e741270 */
[----:B------:R-:W-:Y:S01]  /*6f9d0*/  ULDC UR5, c[0x0][0x228] ;  /* 0x00008a0000057ab9 */ /* 0x000fe20000000800 */
[C---:B------:R-:W-:Y:S01]  /*6f9e0*/  PRMT R10, R25.reuse, 0x7771, RZ ;  /* 0x00007771190a7816 */ /* 0x040fe200000000ff */
[----:B------:R1:W-:Y:S01]  /*6f9f0*/  @P3 STG.E.U8 desc[UR32][R6.64], R9 ;  /* 0x0000000906003986 */ /* 0x0003e2000c101120 */
[----:B------:R-:W-:Y:S01]  /*6fa00*/  PRMT R12, R25, 0x7772, RZ ;  /* 0x00007772190c7816 */ /* 0x000fe200000000ff */
[----:B------:R-:W-:Y:S01]  /*6fa10*/  ULDC UR4, c[0x0][0x248] ;  /* 0x0000920000047ab9 */ /* 0x000fe20000000800 */
[C---:B0-----:R-:W-:Y:S02]  /*6fa20*/  IADD3 R4, P6, R11.reuse, R3, RZ ;  /* 0x000000030b047210 */ /* 0x041fe40007fde0ff */
[----:B-1----:R-:W-:-:S03]  /*6fa30*/  IADD3 R6, P3, R11, R19, RZ ;  /* 0x000000130b067210 */ /* 0x002fc60007f7e0ff */
[----:B------:R-:W-:Y:S02]  /*6fa40*/  IMAD.X R5, R8, 0x1, R20, P6 ;  /* 0x0000000108057824 */ /* 0x000fe400030e0614 */
[----:B------:R-:W-:Y:S02]  /*6fa50*/  VIADD R9, R22, 0x37 ;  /* 0x0000003716097836 */ /* 0x000fe40000000000 */
[----:B------:R-:W-:Y:S01]  /*6fa60*/  IMAD.X R7, R8, 0x1, R17, P3 ;  /* 0x0000000108077824 */ /* 0x000fe200018e0611 */
[----:B------:R0:W-:Y:S02]  /*6fa70*/  @P5 STG.E.U8 desc[UR32][R4.64], R10 ;  /* 0x0000000a04005986 */ /* 0x0001e4000c101120 */
[----:B------:R-:W-:Y:S02]  /*6fa80*/  ISETP.GE.AND P3, PT, R9, UR7, PT ;  /* 0x0000000709007c0c */ /* 0x000fe4000bf66270 */
[----:B------:R1:W-:Y:S01]  /*6fa90*/  @P2 STG.E.U8 desc[UR32][R6.64], R12 ;  /* 0x0000000c06002986 */ /* 0x0003e2000c101120 */
[----:B------:R-:W-:Y:S01]  /*6faa0*/  ISETP.LT.AND P2, PT, R28, UR5, !P4 ;  /* 0x000000051c007c0c */ /* 0x000fe2000e741270 */
[----:B------:R-:W-:Y:S01]  /*6fab0*/  VIADD R9, R11, UR4 ;  /* 0x000000040b097c36 */ /* 0x000fe20008000000 */
[----:B------:R-:W-:Y:S01]  /*6fac0*/  PRMT R21, R25, 0x7773, RZ ;  /* 0x0000777319157816 */ /* 0x000fe200000000ff */
[----:B------:R-:W-:Y:S01]  /*6fad0*/  ULDC UR4, c[0x0][0x228] ;  /* 0x00008a0000047ab9 */ /* 0x000fe20000000800 */
[----:B------:R-:W3:Y:S01]  /*6fae0*/  LDL.LU R25, [R1+0x80] ;  /* 0x0000800001197983 */ /* 0x000ee20000300800 */
[----:B--2---:R-:W-:Y:S01]  /*6faf0*/  PRMT R15, R29, 0x7770, RZ ;  /* 0x000077701d0f7816 */ /* 0x004fe200000000ff */
[----:B------:R-:W-:Y:S01]  /*6fb00*/  ULDC UR5, c[0x0][0x228] ;  /* 0x00008a0000057ab9 */ /* 0x000fe20000000800 */
[----:B0-----:R-:W-:Y:S01]  /*6fb10*/  IADD3 R4, P4, R11, R18, RZ ;  /* 0x000000120b047210 */ /* 0x001fe20007f9e0ff */
[----:B------:R-:W-:Y:S01]  /*6fb20*/  VIADD R11, R22, 0x38 ;  /* 0x00000038160b7836 */ /* 0x000fe20000000000 */
[----:B------:R-:W-:-:S03]  /*6fb30*/  PRMT R13, R29, 0x7771, RZ ;  /* 0x000077711d0d7816 */ /* 0x000fc600000000ff */
[----:B------:R-:W-:Y:S01]  /*6fb40*/  IMAD.X R5, R8, 0x1, R16, P4 ;  /* 0x0000000108057824 */ /* 0x000fe200020e0610 */
[----:B------:R-:W-:Y:S02]  /*6fb50*/  ISETP.GE.AND P4, PT, R11, UR11, PT ;  /* 0x0000000b0b007c0c */ /* 0x000fe4000bf86270 */
[C---:B------:R-:W-:Y:S02]  /*6fb60*/  PRMT R8, R29.reuse, 0x7773, RZ ;  /* 0x000077731d087816 */ /* 0x040fe400000000ff */
[----:B------:R-:W-:Y:S02]  /*6fb70*/  PRMT R11, R29, 0x7772, RZ ;  /* 0x000077721d0b7816 */ /* 0x000fe400000000ff */
[----:B------:R-:W2:Y:S01]  /*6fb80*/  LDL.LU R29, [R1+0xc0] ;  /* 0x0000c000011d7983 */ /* 0x000ea20000300800 */
[----:B------:R-:W-:Y:S01]  /*6fb90*/  ISETP.LT.AND P5, PT, R24, UR6, !P1 ;  /* 0x0000000618007c0c */ /* 0x000fe2000cfa1270 */
[----:B-1----:R-:W-:Y:S01]  /*6fba0*/  VIADD R12, R22, 0x39 ;  /* 0x00000039160c7836 */ /* 0x002fe20000000000 */
[----:B------:R-:W-:-:S02]  /*6fbb0*/  SHF.R.S32.HI R10, RZ, 0x1f, R9 ;  /* 0x0000001fff0a7819 */ /* 0x000fc40000011409 */
[----:B------:R-:W-:Y:S01]  /*6fbc0*/  IADD3 R6, P6, R9, R0, RZ ;  /* 0x0000000009067210 */ /* 0x000fe20007fde0ff */
[----:B------:R0:W-:Y:S01]  /*6fbd0*/  @P2 STG.E.U8 desc[UR32][R4.64], R21 ;  /* 0x0000001504002986 */ /* 0x0001e2000c101120 */
[----:B------:R-:W-:-:S03]  /*6fbe0*/  ULDC UR6, c[0x0][0x228] ;  /* 0x00008a0000067ab9 */ /* 0x000fc60000000800 */
[----:B------:R-:W-:Y:S01]  /*6fbf0*/  IMAD.X R7, R10, 0x1, R2, P6 ;  /* 0x000000010a077824 */ /* 0x000fe200030e0602 */
[----:B------:R-:W-:Y:S01]  /*6fc00*/  ISETP.LT.AND P6, PT, R26, UR4, !P1 ;  /* 0x000000041a007c0c */ /* 0x000fe2000cfc1270 */
[----:B------:R-:W-:-:S03]  /*6fc10*/  ULDC UR4, c[0x0][0x228] ;  /* 0x00008a0000047ab9 */ /* 0x000fc60000000800 */
[----:B------:R1:W-:Y:S01]  /*6fc20*/  @P5 STG.E.U8 desc[UR32][R6.64], R15 ;  /* 0x0000000f06005986 */ /* 0x0003e2000c101120 */
[----:B0-----:R-:W-:Y:S02]  /*6fc30*/  IADD3 R4, P5, R9, R3, RZ ;  /* 0x0000000309047210 */ /* 0x001fe40007fbe0ff */
[----:B------:R-:W-:Y:S01]  /*6fc40*/  ISETP.LT.AND P2, PT, R27, UR4, !P1 ;  /* 0x000000041b007c0c */ /* 0x000fe2000cf41270 */
[----:B------:R-:W-:Y:S02]  /*6fc50*/  ULDC UR4, c[0x0][0x248] ;  /* 0x0000920000047ab9 */ /* 0x000fe40000000800 */
[----:B------:R-:W-:Y:S01]  /*6fc60*/  IMAD.X R5, R10, 0x1, R20, P5 ;  /* 0x000000010a057824 */ /* 0x000fe200028e0614 */
[----:B-1----:R-:W-:-:S04]  /*6fc70*/  IADD3 R6, P5, R9, R19, RZ ;  /* 0x0000001309067210 */ /* 0x002fc80007fbe0ff */
[----:B------:R0:W-:Y:S01]  /*6fc80*/  @P6 STG.E.U8 desc[UR32][R4.64], R13 ;  /* 0x0000000d04006986 */ /* 0x0001e2000c101120 */
[----:B------:R-:W-:Y:S01]  /*6fc90*/  ISETP.LT.AND P1, PT, R28, UR5, !P1 ;  /* 0x000000051c007c0c */ /* 0x000fe2000cf21270 */
[----:B------:R-:W-:Y:S01]  /*6fca0*/  ULDC UR5, c[0x0][0x228] ;  /* 0x00008a0000057ab9 */ /* 0x000fe20000000800 */
[----:B------:R-:W-:Y:S01]  /*6fcb0*/  IMAD.X R7, R10, 0x1, R17, P5 ;  /* 0x000000010a077824 */ /* 0x000fe200028e0611 */
[C---:B0-----:R-:W-:Y:S01]  /*6fcc0*/  IADD3 R4, P6, R9.reuse, R18, RZ ;  /* 0x0000001209047210 */ /* 0x041fe20007fde0ff */
[----:B------:R-:W-:-:S03]  /*6fcd0*/  VIADD R9, R9, UR4 ;  /* 0x0000000409097c36 */ /* 0x000fc60008000000 */
[----:B------:R0:W-:Y:S01]  /*6fce0*/  @P2 STG.E.U8 desc[UR32][R6.64], R11 ;  /* 0x0000000b06002986 */ /* 0x0001e2000c101120 */
[----:B------:R-:W-:Y:S01]  /*6fcf0*/  ISETP.LT.AND P5, PT, R24, UR5, !P3 ;  /* 0x0000000518007c0c */ /* 0x000fe2000dfa1270 */
[----:B------:R-:W-:Y:S01]  /*6fd00*/  ULDC UR4, c[0x0][0x228] ;  /* 0x00008a0000047ab9 */ /* 0x000fe20000000800 */
[----:B------:R-:W-:Y:S01]  /*6fd10*/  IMAD.X R5, R10, 0x1, R16, P6 ;  /* 0x000000010a057824 */ /* 0x000fe200030e0610 */
[----:B------:R-:W-:Y:S01]  /*6fd20*/  SHF.R.S32.HI R10, RZ, 0x1f, R9 ;  /* 0x0000001fff0a7819 */ /* 0x000fe20000011409 */
[----:B------:R-:W-:Y:S01]  /*6fd30*/  ULDC UR5, c[0x0][0x228] ;  /* 0x00008a0000057ab9 */ /* 0x000fe20000000800 */
[----:B0-----:R-:W-:Y:S02]  /*6fd40*/  IADD3 R6, P2, R9, R0, RZ ;  /* 0x0000000009067210 */ /* 0x001fe40007f5e0ff */
[----:B------:R0:W-:Y:S03]  /*6fd50*/  @P1 STG.E.U8 desc[UR32][R4.64], R8 ;  /* 0x0000000804001986 */ /* 0x0001e6000c101120 */
[----:B------:R-:W-:Y:S01]  /*6fd60*/  IMAD.X R7, R10, 0x1, R2, P2 ;  /* 0x000000010a077824 */ /* 0x000fe200010e0602 */
[----:B------:R-:W-:Y:S01]  /*6fd70*/  ISETP.LT.AND P2, PT, R26, UR4, !P3 ;  /* 0x000000041a007c0c */ /* 0x000fe2000df41270 */
[----:B------:R-:W-:Y:S01]  /*6fd80*/  ULDC UR4, c[0x0][0x228] ;  /* 0x00008a0000047ab9 */ /* 0x000fe20000000800 */
[----:B----4-:R-:W-:-:S02]  /*6fd90*/  PRMT R13, R23, 0x7770, RZ ;  /* 0x00007770170d7816 */ /* 0x010fc400000000ff */
[----:B0-----:R-:W-:-:S03]  /*6fda0*/  IADD3 R4, P6, R9, R3, RZ ;  /* 0x0000000309047210 */ /* 0x001fc60007fde0ff */
[----:B------:R0:W-:Y:S01]  /*6fdb0*/  @P5 STG.E.U8 desc[UR32][R6.64], R13 ;  /* 0x0000000d06005986 */ /* 0x0001e2000c101120 */
[----:B------:R-:W-:Y:S01]  /*6fdc0*/  PRMT R11, R23, 0x7771, RZ ;  /* 0x00007771170b7816 */ /* 0x000fe200000000ff */
[----:B------:R-:W-:Y:S01]  /*6fdd0*/  IMAD.X R5, R10, 0x1, R20, P6 ;  /* 0x000000010a057824 */ /* 0x000fe200030e0614 */
[----:B------:R-:W-:Y:S01]  /*6fde0*/  ISETP.LT.AND P5, PT, R27, UR5, !P3 ;  /* 0x000000051b007c0c */ /* 0x000fe2000dfa1270 */
[----:B------:R-:W-:Y:S01]  /*6fdf0*/  ULDC UR5, c[0x0][0x228] ;  /* 0x00008a0000057ab9 */ /* 0x000fe20000000800 */
[----:B------:R-:W-:Y:S01]  /*6fe00*/  ISETP.LT.AND P3, PT, R28, UR4, !P3 ;  /* 0x000000041c007c0c */ /* 0x000fe2000df61270 */
[----:B------:R-:W-:Y:S01]  /*6fe10*/  ULDC UR4, c[0x0][0x248] ;  /* 0x0000920000047ab9 */ /* 0x000fe20000000800 */
[----:B------:R1:W-:Y:S01]  /*6fe20*/  @P2 STG.E.U8 desc[UR32][R4.64], R11 ;  /* 0x0000000b04002986 */ /* 0x0003e2000c101120 */
[----:B0-----:R-:W-:Y:S02]  /*6fe30*/  IADD3 R6, P6, R9, R19, RZ ;  /* 0x0000001309067210 */ /* 0x001fe40007fde0ff */
[----:B------:R-:W-:-:S02]  /*6fe40*/  PRMT R15, R23, 0x7772, RZ ;  /* 0x00007772170f7816 */ /* 0x000fc400000000ff */
[----:B------:R-:W-:Y:S01]  /*6fe50*/  ISETP.GE.AND P1, PT, R12, UR9, PT ;  /* 0x000000090c007c0c */ /* 0x000fe2000bf26270 */
[C---:B------:R-:W-:Y:S01]  /*6fe60*/  IMAD.X R7, R10.reuse, 0x1, R17, P6 ;  /* 0x000000010a077824 */ /* 0x040fe200030e0611 */
[C---:B-1----:R-:W-:Y:S01]  /*6fe70*/  IADD3 R4, P2, R9.reuse, R18, RZ ;  /* 0x0000001209047210 */ /* 0x042fe20007f5e0ff */
[----:B------:R-:W-:Y:S01]  /*6fe80*/  VIADD R12, R9, UR4 ;  /* 0x00000004090c7c36 */ /* 0x000fe20008000000 */
[----:B------:R-:W-:Y:S02]  /*6fe90*/  PRMT R21, R23, 0x7773, RZ ;  /* 0x0000777317157816 */ /* 0x000fe400000000ff */
[----:B------:R0:W-:Y:S01]  /*6fea0*/  @P5 STG.E.U8 desc[UR32][R6.64], R15 ;  /* 0x0000000f06005986 */ /* 0x0001e2000c101120 */
[----:B------:R-:W-:Y:S01]  /*6feb0*/  ULDC UR4, c[0x0][0x228] ;  /* 0x00008a0000047ab9 */ /* 0x000fe20000000800 */
[----:B------:R-:W-:Y:S01]  /*6fec0*/  IMAD.X R5, R10, 0x1, R16, P2 ;  /* 0x000000010a057824 */ /* 0x000fe200010e0610 */
[----:B------:R-:W-:Y:S02]  /*6fed0*/  ISETP.LT.AND P2, PT, R24, UR5, !P4 ;  /* 0x0000000518007c0c */ /* 0x000fe4000e741270 */
[----:B--2---:R-:W-:-:S02]  /*6fee0*/  PRMT R14, R29, 0x7772, RZ ;  /* 0x000077721d0e7816 */ /* 0x004fc400000000ff */
[----:B------:R1:W-:Y:S01]  /*6fef0*/  @P3 STG.E.U8 desc[UR32][R4.64], R21 ;  /* 0x0000001504003986 */ /* 0x0003e2000c101120 */
[----:B------:R-:W-:Y:S01]  /*6ff00*/  SHF.R.S32.HI R13, RZ, 0x1f, R12 ;  /* 0x0000001fff0d7819 */ /* 0x000fe2000001140c */
[----:B------:R-:W-:Y:S01]  /*6ff10*/  VIADD R9, R22, 0x3a ;  /* 0x0000003a16097836 */ /* 0x000fe20000000000 */
[----:B------:R-:W-:Y:S01]  /*6ff20*/  IADD3 R10, P3, R12, R0, RZ ;  /* 0x000000000c0a7210 */ /* 0x000fe20007f7e0ff */
[----:B---3--:R-:W2:Y:S01]  /*6ff30*/  LDS.128 R4, [R25] ;  /* 0x0000000019047984 */ /* 0x008ea20000000c00 */
[----:B0-----:R-:W-:Y:S01]  /*6ff40*/  PRMT R15, R29, 0x7770, RZ ;  /* 0x000077701d0f7816 */ /* 0x001fe200000000ff */
[----:B------:R-:W-:Y:S02]  /*6ff50*/  ULDC UR5, c[0x0][0x228] ;  /* 0x00008a0000057ab9 */ /* 0x000fe40000000800 */
[----:B------:R-:W-:Y:S01]  /*6ff60*/  IMAD.X R11, R13, 0x1, R2, P3 ;  /* 0x000000010d0b7824 */ /* 0x000fe200018e0602 */
[----:B-1----:R-:W-:-:S04]  /*6ff70*/  PRMT R21, R29, 0x7771, RZ ;  /* 0x000077711d157816 */ /* 0x002fc800000000ff */
[----:B------:R0:W-:Y:S02]  /*6ff80*/  @P2 STG.E.U8 desc[UR32][R10.64], R15 ;  /* 0x0000000f0a002986 */ /* 0x0001e4000c101120 */
[----:B0-----:R-:W-:Y:S02]  /*6ff90*/  PRMT R15, R29, 0x7773, RZ ;  /* 0x000077731d0f7816 */ /* 0x001fe400000000ff */
[----:B------:R-:W3:Y:S01]  /*6ffa0*/  LDL.LU R29, [R1+0xc4] ;  /* 0x0000c400011d7983 */ /* 0x000ee20000300800 */
[----:B------:R-:W-:Y:S01]  /*6ffb0*/  ISETP.LT.AND P3, PT, R26, UR4, !P4 ;  /* 0x000000041a007c0c */ /* 0x000fe2000e761270 */
[----:B------:R-:W-:Y:S01]  /*6ffc0*/  ULDC UR4, c[0x0][0x228] ;  /* 0x00008a0000047ab9 */ /* 0x000fe20000000800 */
[----:B------:R-:W-:Y:S02]  /*6ffd0*/  IADD3 R8, P6, R12, R3, RZ ;  /* 0x000000030c087210 */ /* 0x000fe40007fde0ff */
[----:B------:R-:W-:-:S03]  /*6ffe0*/  ISETP.GE.AND P2, PT, R9, UR17, PT ;  /* 0x0000001109007c0c */ /* 0x000fc6000bf46270 */
[----:B------:R-:W-:Y:S01]  /*6fff0*/  IMAD.X R9, R13, 0x1, R20, P6 ;  /* 0x000000010d097824 */ /* 0x000fe200030e0614 */
[----:B------:R-:W-:Y:S01]  /*70000*/  ISETP.LT.AND P5, PT, R27, UR5, !P4 ;  /* 0x000000051b007c0c */ /* 0x000fe2000e7a1270 */
[----:B------:R-:W-:Y:S01]  /*70010*/  ULDC UR5, c[0x0][0x228] ;  /* 0x00008a0000057ab9 */ /* 0x000fe20000000800 */
[----:B------:R-:W-:Y:S01]  /*70020*/  ISETP.LT.AND P4, PT, R28, UR4, !P4 ;  /* 0x000000041c007c0c */ /* 0x000fe2000e781270 */
[----:B------:R-:W-:Y:S01]  /*70030*/  ULDC UR4, c[0x0][0x248] ;  /* 0x0000920000047ab9 */ /* 0x000fe20000000800 */
[C---:B------:R-:W-:Y:S01]  /*70040*/  IADD3 R10, P6, R12.reuse, R19, RZ ;  /* 0x000000130c0a7210 */ /* 0x040fe20007fde0ff */
[----:B------:R0:W-:Y:S04]  /*70050*/  @P3 STG.E.U8 desc[UR32][R8.64], R21 ;  /* 0x0000001508003986 */ /* 0x0001e8000c101120 */
[----:B------:R-:W-:Y:S01]  /*70060*/  IMAD.X R11, R13, 0x1, R17, P6 ;  /* 0x000000010d0b7824 */ /* 0x000fe200030e0611 */
[C---:B0-----:R-:W-:Y:S01]  /*70070*/  IADD3 R8, P3, R12.reuse, R18, RZ ;  /* 0x000000120c087210 */ /* 0x041fe20007f7e0ff */
[----:B------:R-:W-:-:S03]  /*70080*/  VIADD R12, R12, UR4 ;  /* 0x000000040c0c7c36 */ /* 0x000fc60008000000 */
[----:B------:R0:W-:Y:S01]  /*70090*/  @P5 STG.E.U8 desc[UR32][R10.64], R14 ;  /* 0x0000000e0a005986 */ /* 0x0001e2000c101120 */
[----:B------:R-:W-:Y:S01]  /*700a0*/  ULDC UR4, c[0x0][0x228] ;  /* 0x00008a0000047ab9 */ /* 0x000fe20000000800 */
[----:B------:R-:W-:Y:S01]  /*700b0*/  IMAD.X R9, R13, 0x1, R16, P3 ;  /* 0x000000010d097824 */ /* 0x000fe200018e0610 */
[----:B------:R-:W-:-:S04]  /*700c0*/  SHF.R.S32.HI R13, RZ, 0x1f, R12 ;  /* 0x0000001fff0d7819 */ /* 0x000fc8000001140c */
[----:B------:R1:W-:Y:S01]  /*700d0*/  @P4 STG.E.U8 desc[UR32][R8.64], R15 ;  /* 0x0000000f08004986 */ /* 0x0003e2000c101120 */
[----:B0-----:R-:W-:Y:S02]  /*700e0*/  IADD3 R10, P4, R12, R0, RZ ;  /* 0x000000000c0a7210 */ /* 0x001fe40007f9e0ff */
[----:B------:R-:W-:Y:S01]  /*700f0*/  ISETP.LT.AND P3, PT, R24, UR5, !P1 ;  /* 0x0000000518007c0c */ /* 0x000fe2000cf61270 */
[----:B------:R-:W-:Y:S02]  /*70100*/  ULDC UR5, c[0x0][0x228] ;  /* 0x00008a0000057ab9 */ /* 0x000fe40000000800 */
[----:B------:R-:W-:Y:S01]  /*70110*/  IMAD.X R11, R13, 0x1, R2, P4 ;  /* 0x000000010d0b7824 */ /* 0x000fe200020e0602 */
[----:B------:R-:W-:Y:S01]  /*70120*/  ISETP.LT.AND P4, PT, R26, UR4, !P1 ;  /* 0x000000041a007c0c */ /* 0x000fe2000cf81270 */
[----:B------:R-:W-:Y:S01]  /*70130*/  ULDC UR4, c[0x0][0x228] ;  /* 0x00008a0000047ab9 */ /* 0x000fe20000000800 */
[----:B-1----:R-:W-:Y:S02]  /*70140*/  IADD3 R8, P6, R12, R3, RZ ;  /* 0x000000030c087210 */ /* 0x002fe40007fde0ff */
[----:B--2---:R-:W-:-:S02]  /*70150*/  PRMT R21, R4, 0x7770, RZ ;  /* 0x0000777004157816 */ /* 0x004fc400000000ff */
[----:B------:R-:W-:Y:S01]  /*70160*/  PRMT R23, R4, 0x7771, RZ ;  /* 0x0000777104177816 */ /* 0x000fe200000000ff */
[----:B------:R-:W-:Y:S01]  /*70170*/  IMAD.X R9, R13, 0x1, R20, P6 ;  /* 0x000000010d097824 */ /* 0x000fe200030e0614 */
[----:B------:R-:W-:Y:S01]  /*70180*/  ISETP.LT.AND P5, PT, R27, UR5, !P1 ;  /* 0x000000051b007c0c */ /* 0x000fe2000cfa1270 */
[----:B------:R0:W-:Y:S01]  /*70190*/  @P3 STG.E.U8 desc[UR32][R10.64], R21 ;  /* 0x000000150a003986 */ /* 0x0001e2000c101120 */
[----:B------:R-:W-:Y:S01]  /*701a0*/  ISETP.LT.AND P1, PT, R28, UR4, !P1 ;  /* 0x000000041c007c0c */ /* 0x000fe2000cf21270 */
[----:B------:R-:W-:Y:S01]  /*701b0*/  ULDC UR4, c[0x0][0x248] ;  /* 0x0000920000047ab9 */ /* 0x000fe20000000800 */
[----:B------:R-:W-:Y:S01]  /*701c0*/  PRMT R15, R4, 0x7772, RZ ;  /* 0x00007772040f7816 */ /* 0x000fe200000000ff */
[----:B------:R1:W-:Y:S01]  /*701d0*/  @P4 STG.E.U8 desc[UR32][R8.64], R23 ;  /* 0x0000001708004986 */ /* 0x0003e2000c101120 */
[----:B------:R-:W-:Y:S01]  /*701e0*/  ULDC UR5, c[0x0][0x228] ;  /* 0x00008a0000057ab9 */ /* 0x000fe20000000800 */
[C---:B0-----:R-:W-:Y:S02]  /*701f0*/  IADD3 R10, P6, R12.reuse, R19, RZ ;  /* 0x000000130c0a7210 */ /* 0x041fe40007fde0ff */
[----:B-1----:R-:W-:-:S03]  /*70200*/  IADD3 R8, P4, R12, R18, RZ ;  /* 0x000000120c087210 */ /* 0x002fc60007f9e0ff */
[C---:B------:R-:W-:Y:S01]  /*70210*/  IMAD.X R11, R13.reuse, 0x1, R17, P6 ;  /* 0x000000010d0b7824 */ /* 0x040fe200030e0611 */
[----:B------:R-:W-:Y:S01]  /*70220*/  PRMT R21, R4, 0x7773, RZ ;  /* 0x0000777304157816 */ /* 0x000fe200000000ff */
[----:B------:R-:W-:Y:S01]  /*70230*/  VIADD R12, R12, UR4 ;  /* 0x000000040c0c7c36 */ /* 0x000fe20008000000 */
[----:B------:R-:W-:Y:S01]  /*70240*/  ULDC UR4, c[0x0][0x228] ;  /* 0x00008a0000047ab9 */ /* 0x000fe20000000800 */
[----:B------:R-:W-:Y:S01]  /*70250*/  IMAD.X R9, R13, 0x1, R16, P4 ;  /* 0x000000010d097824 */ /* 0x000fe200020e0610 */
[----:B------:R-:W-:Y:S01]  /*70260*/  ISETP.LT.AND P4, PT, R24, UR5, !P2 ;  /* 0x0000000518007c0c */ /* 0x000fe2000d781270 */
[----:B------:R0:W-:Y:S01]  /*70270*/  @P5 STG.E.U8 desc[UR32][R10.64], R15 ;  /* 0x0000000f0a005986 */ /* 0x0001e2000c101120 */
[----:B------:R-:W-:Y:S01]  /*70280*/  SHF.R.S32.HI R13, RZ, 0x1f, R12 ;  /* 0x0000001fff0d7819 */ /* 0x000fe2000001140c */
[----:B------:R-:W-:Y:S02]  /*70290*/  ULDC UR5, c[0x0][0x228] ;  /* 0x00008a0000057ab9 */ /* 0x000fe40000000800 */
[----:B------:R1:W-:Y:S01]  /*702a0*/  @P1 STG.E.U8 desc[UR32][R8.64], R21 ;  /* 0x0000001508001986 */ /* 0x0003e2000c101120 */
[----:B0-----:R-:W-:-:S05]  /*702b0*/  IADD3 R10, P1, R12, R0, RZ ;  /* 0x000000000c0a7210 */ /* 0x001fca0007f3e0ff */
[----:B------:R-:W-:Y:S01]  /*702c0*/  IMAD.X R11, R13, 0x1, R2, P1 ;  /* 0x000000010d0b7824 */ /* 0x000fe200008e0602 */
[C---:B---3--:R-:W-:Y:S02]  /*702d0*/  PRMT R15, R29.reuse, 0x7770, RZ ;  /* 0x000077701d0f7816 */ /* 0x048fe400000000ff */
[C---:B------:R-:W-:Y:S02]  /*702e0*/  PRMT R23, R29.reuse, 0x7771, RZ ;  /* 0x000077711d177816 */ /* 0x040fe400000000ff */
[C---:B-1----:R-:W-:Y:S01]  /*702f0*/  PRMT R21, R29.reuse, 0x7772, RZ ;  /* 0x000077721d157816 */ /* 0x042fe200000000ff */
[----:B------:R0:W-:Y:S02]  /*70300*/  @P4 STG.E.U8 desc[UR32][R10.64], R15 ;  /* 0x0000000f0a004986 */ /* 0x0001e4000c101120 */
[----:B0-----:R-:W-:Y:S02]  /*70310*/  PRMT R15, R29, 0x7773, RZ ;  /* 0x000077731d0f7816 */ /* 0x001fe400000000ff */
[----:B------:R-:W2:Y:S01]  /*70320*/  LDL.LU R29, [R1+0xc8] ;  /* 0x0000c800011d7983 */ /* 0x000ea20000300800 */
[----:B------:R-:W-:Y:S01]  /*70330*/  ISETP.LT.AND P5, PT, R26, UR4, !P2 ;  /* 0x000000041a007c0c */ /* 0x000fe2000d7a1270 */
[----:B------:R-:W-:Y:S01]  /*70340*/  ULDC UR4, c[0x0][0x228] ;  /* 0x00008a0000047ab9 */ /* 0x000fe20000000800 */
[----:B------:R-:W-:-:S02]  /*70350*/  IADD3 R8, P6, R12, R3, RZ ;  /* 0x000000030c087210 */ /* 0x000fc40007fde0ff */
[----:B------:R-:W-:Y:S01]  /*70360*/  ISETP.LT.AND P1, PT, R27, UR5, !P2 ;  /* 0x000000051b007c0c */ /* 0x000fe2000d721270 */
[----:B------:R-:W-:Y:S02]  /*70370*/  VIADD R14, R22, 0x3b ;  /* 0x0000003b160e7836 */ /* 0x000fe40000000000 */
[C---:B------:R-:W-:Y:S01]  /*70380*/  IMAD.X R9, R13.reuse, 0x1, R20, P6 ;  /* 0x000000010d097824 */ /* 0x040fe200030e0614 */
[----:B------:R-:W-:Y:S01]  /*70390*/  IADD3 R10, P6, R12, R19, RZ ;  /* 0x000000130c0a7210 */ /* 0x000fe20007fde0ff */
[----:B------:R-:W-:Y:S01]  /*703a0*/  ULDC UR5, c[0x0][0x228] ;  /* 0x00008a0000057ab9 */ /* 0x000fe20000000800 */
[----:B------:R-:W-:Y:S01]  /*703b0*/  ISETP.LT.AND P2, PT, R28, UR4, !P2 ;  /* 0x000000041c007c0c */ /* 0x000fe2000d741270 */
[----:B------:R-:W-:Y:S02]  /*703c0*/  ULDC UR4, c[0x0][0x248] ;  /* 0x0000920000047ab9 */ /* 0x000fe40000000800 */
[----:B------:R0:W-:Y:S01]  /*703d0*/  @P5 STG.E.U8 desc[UR32][R8.64], R23 ;  /* 0x0000001708005986 */ /* 0x0001e2000c101120 */
[----:B------:R-:W-:Y:S01]  /*703e0*/  IMAD.X R11, R13, 0x1, R17, P6 ;  /* 0x000000010d0b7824 */ /* 0x000fe200030e0611 */
[----:B------:R-:W-:-:S02]  /*703f0*/  ISETP.GE.AND P3, PT, R14, UR15, PT ;  /* 0x0000000f0e007c0c */ /* 0x000fc4000bf66270 */
[C---:B0-----:R-:W-:Y:S01]  /*70400*/  IADD3 R8, P5, R12.reuse, R18, RZ ;  /* 0x000000120c087210 */ /* 0x041fe20007fbe0ff */
[----:B------:R-:W-:Y:S01]  /*70410*/  VIADD R12, R12, UR4 ;  /* 0x000000040c0c7c36 */ /* 0x000fe20008000000 */
[----:B------:R0:W-:Y:S03]  /*70420*/  @P1 STG.E.U8 desc[UR32][R10.64], R21 ;  /* 0x000000150a001986 */ /* 0x0001e6000c101120 */
[----:B------:R-:W-:Y:S01]  /*70430*/  IMAD.X R9, R13, 0x1, R16, P5 ;  /* 0x000000010d097824 */ /* 0x000fe200028e0610 */
[----:B------:R-:W-:Y:S01]  /*70440*/  ISETP.LT.AND P1, PT, R24, UR5, !P3 ;  /* 0x0000000518007c0c */ /* 0x000fe2000df21270 */
[----:B------:R-:W-:Y:S01]  /*70450*/  ULDC UR4, c[0x0][0x228] ;  /* 0x00008a0000047ab9 */ /* 0x000fe20000000800 */
[----:B------:R-:W-:Y:S01]  /*70460*/  SHF.R.S32.HI R13, RZ, 0x1f, R12 ;  /* 0x0000001fff0d7819 */ /* 0x000fe2000001140c */
[----:B------:R-:W-:Y:S01]  /*70470*/  ULDC UR5, c[0x0][0x228] ;  /* 0x00008a0000057ab9 */ /* 0x000fe20000000800 */
[----:B------:R1:W-:Y:S01]  /*70480*/  @P2 STG.E.U8 desc[UR32][R8.64], R15 ;  /* 0x0000000f08002986 */ /* 0x0003e2000c101120 */
[----:B------:R-:W-:Y:S01]  /*70490*/  ISETP.LT.AND P5, PT, R26, UR4, !P3 ;  /* 0x000000041a007c0c */ /* 0x000fe2000dfa1270 */
[----:B------:R-:W-:Y:S01]  /*704a0*/  ULDC UR4, c[0x0][0x228] ;  /* 0x00008a0000047ab9 */ /* 0x000fe20000000800 */
[----:B0-----:R-:W-:-:S02]  /*704b0*/  IADD3 R10, P2, R12, R0, RZ ;  /* 0x000000000c0a7210 */ /* 0x001fc40007f5e0ff */
[----:B------:R-:W-:-:S03]  /*704c0*/  PRMT R25, R5, 0x7770, RZ ;  /* 0x0000777005197816 */ /* 0x000fc600000000ff */
[----:B------:R-:W-:Y:S01]  /*704d0*/  IMAD.X R11, R13, 0x1, R2, P2 ;  /* 0x000000010d0b7824 */ /* 0x000fe200010e0602 */
[----:B-1----:R-:W-:Y:S02]  /*704e0*/  IADD3 R8, P6, R12, R3, RZ ;  /* 0x000000030c087210 */ /* 0x002fe40007fde0ff */
[----:B------:R-:W-:Y:S02]  /*704f0*/  ISETP.LT.AND P2, PT, R27, UR5, !P3 ;  /* 0x000000051b007c0c */ /* 0x000fe4000df41270 */
[----:B------:R-:W-:Y:S01]  /*70500*/  PRMT R23, R5, 0x7771, RZ ;  /* 0x0000777105177816 */ /* 0x000fe200000000ff */
[----:B------:R-:W-:Y:S01]  /*70510*/  IMAD.X R9, R13, 0x1, R20, P6 ;  /* 0x000000010d097824 */ /* 0x000fe200030e0614 */
[----:B------:R0:W-:Y:S01]  /*70520*/  @P1 STG.E.U8 desc[UR32][R10.64], R25 ;  /* 0x000000190a001986 */ /* 0x0001e2000c101120 */
[----:B------:R-:W-:Y:S01]  /*70530*/  ISETP.LT.AND P3, PT, R28, UR4, !P3 ;  /* 0x000000041c007c0c */ /* 0x000fe2000df61270 */
[----:B------:R-:W-:Y:S01]  /*70540*/  VIADD R4, R22, 0x3c ;  /* 0x0000003c16047836 */ /* 0x000fe20000000000 */
[C---:B------:R-:W-:Y:S01]  /*70550*/  PRMT R21, R5.reuse, 0x7772, RZ ;  /* 0x0000777205157816 */ /* 0x040fe200000000ff */
[----:B------:R1:W-:Y:S01]  /*70560*/  @P5 STG.E.U8 desc[UR32][R8.64], R23 ;  /* 0x0000001708005986 */ /* 0x0003e2000c101120 */
[----:B------:R-:W-:Y:S01]  /*70570*/  ULDC UR4, c[0x0][0x248] ;  /* 0x0000920000047ab9 */ /* 0x000fe20000000800 */
[----:B------:R-:W-:Y:S01]  /*70580*/  PRMT R15, R5, 0x7773, RZ ;  /* 0x00007773050f7816 */ /* 0x000fe200000000ff */
[----:B------:R-:W-:Y:S01]  /*70590*/  ULDC UR5, c[0x0][0x228] ;  /* 0x00008a0000057ab9 */ /* 0x000fe20000000800 */
[----:B0-----:R-:W-:-:S02]  /*705a0*/  IADD3 R10, P6, R12, R19, RZ ;  /* 0x000000130c0a7210 */ /* 0x001fc40007fde0ff */
[----:B-1----:R-:W-:-:S03]  /*705b0*/  IADD3 R8, P5, R12, R18, RZ ;  /* 0x000000120c087210 */ /* 0x002fc60007fbe0ff */
[C---:B------:R-:W-:Y:S01]  /*705c0*/  IMAD.X R11, R13.reuse, 0x1, R17, P6 ;  /* 0x000000010d0b7824 */ /* 0x040fe200030e0611 */
[----:B------:R-:W-:Y:S01]  /*705d0*/  ISETP.GE.AND P4, PT, R4, UR13, PT ;  /* 0x0000000d04007c0c */ /* 0x000fe2000bf86270 */
[----:B------:R-:W-:Y:S02]  /*705e0*/  VIADD R4, R22, 0x3d ;  /* 0x0000003d16047836 */ /* 0x000fe40000000000 */
[----:B------:R-:W-:Y:S01]  /*705f0*/  IMAD.X R9, R13, 0x1, R16, P5 ;  /* 0x000000010d097824 */ /* 0x000fe200028e0610 */
[----:B------:R2:W-:Y:S01]  /*70600*/  @P2 STG.E.U8 desc[UR32][R10.64], R21 ;  /* 0x000000150a002986 */ /* 0x0005e2000c101120 */
[----:B------:R-:W-:Y:S01]  /*70610*/  VIADD R12, R12, UR4 ;  /* 0x000000040c0c7c36 */ /* 0x000fe20008000000 */
[----:B------:R-:W-:Y:S01]  /*70620*/  ISETP.LT.AND P2, PT, R24, UR5, !P4 ;  /* 0x0000000518007c0c */ /* 0x000fe2000e741270 */
[----:B------:R-:W-:Y:S01]  /*70630*/  ULDC UR4, c[0x0][0x228] ;  /* 0x00008a0000047ab9 */ /* 0x000fe20000000800 */
[----:B------:R-:W-:Y:S01]  /*70640*/  ISETP.GE.AND P1, PT, R4, UR21, PT ;  /* 0x0000001504007c0c */ /* 0x000fe2000bf26270 */
[----:B------:R0:W-:Y:S01]  /*70650*/  @P3 STG.E.U8 desc[UR32][R8.64], R15 ;  /* 0x0000000f08003986 */ /* 0x0001e2000c101120 */
[----:B------:R-:W-:Y:S01]  /*70660*/  SHF.R.S32.HI R13, RZ, 0x1f, R12 ;  /* 0x0000001fff0d7819 */ /* 0x000fe2000001140c */
[----:B------:R-:W-:Y:S01]  /*70670*/  ULDC UR5, c[0x0][0x228] ;  /* 0x00008a0000057ab9 */ /* 0x000fe20000000800 */
[----:B------:R-:W-:-:S02]  /*70680*/  IADD3 R4, P3, R12, R0, RZ ;  /* 0x000000000c047210 */ /* 0x000fc40007f7e0ff */
[----:B------:R-:W-:Y:S01]  /*70690*/  ISETP.LT.AND P5, PT, R26, UR4, !P4 ;  /* 0x000000041a007c0c */ /* 0x000fe2000e7a1270 */
[----:B------:R-:W-:Y:S02]  /*706a0*/  ULDC UR4, c[0x0][0x228] ;  /* 0x00008a0000047ab9 */ /* 0x000fe40000000800 */
[----:B------:R-:W-:Y:S01]  /*706b0*/  IMAD.X R5, R13, 0x1, R2, P3 ;  /* 0x000000010d057824 */ /* 0x000fe200018e0602 */
[----:B------:R-:W-:Y:S02]  /*706c0*/  ISETP.LT.AND P3, PT, R27, UR5, !P4 ;  /* 0x000000051b007c0c */ /* 0x000fe4000e761270 */
[C---:B--2---:R-:W-:Y:S02]  /*706d0*/  PRMT R21, R29.reuse, 0x7770, RZ ;  /* 0x000077701d157816 */ /* 0x044fe400000000ff */
[C---:B------:R-:W-:Y:S01]  /*706e0*/  PRMT R11, R29.reuse, 0x7771, RZ ;  /* 0x000077711d0b7816 */ /* 0x040fe200000000ff */
[----:B------:R-:W-:Y:S01]  /*706f0*/  VIADD R10, R22, 0x3e ;  /* 0x0000003e160a7836 */ /* 0x000fe20000000000 */
[----:B0-----:R-:W-:Y:S01]  /*70700*/  IADD3 R8, P6, R12, R3, RZ ;  /* 0x000000030c087210 */ /* 0x001fe20007fde0ff */
[----:B------:R0:W-:Y:S01]  /*70710*/  @P2 STG.E.U8 desc[UR32][R4.64], R21 ;  /* 0x0000001504002986 */ /* 0x0001e2000c101120 */
[----:B------:R-:W-:Y:S01]  /*70720*/  PRMT R15, R29, 0x7772, RZ ;  /* 0x000077721d0f7816 */ /* 0x000fe200000000ff */
[----:B------:R-:W-:-:S02]  /*70730*/  ULDC UR5, c[0x0][0x228] ;  /* 0x00008a0000057ab9 */ /* 0x000fc40000000800 */
[----:B------:R-:W-:Y:S01]  /*70740*/  IMAD.X R9, R13, 0x1, R20, P6 ;  /* 0x000000010d097824 */ /* 0x000fe200030e0614 */
[----:B0-----:R-:W-:-:S04]  /*70750*/  IADD3 R4, P2, R12, R19, RZ ;  /* 0x000000130c047210 */ /* 0x001fc80007f5e0ff */
[----:B------:R0:W-:Y:S01]  /*70760*/  @P5 STG.E.U8 desc[UR32][R8.64], R11 ;  /* 0x0000000b08005986 */ /* 0x0001e2000c101120 */
[----:B------:R-:W-:-:S05]  /*70770*/  IMAD.X R5, R13, 0x1, R17, P2 ;  /* 0x000000010d057824 */ /* 0x000fca00010e0611 */
[----:B------:R1:W-:Y:S01]  /*70780*/  @P3 STG.E.U8 desc[UR32][R4.64], R15 ;  /* 0x0000000f04003986 */ /* 0x0003e2000c101120 */
[----:B0-----:R-:W-:-:S05]  /*70790*/  IADD3 R8, P3, R12, R18, RZ ;  /* 0x000000120c087210 */ /* 0x001fca0007f7e0ff */
[----:B------:R-:W-:Y:S01]  /*707a0*/  IMAD.X R9, R13, 0x1, R16, P3 ;  /* 0x000000010d097824 */ /* 0x000fe200018e0610 */
[----:B------:R-:W-:Y:S02]  /*707b0*/  PRMT R13, R29, 0x7773, RZ ;  /* 0x000077731d0d7816 */ /* 0x000fe400000000ff */
[----:B------:R-:W2:Y:S01]  /*707c0*/  LDL.LU R29, [R1+0xcc] ;  /* 0x0000cc00011d7983 */ /* 0x000ea20000300800 */
[----:B------:R-:W-:Y:S01]  /*707d0*/  ISETP.LT.AND P4, PT, R28, UR4, !P4 ;  /* 0x000000041c007c0c */ /* 0x000fe2000e781270 */
[----:B------:R-:W-:Y:S01]  /*707e0*/  ULDC UR4, c[0x0][0x248] ;  /* 0x0000920000047ab9 */ /* 0x000fe20000000800 */
[----:B------:R-:W-:Y:S01]  /*707f0*/  ISETP.GE.AND P6, PT, R10, UR19, PT ;  /* 0x000000130a007c0c */ /* 0x000fe2000bfc6270 */
[----:B------:R-:W-:Y:S01]  /*70800*/  VIADD R10, R12, UR4 ;  /* 0x000000040c0a7c36 */ /* 0x000fe20008000000 */
[----:B------:R-:W-:Y:S01]  /*70810*/  ISETP.LT.AND P2, PT, R24, UR5, !P1 ;  /* 0x0000000518007c0c */ /* 0x000fe2000cf41270 */
[----:B------:R-:W-:Y:S01]  /*70820*/  ULDC UR4, c[0x0][0x228] ;  /* 0x00008a0000047ab9 */ /* 0x000fe20000000800 */
[----:B------:R-:W-:Y:S01]  /*70830*/  PRMT R23, R6, 0x7770, RZ ;  /* 0x0000777006177816 */ /* 0x000fe200000000ff */
[----:B------:R-:W-:Y:S01]  /*70840*/  ULDC UR5, c[0x0][0x228] ;  /* 0x00008a0000057ab9 */ /* 0x000fe20000000800 */
[----:B------:R-:W-:-:S02]  /*70850*/  SHF.R.S32.HI R11, RZ, 0x1f, R10 ;  /* 0x0000001fff0b7819 */ /* 0x000fc4000001140a */
[----:B-1----:R-:W-:Y:S02]  /*70860*/  IADD3 R4, P3, R10, R0, RZ ;  /* 0x000000000a047210 */ /* 0x002fe40007f7e0ff */
[----:B------:R-:W-:Y:S01]  /*70870*/  ISETP.LT.AND P5, PT, R26, UR6, !P1 ;  /* 0x000000061a007c0c */ /* 0x000fe2000cfa1270 */
[----:B------:R0:W-:Y:S01]  /*70880*/  @P4 STG.E.U8 desc[UR32][R8.64], R13 ;  /* 0x0000000d08004986 */ /* 0x0001e2000c101120 */
[C---:B------:R-:W-:Y:S01]  /*70890*/  PRMT R21, R6.reuse, 0x7771, RZ ;  /* 0x0000777106157816 */ /* 0x040fe200000000ff */
[----:B------:R-:W-:Y:S01]  /*708a0*/  IMAD.X R5, R11, 0x1, R2, P3 ;  /* 0x000000010b057824 */ /* 0x000fe200018e0602 */
[----:B------:R-:W-:Y:S01]  /*708b0*/  ISETP.LT.AND P3, PT, R27, UR4, !P1 ;  /* 0x000000041b007c0c */ /* 0x000fe2000cf61270 */
[----:B------:R-:W-:Y:S01]  /*708c0*/  ULDC UR4, c[0x0][0x228] ;  /* 0x00008a0000047ab9 */ /* 0x000fe20000000800 */
[----:B------:R-:W-:Y:S01]  /*708d0*/  PRMT R15, R6, 0x7772, RZ ;  /* 0x00007772060f7816 */ /* 0x000fe200000000ff */
[----:B------:R-:W-:Y:S01]  /*708e0*/  ULDC UR6, c[0x0][0x228] ;  /* 0x00008a0000067ab9 */ /* 0x000fe20000000800 */
[----:B------:R1:W-:Y:S01]  /*708f0*/  @P2 STG.E.U8 desc[UR32][R4.64], R23 ;  /* 0x0000001704002986 */ /* 0x0003e2000c101120 */
[----:B0-----:R-:W-:-:S02]  /*70900*/  IADD3 R8, P4, R10, R3, RZ ;  /* 0x000000030a087210 */ /* 0x001fc40007f9e0ff */
[----:B-1----:R-:W-:-:S03]  /*70910*/  IADD3 R4, P2, R10, R19, RZ ;  /* 0x000000130a047210 */ /* 0x002fc60007f5e0ff */
[C---:B------:R-:W-:Y:S01]  /*70920*/  IMAD.X R9, R11.reuse, 0x1, R20, P4 ;  /* 0x000000010b097824 */ /* 0x040fe200020e0614 */
[----:B------:R-:W-:Y:S01]  /*70930*/  ISETP.LT.AND P1, PT, R28, UR4, !P1 ;  /* 0x000000041c007c0c */ /* 0x000fe2000cf21270 */
[----:B------:R-:W-:Y:S01]  /*70940*/  ULDC UR4, c[0x0][0x248] ;  /* 0x0000920000047ab9 */ /* 0x000fe20000000800 */
[----:B------:R-:W-:Y:S02]  /*70950*/  IMAD.X R5, R11, 0x1, R17, P2 ;  /* 0x000000010b057824 */ /* 0x000fe400010e0611 */
[----:B------:R0:W-:Y:S04]  /*70960*/  @P5 STG.E.U8 desc[UR32][R8.64], R21 ;  /* 0x0000001508005986 */ /* 0x0001e8000c101120 */
[----:B------:R1:W-:Y:S01]  /*70970*/  @P3 STG.E.U8 desc[UR32][R4.64], R15 ;  /* 0x0000000f04003986 */ /* 0x0003e2000c101120 */
[----:B------:R-:W-:Y:S01]  /*70980*/  ISETP.LT.AND P4, PT, R24, UR5, !P6 ;  /* 0x0000000518007c0c */ /* 0x000fe2000f781270 */
[----:B------:R-:W-:Y:S01]  /*70990*/  ULDC UR5, c[0x0][0x228] ;  /* 0x00008a0000057ab9 */ /* 0x000fe20000000800 */
[----:B------:R-:W-:-:S02]  /*709a0*/  PRMT R13, R6, 0x7773, RZ ;  /* 0x00007773060d7816 */ /* 0x000fc400000000ff */
[C---:B0-----:R-:W-:Y:S01]  /*709b0*/  IADD3 R8, P3, R10.reuse, R18, RZ ;  /* 0x000000120a087210 */ /* 0x041fe20007f7e0ff */
[----:B------:R-:W-:Y:S01]  /*709c0*/  VIADD R10, R10, UR4 ;  /* 0x000000040a0a7c36 */ /* 0x000fe20008000000 */
[----:B------:R-:W-:Y:S01]  /*709d0*/  ISETP.LT.AND P5, PT, R26, UR5, !P6 ;  /* 0x000000051a007c0c */ /* 0x000fe2000f7a1270 */
[----:B------:R-:W-:Y:S01]  /*709e0*/  ULDC UR4, c[0x0][0x228] ;  /* 0x00008a0000047ab9 */ /* 0x000fe20000000800 */
[----:B------:R-:W-:Y:S01]  /*709f0*/  ULDC UR5, c[0x0][0x228] ;  /* 0x00008a0000057ab9 */ /* 0x000fe20000000800 */
[----:B------:R-:W-:Y:S01]  /*70a00*/  IMAD.X R9, R11, 0x1, R16, P3 ;  /* 0x000000010b097824 */ /* 0x000fe200018e0610 */
[----:B------:R-:W-:Y:S02]  /*70a10*/  SHF.R.S32.HI R11, RZ, 0x1f, R10 ;  /* 0x0000001fff0b7819 */ /* 0x000fe4000001140a */
[C---:B-1----:R-:W-:Y:S02]  /*70a20*/  IADD3 R4, P3, R10.reuse, R0, RZ ;  /* 0x000000000a047210 */ /* 0x042fe40007f7e0ff */
[----:B------:R0:W-:Y:S03]  /*70a30*/  @P1 STG.E.U8 desc[UR32][R8.64], R13 ;  /* 0x0000000d08001986 */ /* 0x0001e6000c101120 */
[----:B------:R-:W-:Y:S01]  /*70a40*/  IMAD.X R5, R11, 0x1, R2, P3 ;  /* 0x000000010b057824 */ /* 0x000fe200018e0602 */
[----:B0-----:R-:W-:-:S05]  /*70a50*/  IADD3 R8, P1, R10, R3, RZ ;  /* 0x000000030a087210 */ /* 0x001fca0007f3e0ff */
[----:B------:R-:W-:Y:S01]  /*70a60*/  IMAD.X R9, R11, 0x1, R20, P1 ;  /* 0x000000010b097824 */ /* 0x000fe200008e0614 */
[----:B------:R-:W-:Y:S01]  /*70a70*/  ISETP.LT.AND P3, PT, R26, UR4, !P0 ;  /* 0x000000041a007c0c */ /* 0x000fe2000c761270 */
[----:B------:R-:W-:Y:S02]  /*70a80*/  ULDC UR4, c[0x0][0x248] ;  /* 0x0000920000047ab9 */ /* 0x000fe40000000800 */
[----:B------:R-:W-:Y:S01]  /*70a90*/  VIADD R6, R10, UR4 ;  /* 0x000000040a067c36 */ /* 0x000fe20008000000 */
[----:B------:R-:W-:-:S04]  /*70aa0*/  ULDC UR4, c[0x0][0x228] ;  /* 0x00008a0000047ab9 */ /* 0x000fc80000000800 */
[----:B------:R-:W-:Y:S02]  /*70ab0*/  SHF.R.S32.HI R25, RZ, 0x1f, R6 ;  /* 0x0000001fff197819 */ /* 0x000fe40000011406 */
[----:B------:R-:W-:Y:S02]  /*70ac0*/  ISETP.LT.AND P2, PT, R24, UR6, !P0 ;  /* 0x0000000618007c0c */ /* 0x000fe4000c741270 */
[C---:B--2---:R-:W-:Y:S02]  /*70ad0*/  PRMT R23, R29.reuse, 0x7770, RZ ;  /* 0x000077701d177816 */ /* 0x044fe400000000ff */
[----:B------:R-:W-:-:S03]  /*70ae0*/  PRMT R21, R29, 0x7771, RZ ;  /* 0x000077711d157816 */ /* 0x000fc600000000ff */
[----:B------:R0:W-:Y:S04]  /*70af0*/  @P4 STG.E.U8 desc[UR32][R4.64], R23 ;  /* 0x0000001704004986 */ /* 0x0001e8000c101120 */
[----:B------:R1:W-:Y:S01]  /*70b00*/  @P5 STG.E.U8 desc[UR32][R8.64], R21 ;  /* 0x0000001508005986 */ /* 0x0003e2000c101120 */
[----:B------:R-:W-:Y:S02]  /*70b10*/  IADD3 R12, P5, R10, R19, RZ ;  /* 0x000000130a0c7210 */ /* 0x000fe40007fbe0ff */
[----:B------:R-:W-:-:S03]  /*70b20*/  IADD3 R14, P4, R6, R0, RZ ;  /* 0x00000000060e7210 */ /* 0x000fc60007f9e0ff */
[----:B------:R-:W-:Y:S01]  /*70b30*/  IMAD.X R13, R11, 0x1, R17, P5 ;  /* 0x000000010b0d7824 */ /* 0x000fe200028e0611 */
[----:B0-----:R-:W-:Y:S01]  /*70b40*/  IADD3 R4, P5, R6, R3, RZ ;  /* 0x0000000306047210 */ /* 0x001fe20007fbe0ff */
[----:B------:R-:W-:Y:S01]  /*70b50*/  IMAD.X R15, R25, 0x1, R2, P4 ;  /* 0x00000001190f7824 */ /* 0x000fe200020e0602 */
[----:B------:R-:W-:-:S03]  /*70b60*/  IADD3 R10, P1, R10, R18, RZ ;  /* 0x000000120a0a7210 */ /* 0x000fc60007f3e0ff */
[----:B------:R-:W-:Y:S01]  /*70b70*/  IMAD.X R5, R25, 0x1, R20, P5 ;  /* 0x0000000119057824 */ /* 0x000fe200028e0614 */
[----:B------:R-:W-:Y:S02]  /*70b80*/  IADD3 R2, P5, R6, R19, RZ ;  /* 0x0000001306027210 */ /* 0x000fe40007fbe0ff */
[----:B------:R-:W-:Y:S01]  /*70b90*/  ISETP.LT.AND P4, PT, R27, UR4, !P6 ;  /* 0x000000041b007c0c */ /* 0x000fe2000f781270 */
[----:B------:R-:W-:Y:S01]  /*70ba0*/  ULDC UR4, c[0x0][0x228] ;  /* 0x00008a0000047ab9 */ /* 0x000fe20000000800 */
[----:B------:R-:W-:Y:S01]  /*70bb0*/  IMAD.X R11, R11, 0x1, R16, P1 ;  /* 0x000000010b0b7824 */ /* 0x000fe200008e0610 */
[----:B------:R-:W-:Y:S01]  /*70bc0*/  ISETP.LT.AND P6, PT, R28, UR4, !P6 ;  /* 0x000000041c007c0c */ /* 0x000fe2000f7c1270 */
[----:B------:R-:W-:Y:S01]  /*70bd0*/  IMAD.X R3, R25, 0x1, R17, P5 ;  /* 0x0000000119037824 */ /* 0x000fe200028e0611 */
[----:B------:R-:W-:Y:S01]  /*70be0*/  ISETP.LT.AND P1, PT, R27, UR5, !P0 ;  /* 0x000000051b007c0c */ /* 0x000fe2000c721270 */
[----:B------:R-:W-:Y:S01]  /*70bf0*/  ULDC UR5, c[0x0][0x228] ;  /* 0x00008a0000057ab9 */ /* 0x000fe20000000800 */
[----:B------:R-:W-:-:S02]  /*70c00*/  IADD3 R18, P5, R6, R18, RZ ;  /* 0x0000001206127210 */ /* 0x000fc40007fbe0ff */
[----:B------:R-:W-:Y:S02]  /*70c10*/  ISETP.LT.AND P0, PT, R28, UR5, !P0 ;  /* 0x000000051c007c0c */ /* 0x000fe4000c701270 */
[----:B------:R-:W-:Y:S01]  /*70c20*/  PRMT R17, R29, 0x7772, RZ ;  /* 0x000077721d117816 */ /* 0x000fe200000000ff */
[----:B------:R-:W-:Y:S01]  /*70c30*/  IMAD.X R19, R25, 0x1, R16, P5 ;  /* 0x0000000119137824 */ /* 0x000fe200028e0610 */
[----:B-1----:R-:W-:Y:S02]  /*70c40*/  PRMT R9, R29, 0x7773, RZ ;  /* 0x000077731d097816 */ /* 0x002fe400000000ff */
[C---:B------:R-:W-:Y:S02]  /*70c50*/  PRMT R21, R7.reuse, 0x7773, RZ ;  /* 0x0000777307157816 */ /* 0x040fe400000000ff */
[C---:B------:R-:W-:Y:S02]  /*70c60*/  PRMT R23, R7.reuse, 0x7772, RZ ;  /* 0x0000777207177816 */ /* 0x040fe400000000ff */
[----:B------:R-:W-:-:S02]  /*70c70*/  PRMT R25, R7, 0x7771, RZ ;  /* 0x0000777107197816 */ /* 0x000fc400000000ff */
[----:B------:R-:W-:Y:S01]  /*70c80*/  PRMT R7, R7, 0x7770, RZ ;  /* 0x0000777007077816 */ /* 0x000fe200000000ff */
[----:B------:R0:W-:Y:S04]  /*70c90*/  @P4 STG.E.U8 desc[UR32][R12.64], R17 ;  /* 0x000000110c004986 */ /* 0x0001e8000c101120 */
[----:B------:R0:W-:Y:S04]  /*70ca0*/  @P6 STG.E.U8 desc[UR32][R10.64], R9 ;  /* 0x000000090a006986 */ /* 0x0001e8000c101120 */
[----:B------:R0:W-:Y:S04]  /*70cb0*/  @P2 STG.E.U8 desc[UR32][R14.64], R7 ;  /* 0x000000070e002986 */ /* 0x0001e8000c101120 */
[----:B------:R0:W-:Y:S04]  /*70cc0*/  @P3 STG.E.U8 desc[UR32][R4.64], R25 ;  /* 0x0000001904003986 */ /* 0x0001e8000c101120 */
[----:B------:R0:W-:Y:S01]  /*70cd0*/  @P1 STG.E.U8 desc[UR32][R2.64], R23 ;  /* 0x0000001702001986 */ /* 0x0001e2000c101120 */
[----:B------:R-:W-:Y:S05]  /*70ce0*/  @!P0 EXIT ;  /* 0x000000000000894d */ /* 0x000fea0003800000 */
[----:B------:R-:W-:Y:S01]  /*70cf0*/  STG.E.U8 desc[UR32][R18.64], R21 ;  /* 0x0000001512007986 */ /* 0x000fe2000c101120 */
[----:B------:R-:W-:Y:S05]  /*70d00*/  EXIT ;  /* 0x000000000000794d */ /* 0x000fea0003800000 */
.L_x_2:
[----:B------:R-:W-:-:S00]  /*70d10*/  BRA `(.L_x_2) ;  /* 0xfffffffc00fc7947 */ /* 0x000fc0000383ffff */
[----:B------:R-:W-:-:S00]  /*70d20*/  NOP ;  /* 0x0000000000007918 */ /* 0x000fc00000000000 */
        /* <DEDUP_REMOVED lines=13> */
.L_x_3:


//--------------------- .nv.shared.matmul_kernel  --------------------------
	.section	.nv.shared.matmul_kernel,"aw",@nobits
	.sectionflags	@""
	.align	16
	.zero		1024


//--------------------- .nv.shared.reserved.0     --------------------------
	.section	.nv.shared.reserved.0,"aw",@nobits
	.weak		__nv_reservedSMEM_offset_0_alias
	.size		__nv_reservedSMEM_offset_0_alias, 0, 0
	.other		__nv_reservedSMEM_offset_0_alias,@"STO_CUDA_RESERVED_SHARED STV_DEFAULT"
__nv_reservedSMEM_offset_0_alias:
	.zero		0


//--------------------- .nv.constant0.matmul_kernel --------------------------
	.section	.nv.constant0.matmul_kernel,"a",@progbits
	.sectionflags	@""
	.align	4
.nv.constant0.matmul_kernel:
	.zero		608


//--------------------- SYMBOLS --------------------------

	.type		.nv.reservedSmem.offset0,@object
	.size		.nv.reservedSmem.offset0,0x4
